def matmul_kernel(
    a_ptr,
    b_ptr,
    c_ptr,
    M,
    N,
    K,
    stride_am,
    stride_ak,
    stride_bk,
    stride_bn,
    stride_cm,
    stride_cn,
    BLOCK_M: tl.constexpr,
    BLOCK_N: tl.constexpr,
    BLOCK_K: tl.constexpr,
    GROUP_M: tl.constexpr,
):
    pid = tl.program_id(axis=0)
    num_pid_m = tl.cdiv(M, BLOCK_M)
    num_pid_n = tl.cdiv(N, BLOCK_N)
    num_pid_in_group = GROUP_M * num_pid_n
    group_id = pid // num_pid_in_group
    first_pid_m = group_id * GROUP_M
    group_size_m = min(num_pid_m - first_pid_m, GROUP_M)
    pid_m = first_pid_m + ((pid % num_pid_in_group) % group_size_m)
    pid_n = (pid % num_pid_in_group) // group_size_m

    offs_am = (pid_m * BLOCK_M + tl.arange(0, BLOCK_M)) % M
    offs_bn = (pid_n * BLOCK_N + tl.arange(0, BLOCK_N)) % N
    offs_k = tl.arange(0, BLOCK_K)
    a_ptrs = a_ptr + offs_am[:, None] * stride_am + offs_k[None, :] * stride_ak
    b_ptrs = b_ptr + offs_k[:, None] * stride_bk + offs_bn[None, :] * stride_bn

    acc = tl.zeros((BLOCK_M, BLOCK_N), dtype=tl.float32)
    for kk in range(0, tl.cdiv(K, BLOCK_K)):
        a = tl.load(a_ptrs, mask=offs_k[None, :] < K - kk * BLOCK_K, other=0.0)
        b = tl.load(b_ptrs, mask=offs_k[:, None] < K - kk * BLOCK_K, other=0.0)
        acc = tl.dot(a, b, acc)
        a_ptrs += BLOCK_K * stride_ak
        b_ptrs += BLOCK_K * stride_bk

    c = acc.to(c_ptr.dtype.element_ty)
    offs_cm = pid_m * BLOCK_M + tl.arange(0, BLOCK_M)
    offs_cn = pid_n * BLOCK_N + tl.arange(0, BLOCK_N)
    c_ptrs = c_ptr + offs_cm[:, None] * stride_cm + offs_cn[None, :] * stride_cn
    mask = (offs_cm[:, None] < M) & (offs_cn[None, :] < N)
    tl.store(c_ptrs, c, mask=mask)

# config = {"BLOCK_K": 64, "BLOCK_M": 256, "BLOCK_N": 64, "GROUP_M": 8, "arch": "sm_100", "dtype": "fp32", "num_ctas": 1, "num_stages": 8, "num_warps": 4}
# arch = sm_100


// ===== COMPILED SASS (sm_100a) =====

	.target	sm_100a

	.elftype	@"ET_EXEC"


//--------------------- .note.nv.tkinfo           --------------------------
	.section	.note.nv.tkinfo,"",@"SHT_NOTE"
	.sectionflags	@"SHF_NOTE_NV_TKINFO"
	.tkinfo
        /*0018*/ 	.word	0x00000081
        /*0030*/ 	.string	""
        /*0030*/ 	.string	"ptxas-blackwell"
        /*0030*/ 	.string	"Cuda compilation tools, release 12.9, V12.9.86"
        /*0030*/ 	.string	"Build cuda_12.9.r12.9/compiler.36037853_0"
        /*0030*/ 	.string	"-v  -suppress-debug-info  -lineinfo  -arch sm_100a "



//--------------------- .note.nv.cuver            --------------------------
	.section	.note.nv.cuver,"",@"SHT_NOTE"
	.sectionflags	@"SHF_NOTE_NV_CUVER"
        /*0018*/ 	.short	0x0001
        /*001a*/ 	.short	0x0064
        /*001c*/ 	.short	0x0001
        /*001e*/ 	.short	0x0000
        /*0020*/ 	.short	0x0001
        /*0022*/ 	.short	0x0000


//--------------------- .nv.info                  --------------------------
	.section	.nv.info,"",@"SHT_CUDA_INFO"
	.align	4


	//----- nvinfo : EIATTR_REGCOUNT
	.align		4
        /*0000*/ 	.byte	0x04, 0x2f
        /*0002*/ 	.short	(.L_4 - .L_3)
	.align		4
.L_3:
        /*0004*/ 	.word	index@(matmul_kernel)
        /*0008*/ 	.word	0x000000ff


	//----- nvinfo : EIATTR_FRAME_SIZE
	.align		4
.L_4:
        /*000c*/ 	.byte	0x04, 0x11
        /*000e*/ 	.short	(.L_6 - .L_5)
	.align		4
.L_5:
        /*0010*/ 	.word	index@($__internal_2_$__cuda_sm10x_tcgen05_guardrail_trap_unallocated_columns_being_dealloced)
        /*0014*/ 	.word	0x000006b0


	//----- nvinfo : EIATTR_FRAME_SIZE
	.align		4
.L_6:
        /*0018*/ 	.byte	0x04, 0x11
        /*001a*/ 	.short	(.L_8 - .L_7)
	.align		4
.L_7:
        /*001c*/ 	.word	index@($__internal_1_$__cuda_sm10x_tcgen05_guardrail_trap_phase_invalid_during_alloc)
        /*0020*/ 	.word	0x000006b0


	//----- nvinfo : EIATTR_FRAME_SIZE
	.align		4
.L_8:
        /*0024*/ 	.byte	0x04, 0x11
        /*0026*/ 	.short	(.L_10 - .L_9)
	.align		4
.L_9:
        /*0028*/ 	.word	index@($__internal_0_$__cuda_sm10x_tcgen05_guardrail_trap_col_being_dealloced_not_returned_by_alloc)
        /*002c*/ 	.word	0x000006b0


	//----- nvinfo : EIATTR_FRAME_SIZE
	.align		4
.L_10:
        /*0030*/ 	.byte	0x04, 0x11
        /*0032*/ 	.short	(.L_12 - .L_11)
	.align		4
.L_11:
        /*0034*/ 	.word	index@(matmul_kernel)
        /*0038*/ 	.word	0x000006b0


	//----- nvinfo : EIATTR_MIN_STACK_SIZE
	.align		4
.L_12:
        /*003c*/ 	.byte	0x04, 0x12
        /*003e*/ 	.short	(.L_14 - .L_13)
	.align		4
.L_13:
        /*0040*/ 	.word	index@(matmul_kernel)
        /*0044*/ 	.word	0x000006b0
.L_14:


//--------------------- .nv.info.matmul_kernel    --------------------------
	.section	.nv.info.matmul_kernel,"",@"SHT_CUDA_INFO"
	.sectionflags	@""
	.align	4


	//----- nvinfo : EIATTR_CUDA_API_VERSION
	.align		4
        /*0000*/ 	.byte	0x04, 0x37
        /*0002*/ 	.short	(.L_16 - .L_15)
.L_15:
        /*0004*/ 	.word	0x00000081


	//----- nvinfo : EIATTR_KPARAM_INFO
	.align		4
.L_16:
        /*0008*/ 	.byte	0x04, 0x17
        /*000a*/ 	.short	(.L_18 - .L_17)
.L_17:
        /*000c*/ 	.word	0x00000000
        /*0010*/ 	.short	0x000d
        /*0012*/ 	.short	0x0048
        /*0014*/ 	.byte	0x00, 0xf4, 0x21, 0x00


	//----- nvinfo : EIATTR_KPARAM_INFO
	.align		4
.L_18:
        /*0018*/ 	.byte	0x04, 0x17
        /*001a*/ 	.short	(.L_20 - .L_19)
.L_19:
        /*001c*/ 	.word	0x00000000
        /*0020*/ 	.short	0x000c
        /*0022*/ 	.short	0x0040
        /*0024*/ 	.byte	0x00, 0xf4, 0x21, 0x00


	//----- nvinfo : EIATTR_KPARAM_INFO
	.align		4
.L_20:
        /*0028*/ 	.byte	0x04, 0x17
        /*002a*/ 	.short	(.L_22 - .L_21)
.L_21:
        /*002c*/ 	.word	0x00000000
        /*0030*/ 	.short	0x000b
        /*0032*/ 	.short	0x0038
        /*0034*/ 	.byte	0x00, 0xf0, 0x11, 0x00


	//----- nvinfo : EIATTR_KPARAM_INFO
	.align		4
.L_22:
        /*0038*/ 	.byte	0x04, 0x17
        /*003a*/ 	.short	(.L_24 - .L_23)
.L_23:
        /*003c*/ 	.word	0x00000000
        /*0040*/ 	.short	0x000a
        /*0042*/ 	.short	0x0034
        /*0044*/ 	.byte	0x00, 0xf0, 0x11, 0x00


	//----- nvinfo : EIATTR_KPARAM_INFO
	.align		4
.L_24:
        /*0048*/ 	.byte	0x04, 0x17
        /*004a*/ 	.short	(.L_26 - .L_25)
.L_25:
        /*004c*/ 	.word	0x00000000
        /*0050*/ 	.short	0x0009
        /*0052*/ 	.short	0x0030
        /*0054*/ 	.byte	0x00, 0xf0, 0x11, 0x00


	//----- nvinfo : EIATTR_KPARAM_INFO
	.align		4
.L_26:
        /*0058*/ 	.byte	0x04, 0x17
        /*005a*/ 	.short	(.L_28 - .L_27)
.L_27:
        /*005c*/ 	.word	0x00000000
        /*0060*/ 	.short	0x0008
        /*0062*/ 	.short	0x002c
        /*0064*/ 	.byte	0x00, 0xf0, 0x11, 0x00


	//----- nvinfo : EIATTR_KPARAM_INFO
	.align		4
.L_28:
        /*0068*/ 	.byte	0x04, 0x17
        /*006a*/ 	.short	(.L_30 - .L_29)
.L_29:
        /*006c*/ 	.word	0x00000000
        /*0070*/ 	.short	0x0007
        /*0072*/ 	.short	0x0028
        /*0074*/ 	.byte	0x00, 0xf0, 0x11, 0x00


	//----- nvinfo : EIATTR_KPARAM_INFO
	.align		4
.L_30:
        /*0078*/ 	.byte	0x04, 0x17
        /*007a*/ 	.short	(.L_32 - .L_31)
.L_31:
        /*007c*/ 	.word	0x00000000
        /*0080*/ 	.short	0x0006
        /*0082*/ 	.short	0x0024
        /*0084*/ 	.byte	0x00, 0xf0, 0x11, 0x00


	//----- nvinfo : EIATTR_KPARAM_INFO
	.align		4
.L_32:
        /*0088*/ 	.byte	0x04, 0x17
        /*008a*/ 	.short	(.L_34 - .L_33)
.L_33:
        /*008c*/ 	.word	0x00000000
        /*0090*/ 	.short	0x0005
        /*0092*/ 	.short	0x0020
        /*0094*/ 	.byte	0x00, 0xf0, 0x11, 0x00


	//----- nvinfo : EIATTR_KPARAM_INFO
	.align		4
.L_34:
        /*0098*/ 	.byte	0x04, 0x17
        /*009a*/ 	.short	(.L_36 - .L_35)
.L_35:
        /*009c*/ 	.word	0x00000000
        /*00a0*/ 	.short	0x0004
        /*00a2*/ 	.short	0x001c
        /*00a4*/ 	.byte	0x00, 0xf0, 0x11, 0x00


	//----- nvinfo : EIATTR_KPARAM_INFO
	.align		4
.L_36:
        /*00a8*/ 	.byte	0x04, 0x17
        /*00aa*/ 	.short	(.L_38 - .L_37)
.L_37:
        /*00ac*/ 	.word	0x00000000
        /*00b0*/ 	.short	0x0003
        /*00b2*/ 	.short	0x0018
        /*00b4*/ 	.byte	0x00, 0xf0, 0x11, 0x00


	//----- nvinfo : EIATTR_KPARAM_INFO
	.align		4
.L_38:
        /*00b8*/ 	.byte	0x04, 0x17
        /*00ba*/ 	.short	(.L_40 - .L_39)
.L_39:
        /*00bc*/ 	.word	0x00000000
        /*00c0*/ 	.short	0x0002
        /*00c2*/ 	.short	0x0010
        /*00c4*/ 	.byte	0x00, 0xf4, 0x21, 0x00


	//----- nvinfo : EIATTR_KPARAM_INFO
	.align		4
.L_40:
        /*00c8*/ 	.byte	0x04, 0x17
        /*00ca*/ 	.short	(.L_42 - .L_41)
.L_41:
        /*00cc*/ 	.word	0x00000000
        /*00d0*/ 	.short	0x0001
        /*00d2*/ 	.short	0x0008
        /*00d4*/ 	.byte	0x00, 0xf4, 0x21, 0x00


	//----- nvinfo : EIATTR_KPARAM_INFO
	.align		4
.L_42:
        /*00d8*/ 	.byte	0x04, 0x17
        /*00da*/ 	.short	(.L_44 - .L_43)
.L_43:
        /*00dc*/ 	.word	0x00000000
        /*00e0*/ 	.short	0x0000
        /*00e2*/ 	.short	0x0000
        /*00e4*/ 	.byte	0x00, 0xf4, 0x21, 0x00


	//----- nvinfo : EIATTR_AT_ENTRY_FRAGMENTS
	.align		4
.L_44:
        /*00e8*/ 	.byte	0x04, 0x4f
        /*00ea*/ 	.short	(.L_46 - .L_45)


	//   ....[0]....
.L_45:
        /*00ec*/ 	.word	0x00000004


	//----- nvinfo : EIATTR_RESERVED_SMEM_USED
	.align		4
.L_46:
        /*00f0*/ 	.byte	0x01, 0x41
	.zero		2


	//----- nvinfo : EIATTR_SPARSE_MMA_MASK
	.align		4
        /*00f4*/ 	.byte	0x03, 0x50
        /*00f6*/ 	.short	0x0000


	//----- nvinfo : EIATTR_TCGEN05_1CTA_USED
	.align		4
        /*00f8*/ 	.byte	0x01, 0x51
	.zero		2


	//----- nvinfo : EIATTR_MAXREG_COUNT
	.align		4
        /*00fc*/ 	.byte	0x03, 0x1b
        /*00fe*/ 	.short	0x00ff


	//----- nvinfo : EIATTR_NUM_BARRIERS
	.align		4
        /*0100*/ 	.byte	0x02, 0x4c
        /*0102*/ 	.byte	0x01
	.zero		1


	//----- nvinfo : EIATTR_ANNOTATIONS
	.align		4
        /*0104*/ 	.byte	0x04, 0x55
        /*0106*/ 	.short	(.L_48 - .L_47)


	//   ....[0]....
.L_47:
        /*0108*/ 	.word	0x00000001
        /*010c*/ 	.byte	0xe0, 0x09, 0x00, 0x00, 0x01, 0x00, 0x00, 0x00, 0xe0, 0x1d, 0x00, 0x00, 0x01, 0x00, 0x00, 0x00
        /* <DEDUP_REMOVED lines=947> */
        /*3c4c*/ 	.byte	0x10, 0x44, 0x02, 0x00, 0x01, 0x00, 0x00, 0x00, 0x20, 0x44, 0x02, 0x00


	//----- nvinfo : EIATTR_INT_WARP_WIDE_INSTR_OFFSETS
	.align		4
.L_48:
        /*3c58*/ 	.byte	0x04, 0x31
        /*3c5a*/ 	.short	(.L_50 - .L_49)


	//   ....[0]....
.L_49:
        /*3c5c*/ 	.word	0x00002cf0


	//   ....[1]....
        /*3c60*/ 	.word	0x00002d40


	//   ....[2]....
        /*3c64*/ 	.word	0x00002e20


	//   ....[3]....
        /*3c68*/ 	.word	0x00026a90


	//   ....[4]....
        /*3c6c*/ 	.word	0x00026ae0


	//----- nvinfo : EIATTR_COOP_GROUP_MASK_REGIDS
	.align		4
.L_50:
        /*3c70*/ 	.byte	0x04, 0x29
        /*3c72*/ 	.short	(.L_52 - .L_51)


	//   ....[0]....
.L_51:
        /*3c74*/ 	.word	0xffffffff


	//   ....[1]....
        /*3c78*/ 	.word	0xffffffff


	//   ....[2]....
        /*3c7c*/ 	.word	0xffffffff


	//   ....[3]....
        /*3c80*/ 	.word	0xffffffff


	//----- nvinfo : EIATTR_COOP_GROUP_INSTR_OFFSETS
	.align		4
.L_52:
        /*3c84*/ 	.byte	0x04, 0x28
        /*3c86*/ 	.short	(.L_54 - .L_53)


	//   ....[0]....
.L_53:
        /*3c88*/ 	.word	0x00000070


	//   ....[1]....
        /*3c8c*/ 	.word	0x00000330


	//   ....[2]....
        /*3c90*/ 	.word	0x00026920


	//   ....[3]....
        /*3c94*/ 	.word	0x00026b90


	//----- nvinfo : EIATTR_VRC_CTA_INIT_COUNT
	.align		4
.L_54:
        /*3c98*/ 	.byte	0x02, 0x4a
        /*3c9a*/ 	.byte	0x80
	.zero		1


	//----- nvinfo : EIATTR_MBARRIER_INSTR_OFFSETS
	.align		4
        /*3c9c*/ 	.byte	0x04, 0x39
        /*3c9e*/ 	.short	(.L_56 - .L_55)


	//   ....[0]....
.L_55:
        /*3ca0*/ 	.word	0x00002ec0
        /*3ca4*/ 	.word	0x000000ff
        /*3ca8*/ 	.word	0x00000000
        /*3cac*/ 	.short	0x0100
        /*3cae*/ 	.byte	0x04
	.zero		1


	//   ....[1]....
        /*3cb0*/ 	.word	0x00002f20
        /*3cb4*/ 	.word	0x000000ff
        /*3cb8*/ 	.word	0x00090008
        /*3cbc*/ 	.short	0x0100
        /*3cbe*/ 	.byte	0x09
	.zero		1


	//   ....[2]....
        /*3cc0*/ 	.word	0x0001d470
        /*3cc4*/ 	.word	0x000000ff
        /*3cc8*/ 	.word	0x00000000
        /*3ccc*/ 	.short	0x010a
        /*3cce*/ 	.byte	0x04
	.zero		1


	//   ....[3]....
        /*3cd0*/ 	.word	0x000243d0
        /*3cd4*/ 	.word	0x000000ff
        /*3cd8*/ 	.word	0x00000000
        /*3cdc*/ 	.short	0x010a
        /*3cde*/ 	.byte	0x04
	.zero		1


	//   ....[4]....
        /*3ce0*/ 	.word	0x00024440
        /*3ce4*/ 	.word	0x000000ff
        /*3ce8*/ 	.word	0x00090000
        /*3cec*/ 	.short	0x0108
        /*3cee*/ 	.byte	0x09
	.zero		1


	//   ....[5]....
        /*3cf0*/ 	.word	0x00024470
        /*3cf4*/ 	.word	0x000000ff
        /*3cf8*/ 	.word	0x00090008
        /*3cfc*/ 	.short	0x0108
        /*3cfe*/ 	.byte	0x09
	.zero		1


	//   ....[6]....
        /*3d00*/ 	.word	0x00026bb0
        /*3d04*/ 	.word	0x000000ff
        /*3d08*/ 	.word	0x00000000
        /*3d0c*/ 	.short	0x010a
        /*3d0e*/ 	.byte	0x04
	.zero		1


	//   ....[7]....
        /*3d10*/ 	.word	0x00026be0
        /*3d14*/ 	.word	0x000000ff
        /*3d18*/ 	.word	0x00000000
        /*3d1c*/ 	.short	0x010a
        /*3d1e*/ 	.byte	0x04
	.zero		1


	//----- nvinfo : EIATTR_NUM_MBARRIERS
	.align		4
.L_56:
        /*3d20*/ 	.byte	0x03, 0x38
        /*3d22*/ 	.short	0x0002


	//----- nvinfo : EIATTR_EXIT_INSTR_OFFSETS
	.align		4
        /*3d24*/ 	.byte	0x04, 0x1c
        /*3d26*/ 	.short	(.L_58 - .L_57)


	//   ....[0]....
.L_57:
        /*3d28*/ 	.word	0x00026ba0


	//----- nvinfo : EIATTR_REQNTID
	.align		4
.L_58:
        /*3d2c*/ 	.byte	0x04, 0x10
        /*3d2e*/ 	.short	(.L_60 - .L_59)
.L_59:
        /*3d30*/ 	.word	0x00000080
        /*3d34*/ 	.word	0x00000001
        /*3d38*/ 	.word	0x00000001


	//----- nvinfo : EIATTR_CRS_STACK_SIZE
	.align		4
.L_60:
        /*3d3c*/ 	.byte	0x04, 0x1e
        /*3d3e*/ 	.short	(.L_62 - .L_61)
.L_61:
        /*3d40*/ 	.word	0x00000000


	//----- nvinfo : EIATTR_CBANK_PARAM_SIZE
	.align		4
.L_62:
        /*3d44*/ 	.byte	0x03, 0x19
        /*3d46*/ 	.short	0x0050


	//----- nvinfo : EIATTR_PARAM_CBANK
	.align		4
        /*3d48*/ 	.byte	0x04, 0x0a
        /*3d4a*/ 	.short	(.L_64 - .L_63)
	.align		4
.L_63:
        /*3d4c*/ 	.word	index@(.nv.constant0.matmul_kernel)
        /*3d50*/ 	.short	0x0380
        /*3d52*/ 	.short	0x0050


	//----- nvinfo : EIATTR_SW_WAR
	.align		4
.L_64:
        /*3d54*/ 	.byte	0x04, 0x36
        /*3d56*/ 	.short	(.L_66 - .L_65)
.L_65:
        /*3d58*/ 	.word	0x00000008
.L_66:


//--------------------- .nv.compat                --------------------------
	.section	.nv.compat,"",@"SHT_CUDA_COMPAT_INFO"
	.align	4
        /*0000*/ 	.byte	0x02, 0x02, 0x02, 0x00, 0x02, 0x05, 0x05, 0x00, 0x02, 0x03, 0x00, 0x00, 0x02, 0x06, 0x01, 0x00


//--------------------- .nv.callgraph             --------------------------
	.section	.nv.callgraph,"",@"SHT_CUDA_CALLGRAPH"
	.align	4
	.sectionentsize	8
	.align		4
        /*0000*/ 	.word	0x00000000
	.align		4
        /*0004*/ 	.word	0xffffffff
	.align		4
        /*0008*/ 	.word	0x00000000
	.align		4
        /*000c*/ 	.word	0xfffffffe
	.align		4
        /*0010*/ 	.word	0x00000000
	.align		4
        /*0014*/ 	.word	0xfffffffd
	.align		4
        /*0018*/ 	.word	0x00000000
	.align		4
        /*001c*/ 	.word	0xfffffffc


//--------------------- .text.matmul_kernel       --------------------------
	.section	.text.matmul_kernel,"ax",@progbits
	.align	128
        .global         matmul_kernel
        .type           matmul_kernel,@function
        .size           matmul_kernel,(.L_x_21 - matmul_kernel)
        .other          matmul_kernel,@"STO_CUDA_ENTRY STV_DEFAULT"
matmul_kernel:
.text.matmul_kernel:
[----:B------:R-:W1:Y:S01]  /*0000*/  LDC R1, c[0x0][0x37c] ;  /* 0x0000df00ff017b82 */ /* 0x000e620000000800 */
[----:B------:R-:W2:Y:S01]  /*0010*/  S2R R0, SR_TID.X ;  /* 0x0000000000007919 */ /* 0x000ea20000002100 */
[----:B-1----:R-:W-:Y:S01]  /*0020*/  VIADD R1, R1, 0xfffff950 ;  /* 0xfffff95001017836 */ /* 0x002fe20000000000 */
[----:B--2---:R-:W-:-:S13]  /*0030*/  ISETP.GE.U32.AND P0, PT, R0, 0x20, PT ;  /* 0x000000200000780c */ /* 0x004fda0003f06070 */
[----:B------:R-:W-:Y:S02]  /*0040*/  VOTEU.ANY UP0, P0 ;  /* 0x0000000000ff7886 */ /* 0x000fe40000000100 */
[----:B------:R-:W-:Y:S05]  /*0050*/  BRA.U UP0, `(.L_x_0) ;  /* 0x0000000100b87547 */ /* 0x000fea000b800000 */
[----:B------:R-:W1:Y:S01]  /*0060*/  S2UR UR6, SR_CgaCtaId ;  /* 0x00000000000679c3 */ /* 0x000e620000008800 */
[----:B------:R-:W-:Y:S01]  /*0070*/  NOP ;  /* 0x0000000000007918 */ /* 0x000fe20000000000 */
[----:B------:R-:W-:Y:S02]  /*0080*/  UMOV UR4, 0x40 ;  /* 0x0000004000047882 */ /* 0x000fe40000000000 */
[----:B-1----:R-:W-:-:S09]  /*0090*/  ULEA UR4, UR6, UR4, 0x18 ;  /* 0x0000000406047291 */ /* 0x002fd2000f8ec0ff */
[----:B------:R-:W1:Y:S01]  /*00a0*/  LDS.U8 R0, [UR4] ;  /* 0x00000004ff007984 */ /* 0x000e620008000000 */
[----:B------:R-:W-:Y:S02]  /*00b0*/  UMOV UR4, 0x400 ;  /* 0x0000040000047882 */ /* 0x000fe40000000000 */
[----:B------:R-:W-:Y:S01]  /*00c0*/  ULEA UR4, UR6, UR4, 0x18 ;  /* 0x0000000406047291 */ /* 0x000fe2000f8ec0ff */
[----:B-1----:R-:W-:-:S13]  /*00d0*/  ISETP.NE.AND P0, PT, R0, RZ, PT ;  /* 0x000000ff0000720c */ /* 0x002fda0003f05270 */
[----:B------:R-:W-:Y:S05]  /*00e0*/  @P0 BRA `(.L_x_1) ;  /* 0x00000000007c0947 */ /* 0x000fea0003800000 */
[----:B------:R-:W-:-:S13]  /*00f0*/  ELECT P0, URZ, PT ;  /* 0x0000000000ff782f */ /* 0x000fda0003800000 */
[----:B------:R-:W-:Y:S05]  /*0100*/  @!P0 BRA `(.L_x_2) ;  /* 0x0000000000848947 */ /* 0x000fea0003800000 */
[----:B------:R-:W-:Y:S01]  /*0110*/  UMOV UR5, 0x8 ;  /* 0x0000000800057882 */ /* 0x000fe20000000000 */
[----:B------:R-:W-:Y:S02]  /*0120*/  IMAD.MOV.U32 R4, RZ, RZ, 0x1 ;  /* 0x00000001ff047424 */ /* 0x000fe400078e00ff */
[----:B------:R-:W-:Y:S02]  /*0130*/  IMAD.MOV.U32 R5, RZ, RZ, 0xff ;  /* 0x000000ffff057424 */ /* 0x000fe400078e00ff */
[----:B------:R-:W-:Y:S04]  /*0140*/  DEPBAR.LE SB1, 0x36 ;  /* 0x00009d800000791a */ /* 0x000fe80000000000 */
[----:B------:R-:W1:Y:S02]  /*0150*/  UTCATOMSWS.FIND_AND_SET.ALIGN UP1, UR5, UR5 ;  /* 0x00000005000575e3 */ /* 0x000e640008020800 */
[----:B-1----:R-:W-:-:S04]  /*0160*/  PLOP3.LUT P0, PT, PT, PT, UP1, 0x80, 0x8 ;  /* 0x000000000008781c */ /* 0x002fc80003f0f018 */
[----:B------:R-:W-:-:S04]  /*0170*/  SEL R0, RZ, 0xffffffff, !P0 ;  /* 0xffffffffff007807 */ /* 0x000fc80004000000 */
[----:B------:R-:W-:Y:S02]  /*0180*/  ISETP.NE.AND P0, PT, R0, RZ, PT ;  /* 0x000000ff0000720c */ /* 0x000fe40003f05270 */
[----:B------:R-:W-:-:S11]  /*0190*/  MOV R0, UR5 ;  /* 0x0000000500007c02 */ /* 0x000fd60008000f00 */
[----:B------:R-:W-:Y:S05]  /*01a0*/  @P0 BRA `(.L_x_3) ;  /* 0x0000000000240947 */ /* 0x000fea0003800000 */
.L_x_4:
[----:B------:R-:W-:Y:S05]  /*01b0*/  NANOSLEEP 0x64 ;  /* 0x000000640000795d */ /* 0x000fea0003800000 */
[----:B------:R-:W-:-:S05]  /*01c0*/  UMOV UR5, 0x8 ;  /* 0x0000000800057882 */ /* 0x000fca0000000000 */
[----:B------:R-:W-:Y:S04]  /*01d0*/  DEPBAR.LE SB1, 0x36 ;  /* 0x00009d800000791a */ /* 0x000fe80000000000 */
[----:B------:R-:W1:Y:S02]  /*01e0*/  UTCATOMSWS.FIND_AND_SET.ALIGN UP1, UR5, UR5 ;  /* 0x00000005000575e3 */ /* 0x000e640008020800 */
[----:B-1----:R-:W-:-:S04]  /*01f0*/  PLOP3.LUT P0, PT, PT, PT, UP1, 0x80, 0x8 ;  /* 0x000000000008781c */ /* 0x002fc80003f0f018 */
[----:B------:R-:W-:-:S04]  /*0200*/  SEL R0, RZ, 0xffffffff, !P0 ;  /* 0xffffffffff007807 */ /* 0x000fc80004000000 */
[----:B------:R-:W-:Y:S01]  /*0210*/  ISETP.NE.AND P0, PT, R0, RZ, PT ;  /* 0x000000ff0000720c */ /* 0x000fe20003f05270 */
[----:B------:R-:W-:-:S12]  /*0220*/  IMAD.U32 R0, RZ, RZ, UR5 ;  /* 0x00000005ff007e24 */ /* 0x000fd8000f8e00ff */
[----:B------:R-:W-:Y:S05]  /*0230*/  @!P0 BRA `(.L_x_4) ;  /* 0xfffffffc00dc8947 */ /* 0x000fea000383ffff */
.L_x_3:
[C---:B------:R-:W-:Y:S01]  /*0240*/  VIADD R3, R0.reuse, 0x10 ;  /* 0x0000001000037836 */ /* 0x040fe20000000000 */
[----:B------:R-:W-:Y:S01]  /*0250*/  UMOV UR5, 0x50 ;  /* 0x0000005000057882 */ /* 0x000fe20000000000 */
[----:B------:R-:W-:Y:S01]  /*0260*/  SHF.L.U32 R2, R5, R0, RZ ;  /* 0x0000000005027219 */ /* 0x000fe200000006ff */
[----:B------:R-:W-:Y:S01]  /*0270*/  ULEA UR5, UR6, UR5, 0x18 ;  /* 0x0000000506057291 */ /* 0x000fe2000f8ec0ff */
[----:B------:R-:W-:Y:S01]  /*0280*/  IMAD.SHL.U32 R0, R0, 0x20, RZ ;  /* 0x0000002000007824 */ /* 0x000fe200078e00ff */
[----:B------:R-:W-:-:S04]  /*0290*/  SHF.L.U32 R3, R4, R3, RZ ;  /* 0x0000000304037219 */ /* 0x000fc800000006ff */
[----:B------:R-:W-:-:S05]  /*02a0*/  LOP3.LUT R2, R3, R2, RZ, 0xfc, !PT ;  /* 0x0000000203027212 */ /* 0x000fca00078efcff */
[----:B------:R1:W-:Y:S04]  /*02b0*/  ATOMS.OR RZ, [UR5], R2 ;  /* 0x00000002ffff798c */ /* 0x0003e8000b000005 */
[----:B------:R1:W-:Y:S01]  /*02c0*/  STS [UR4], R0 ;  /* 0x00000000ff007988 */ /* 0x0003e20008000804 */
[----:B------:R-:W-:Y:S05]  /*02d0*/  BRA `(.L_x_2) ;  /* 0x0000000000107947 */ /* 0x000fea0003800000 */
.L_x_1:
[----:B------:R-:W-:Y:S02]  /*02e0*/  MOV R0, 0xffffffff ;  /* 0xffffffff00007802 */ /* 0x000fe40000000f00 */
[----:B------:R-:W-:-:S03]  /*02f0*/  MOV R2, 0x320 ;  /* 0x0000032000027802 */ /* 0x000fc60000000f00 */
[----:B------:R1:W-:Y:S04]  /*0300*/  STS [UR4], R0 ;  /* 0x00000000ff007988 */ /* 0x0003e80008000804 */
[----:B-1----:R-:W-:Y:S05]  /*0310*/  CALL.REL.NOINC `($__internal_1_$__cuda_sm10x_tcgen05_guardrail_trap_phase_invalid_during_alloc) ;  /* 0x0000026800487944 */ /* 0x002fea0003c00000 */
.L_x_2:
[----:B------:R-:W-:Y:S05]  /*0320*/  WARPSYNC.ALL ;  /* 0x0000000000007948 */ /* 0x000fea0003800000 */
[----:B------:R-:W-:Y:S01]  /*0330*/  NOP ;  /* 0x0000000000007918 */ /* 0x000fe20000000000 */
.L_x_0:
[----:B------:R-:W2:Y:S01]  /*0340*/  LDC.64 R4, c[0x0][0x398] ;  /* 0x0000e600ff047b82 */ /* 0x000ea20000000a00 */
[----:B------:R-:W3:Y:S01]  /*0350*/  S2R R7, SR_CTAID.X ;  /* 0x0000000000077919 */ /* 0x000ee20000002500 */
[----:B------:R-:W-:Y:S01]  /*0360*/  UMOV UR9, 0x400 ;  /* 0x0000040000097882 */ /* 0x000fe20000000000 */
[----:B------:R-:W4:Y:S01]  /*0370*/  LDCU.64 UR6, c[0x0][0x3a8] ;  /* 0x00007500ff0677ac */ /* 0x000f220008000a00 */
[----:B------:R-:W5:Y:S01]  /*0380*/  S2R R36, SR_TID.X ;  /* 0x0000000000247919 */ /* 0x000f620000002100 */
[----:B------:R-:W1:Y:S03]  /*0390*/  LDCU.128 UR12, c[0x0][0x380] ;  /* 0x00007000ff0c77ac */ /* 0x000e660008000c00 */
[----:B------:R-:W1:Y:S01]  /*03a0*/  S2UR UR5, SR_CgaCtaId ;  /* 0x00000000000579c3 */ /* 0x000e620000008800 */
[----:B------:R-:W1:Y:S01]  /*03b0*/  LDCU UR16, c[0x0][0x3b0] ;  /* 0x00007600ff1077ac */ /* 0x000e620008000800 */
[----:B------:R-:W1:Y:S06]  /*03c0*/  LDCU UR11, c[0x0][0x3a4] ;  /* 0x00007480ff0b77ac */ /* 0x000e6c0008000800 */
[----:B------:R-:W4:Y:S01]  /*03d0*/  LDC R252, c[0x0][0x3a0] ;  /* 0x0000e800fffc7b82 */ /* 0x000f220000000800 */
[----:B------:R-:W1:Y:S02]  /*03e0*/  LDCU.64 UR28, c[0x0][0x358] ;  /* 0x00006b00ff1c77ac */ /* 0x000e640008000a00 */
[----:B-12---:R-:W-:-:S05]  /*03f0*/  VIADD R0, R5, 0x3f ;  /* 0x0000003f05007836 */ /* 0x006fca0000000000 */
[----:B------:R-:W-:Y:S01]  /*0400*/  SHF.R.S32.HI R3, RZ, 0x1f, R0 ;  /* 0x0000001fff037819 */ /* 0x000fe20000011400 */
[----:B------:R-:W-:-:S03]  /*0410*/  ULEA UR9, UR5, UR9, 0x18 ;  /* 0x0000000905097291 */ /* 0x000fc6000f8ec0ff */
[----:B------:R-:W-:Y:S02]  /*0420*/  LEA.HI R3, R3, R0, RZ, 0x6 ;  /* 0x0000000003037211 */ /* 0x000fe400078f30ff */
[----:B---3--:R-:W-:Y:S02]  /*0430*/  IABS R10, R7 ;  /* 0x00000007000a7213 */ /* 0x008fe40000000000 */
[----:B------:R-:W-:Y:S01]  /*0440*/  SHF.R.S32.HI R3, RZ, 0x6, R3 ;  /* 0x00000006ff037819 */ /* 0x000fe20000011403 */
[----:B-----5:R-:W-:-:S04]  /*0450*/  IMAD.SHL.U32 R16, R36, 0x4, RZ ;  /* 0x0000000424107824 */ /* 0x020fc800078e00ff */
[----:B------:R-:W-:-:S05]  /*0460*/  IMAD.SHL.U32 R6, R3, 0x8, RZ ;  /* 0x0000000803067824 */ /* 0x000fca00078e00ff */
[-C--:B------:R-:W-:Y:S02]  /*0470*/  IABS R9, R6.reuse ;  /* 0x0000000600097213 */ /* 0x080fe40000000000 */
[----:B------:R-:W-:Y:S02]  /*0480*/  IABS R12, R6 ;  /* 0x00000006000c7213 */ /* 0x000fe40000000000 */
[----:B------:R-:W1:Y:S08]  /*0490*/  I2F.RP R0, R9 ;  /* 0x0000000900007306 */ /* 0x000e700000209400 */
[----:B-1----:R-:W1:Y:S02]  /*04a0*/  MUFU.RCP R0, R0 ;  /* 0x0000000000007308 */ /* 0x002e640000001000 */
[----:B-1----:R-:W-:-:S02]  /*04b0*/  VIADD R2, R0, 0xffffffe ;  /* 0x0ffffffe00027836 */ /* 0x002fc40000000000 */
[----:B------:R-:W-:-:S04]  /*04c0*/  IMAD.MOV R0, RZ, RZ, -R12 ;  /* 0x000000ffff007224 */ /* 0x000fc800078e0a0c */
[----:B------:R1:W2:Y:S02]  /*04d0*/  F2I.FTZ.U32.TRUNC.NTZ R3, R2 ;  /* 0x0000000200037305 */ /* 0x0002a4000021f000 */
[----:B-1----:R-:W-:Y:S01]  /*04e0*/  IMAD.MOV.U32 R2, RZ, RZ, RZ ;  /* 0x000000ffff027224 */ /* 0x002fe200078e00ff */
[----:B--2---:R-:W-:-:S05]  /*04f0*/  IADD3 R8, PT, PT, RZ, -R3, RZ ;  /* 0x80000003ff087210 */ /* 0x004fca0007ffe0ff */
[----:B------:R-:W-:Y:S02]  /*0500*/  IMAD R11, R8, R9, RZ ;  /* 0x00000009080b7224 */ /* 0x000fe400078e02ff */
[----:B------:R-:W-:Y:S02]  /*0510*/  IMAD.MOV.U32 R8, RZ, RZ, R10 ;  /* 0x000000ffff087224 */ /* 0x000fe400078e000a */
[----:B------:R-:W-:-:S06]  /*0520*/  IMAD.HI.U32 R3, R3, R11, R2 ;  /* 0x0000000b03037227 */ /* 0x000fcc00078e0002 */
[----:B------:R-:W-:-:S04]  /*0530*/  IMAD.HI.U32 R3, R3, R8, RZ ;  /* 0x0000000803037227 */ /* 0x000fc800078e00ff */
[----:B------:R-:W-:Y:S01]  /*0540*/  IMAD R0, R3, R0, R8 ;  /* 0x0000000003007224 */ /* 0x000fe200078e0208 */
[----:B------:R-:W-:Y:S04]  /*0550*/  BAR.SYNC.DEFER_BLOCKING 0x0 ;  /* 0x0000000000007b1d */ /* 0x000fe80000010000 */
[----:B------:R-:W-:-:S13]  /*0560*/  ISETP.GT.U32.AND P1, PT, R9, R0, PT ;  /* 0x000000000900720c */ /* 0x000fda0003f24070 */
[-C--:B------:R-:W-:Y:S01]  /*0570*/  @!P1 IADD3 R0, PT, PT, R0, -R9.reuse, RZ ;  /* 0x8000000900009210 */ /* 0x080fe20007ffe0ff */
[----:B------:R-:W-:Y:S01]  /*0580*/  @!P1 VIADD R3, R3, 0x1 ;  /* 0x0000000103039836 */ /* 0x000fe20000000000 */
[----:B------:R-:W-:Y:S02]  /*0590*/  ISETP.NE.AND P1, PT, R6, RZ, PT ;  /* 0x000000ff0600720c */ /* 0x000fe40003f25270 */
[----:B------:R-:W-:Y:S02]  /*05a0*/  ISETP.GE.U32.AND P0, PT, R0, R9, PT ;  /* 0x000000090000720c */ /* 0x000fe40003f06070 */
[----:B------:R-:W-:-:S04]  /*05b0*/  LOP3.LUT R0, R7, R6, RZ, 0x3c, !PT ;  /* 0x0000000607007212 */ /* 0x000fc800078e3cff */
[----:B------:R-:W-:Y:S02]  /*05c0*/  ISETP.GE.AND P2, PT, R0, RZ, PT ;  /* 0x000000ff0000720c */ /* 0x000fe40003f46270 */
[----:B------:R-:W-:-:S05]  /*05d0*/  IADD3 R0, PT, PT, R4, 0xff, RZ ;  /* 0x000000ff04007810 */ /* 0x000fca0007ffe0ff */
[----:B------:R-:W-:-:S04]  /*05e0*/  @P0 VIADD R3, R3, 0x1 ;  /* 0x0000000103030836 */ /* 0x000fc80000000000 */
[----:B------:R-:W-:Y:S01]  /*05f0*/  IMAD.MOV.U32 R2, RZ, RZ, R3 ;  /* 0x000000ffff027224 */ /* 0x000fe200078e0003 */
[----:B------:R-:W-:-:S03]  /*0600*/  SHF.R.S32.HI R3, RZ, 0x1f, R0 ;  /* 0x0000001fff037819 */ /* 0x000fc60000011400 */
[----:B------:R-:W-:Y:S01]  /*0610*/  @!P2 IMAD.MOV R2, RZ, RZ, -R2 ;  /* 0x000000ffff02a224 */ /* 0x000fe200078e0a02 */
[----:B------:R-:W-:Y:S02]  /*0620*/  @!P1 LOP3.LUT R2, RZ, R6, RZ, 0x33, !PT ;  /* 0x00000006ff029212 */ /* 0x000fe400078e33ff */
[----:B------:R-:W-:-:S03]  /*0630*/  LEA.HI R3, R3, R0, RZ, 0x8 ;  /* 0x0000000003037211 */ /* 0x000fc600078f40ff */
[C---:B------:R-:W-:Y:S01]  /*0640*/  IMAD.SHL.U32 R14, R2.reuse, 0x8, RZ ;  /* 0x00000008020e7824 */ /* 0x040fe200078e00ff */
[----:B------:R-:W-:-:S04]  /*0650*/  IADD3 R2, PT, PT, -R2, RZ, RZ ;  /* 0x000000ff02027210 */ /* 0x000fc80007ffe1ff */
[----:B------:R-:W-:Y:S01]  /*0660*/  LEA.HI.SX32 R3, R3, -R14, 0x18 ;  /* 0x8000000e03037211 */ /* 0x000fe200078fc2ff */
[----:B------:R-:W-:Y:S02]  /*0670*/  IMAD R13, R6, R2, R7 ;  /* 0x00000002060d7224 */ /* 0x000fe400078e0207 */
[----:B------:R-:W-:Y:S01]  /*0680*/  IMAD.MOV.U32 R2, RZ, RZ, RZ ;  /* 0x000000ffff027224 */ /* 0x000fe200078e00ff */
[----:B------:R-:W-:Y:S02]  /*0690*/  VIMNMX R12, PT, PT, R3, 0x8, PT ;  /* 0x00000008030c7848 */ /* 0x000fe40003fe0100 */
[----:B------:R-:W-:Y:S02]  /*06a0*/  IABS R6, R13 ;  /* 0x0000000d00067213 */ /* 0x000fe40000000000 */
[----:B------:R-:W-:-:S04]  /*06b0*/  IABS R8, R12 ;  /* 0x0000000c00087213 */ /* 0x000fc80000000000 */
[----:B------:R-:W1:Y:S08]  /*06c0*/  I2F.RP R0, R8 ;  /* 0x0000000800007306 */ /* 0x000e700000209400 */
[----:B-1----:R-:W1:Y:S02]  /*06d0*/  MUFU.RCP R0, R0 ;  /* 0x0000000000007308 */ /* 0x002e640000001000 */
[----:B-1----:R-:W-:Y:S01]  /*06e0*/  VIADD R3, R0, 0xffffffe ;  /* 0x0ffffffe00037836 */ /* 0x002fe20000000000 */
[----:B------:R-:W-:-:S05]  /*06f0*/  IABS R0, R5 ;  /* 0x0000000500007213 */ /* 0x000fca0000000000 */
[----:B------:R-:W1:Y:S02]  /*0700*/  F2I.FTZ.U32.TRUNC.NTZ R3, R3 ;  /* 0x0000000300037305 */ /* 0x000e64000021f000 */
[----:B-1----:R-:W-:-:S04]  /*0710*/  IMAD.MOV R9, RZ, RZ, -R3 ;  /* 0x000000ffff097224 */ /* 0x002fc800078e0a03 */
[----:B------:R-:W-:Y:S01]  /*0720*/  IMAD R7, R9, R8, RZ ;  /* 0x0000000809077224 */ /* 0x000fe200078e02ff */
[----:B------:R-:W-:-:S03]  /*0730*/  IABS R9, R12 ;  /* 0x0000000c00097213 */ /* 0x000fc60000000000 */
[----:B------:R-:W-:Y:S01]  /*0740*/  IMAD.HI.U32 R2, R3, R7, R2 ;  /* 0x0000000703027227 */ /* 0x000fe200078e0002 */
[----:B------:R-:W-:Y:S02]  /*0750*/  IADD3 R7, PT, PT, RZ, -R9, RZ ;  /* 0x80000009ff077210 */ /* 0x000fe40007ffe0ff */
[----:B------:R-:W1:Y:S01]  /*0760*/  I2F.RP R9, R0 ;  /* 0x0000000000097306 */ /* 0x000e620000209400 */
[----:B------:R-:W-:Y:S01]  /*0770*/  IMAD.MOV.U32 R3, RZ, RZ, R6 ;  /* 0x000000ffff037224 */ /* 0x000fe200078e0006 */
[----:B------:R-:W-:-:S03]  /*0780*/  IABS R6, R4 ;  /* 0x0000000400067213 */ /* 0x000fc60000000000 */
[----:B------:R-:W-:-:S04]  /*0790*/  IMAD.HI.U32 R2, R2, R3, RZ ;  /* 0x0000000302027227 */ /* 0x000fc800078e00ff */
[----:B------:R-:W-:Y:S02]  /*07a0*/  IMAD R3, R2, R7, R3 ;  /* 0x0000000702037224 */ /* 0x000fe400078e0203 */
[----:B------:R-:W2:Y:S03]  /*07b0*/  I2F.RP R7, R6 ;  /* 0x0000000600077306 */ /* 0x000ea60000209400 */
[----:B------:R-:W-:-:S05]  /*07c0*/  ISETP.GT.U32.AND P1, PT, R8, R3, PT ;  /* 0x000000030800720c */ /* 0x000fca0003f24070 */
[----:B-1----:R-:W1:Y:S08]  /*07d0*/  MUFU.RCP R9, R9 ;  /* 0x0000000900097308 */ /* 0x002e700000001000 */
[----:B--2---:R-:W2:Y:S01]  /*07e0*/  MUFU.RCP R7, R7 ;  /* 0x0000000700077308 */ /* 0x004ea20000001000 */
[----:B------:R-:W-:Y:S02]  /*07f0*/  @!P1 IMAD.IADD R3, R3, 0x1, -R8 ;  /* 0x0000000103039824 */ /* 0x000fe400078e0a08 */
[----:B------:R-:W-:Y:S01]  /*0800*/  @!P1 VIADD R2, R2, 0x1 ;  /* 0x0000000102029836 */ /* 0x000fe20000000000 */
[----:B------:R-:W-:-:S02]  /*0810*/  ISETP.NE.AND P1, PT, R12, RZ, PT ;  /* 0x000000ff0c00720c */ /* 0x000fc40003f25270 */
[----:B------:R-:W-:Y:S02]  /*0820*/  ISETP.GE.U32.AND P0, PT, R3, R8, PT ;  /* 0x000000080300720c */ /* 0x000fe40003f06070 */
[----:B------:R-:W-:Y:S01]  /*0830*/  LOP3.LUT R3, R13, R12, RZ, 0x3c, !PT ;  /* 0x0000000c0d037212 */ /* 0x000fe200078e3cff */
[----:B-1----:R-:W-:-:S03]  /*0840*/  VIADD R10, R9, 0xffffffe ;  /* 0x0ffffffe090a7836 */ /* 0x002fc60000000000 */
[----:B------:R-:W-:Y:S01]  /*0850*/  ISETP.GE.AND P2, PT, R3, RZ, PT ;  /* 0x000000ff0300720c */ /* 0x000fe20003f46270 */
[----:B------:R-:W1:Y:S01]  /*0860*/  F2I.FTZ.U32.TRUNC.NTZ R11, R10 ;  /* 0x0000000a000b7305 */ /* 0x000e62000021f000 */
[----:B------:R-:W-:Y:S02]  /*0870*/  SHF.R.S32.HI R3, RZ, 0x6, R36 ;  /* 0x00000006ff037819 */ /* 0x000fe40000011424 */
[----:B--2---:R-:W-:-:S03]  /*0880*/  IADD3 R8, PT, PT, R7, 0xffffffe, RZ ;  /* 0x0ffffffe07087810 */ /* 0x004fc60007ffe0ff */
[----:B------:R-:W-:Y:S01]  /*0890*/  @P0 VIADD R2, R2, 0x1 ;  /* 0x0000000102020836 */ /* 0x000fe20000000000 */
[----:B------:R-:W-:Y:S01]  /*08a0*/  SHF.R.U32.HI R7, RZ, 0x5, R36 ;  /* 0x00000005ff077819 */ /* 0x000fe20000011624 */
[----:B------:R2:W3:Y:S02]  /*08b0*/  F2I.FTZ.U32.TRUNC.NTZ R9, R8 ;  /* 0x0000000800097305 */ /* 0x0004e4000021f000 */
[----:B------:R-:W-:Y:S01]  /*08c0*/  IMAD.MOV.U32 R15, RZ, RZ, R2 ;  /* 0x000000ffff0f7224 */ /* 0x000fe200078e0002 */
[----:B------:R-:W-:Y:S01]  /*08d0*/  SGXT R2, R3, 0x1 ;  /* 0x000000010302781a */ /* 0x000fe20000000200 */
[----:B------:R-:W-:Y:S01]  /*08e0*/  IMAD.SHL.U32 R3, R36, 0x100, RZ ;  /* 0x0000010024037824 */ /* 0x000fe200078e00ff */
[----:B------:R-:W-:Y:S02]  /*08f0*/  R2UR UR8, R7 ;  /* 0x00000000070872ca */ /* 0x000fe400000e0000 */
[----:B------:R-:W-:Y:S01]  /*0900*/  @!P2 IADD3 R15, PT, PT, -R15, RZ, RZ ;  /* 0x000000ff0f0fa210 */ /* 0x000fe20007ffe1ff */
[----:B-1----:R-:W-:Y:S01]  /*0910*/  IMAD.MOV R17, RZ, RZ, -R11 ;  /* 0x000000ffff117224 */ /* 0x002fe200078e0a0b */
[----:B------:R-:W-:-:S02]  /*0920*/  LOP3.LUT R2, R2, 0x90, RZ, 0xc0, !PT ;  /* 0x0000009002027812 */ /* 0x000fc400078ec0ff */
[----:B------:R-:W-:Y:S02]  /*0930*/  @!P1 LOP3.LUT R15, RZ, R12, RZ, 0x33, !PT ;  /* 0x0000000cff0f9212 */ /* 0x000fe400078e33ff */
[----:B------:R-:W-:Y:S02]  /*0940*/  LOP3.LUT R2, R2, 0x7c, R16, 0x78, !PT ;  /* 0x0000007c02027812 */ /* 0x000fe400078e7810 */
[----:B--2---:R-:W-:Y:S01]  /*0950*/  SHF.R.U32.HI R8, RZ, 0x6, R36 ;  /* 0x00000006ff087819 */ /* 0x004fe20000011624 */
[----:B------:R-:W-:Y:S01]  /*0960*/  IMAD.MOV R7, RZ, RZ, -R15 ;  /* 0x000000ffff077224 */ /* 0x000fe200078e0a0f */
[----:B---3--:R-:W-:Y:S01]  /*0970*/  IADD3 R10, PT, PT, RZ, -R9, RZ ;  /* 0x80000009ff0a7210 */ /* 0x008fe20007ffe0ff */
[----:B------:R-:W-:Y:S01]  /*0980*/  IMAD.SHL.U32 R16, R15, 0x40, RZ ;  /* 0x000000400f107824 */ /* 0x000fe200078e00ff */
[----:B------:R-:W-:Y:S01]  /*0990*/  LOP3.LUT R3, R2, 0x2000, R3, 0xf8, !PT ;  /* 0x0000200002037812 */ /* 0x000fe200078ef803 */
[----:B------:R-:W-:Y:S01]  /*09a0*/  IMAD R2, R12, R7, R13 ;  /* 0x000000070c027224 */ /* 0x000fe200078e020d */
[----:B------:R-:W-:Y:S01]  /*09b0*/  SGXT.U32 R7, R8, 0x1 ;  /* 0x000000010807781a */ /* 0x000fe20000000000 */
[----:B------:R-:W-:-:S02]  /*09c0*/  HFMA2 R8, -RZ, RZ, 0, 0 ;  /* 0x00000000ff087431 */ /* 0x000fc400000001ff */
[----:B------:R-:W-:Y:S01]  /*09d0*/  IMAD.MOV.U32 R13, RZ, RZ, R10 ;  /* 0x000000ffff0d7224 */ /* 0x000fe200078e000a */
[----:B------:R1:W-:Y:S01]  /*09e0*/  STL [R1+0x4], R16 ;  /* 0x0000041001007387 */ /* 0x0003e20000100800 */
[----:B------:R-:W-:Y:S01]  /*09f0*/  IMAD R15, R17, R0, RZ ;  /* 0x00000000110f7224 */ /* 0x000fe200078e02ff */
[----:B------:R-:W-:Y:S01]  /*0a00*/  LOP3.LUT R12, R16, R7, RZ, 0xfc, !PT ;  /* 0x00000007100c7212 */ /* 0x000fe200078efcff */
[----:B------:R-:W-:Y:S01]  /*0a10*/  IMAD.MOV.U32 R10, RZ, RZ, RZ ;  /* 0x000000ffff0a7224 */ /* 0x000fe200078e00ff */
[----:B------:R-:W-:Y:S01]  /*0a20*/  USHF.L.U32 UR4, UR8, 0x15, URZ ;  /* 0x0000001508047899 */ /* 0x000fe200080006ff */
[----:B------:R-:W-:Y:S01]  /*0a30*/  IMAD R13, R13, R6, RZ ;  /* 0x000000060d0d7224 */ /* 0x000fe200078e02ff */
[C---:B------:R-:W-:Y:S01]  /*0a40*/  LOP3.LUT R18, R12.reuse, 0x8, RZ, 0xfc, !PT ;  /* 0x000000080c127812 */ /* 0x040fe200078efcff */
[----:B------:R-:W-:Y:S01]  /*0a50*/  IMAD.HI.U32 R10, R11, R15, R10 ;  /* 0x0000000f0b0a7227 */ /* 0x000fe200078e000a */
[C---:B------:R-:W-:Y:S02]  /*0a60*/  LOP3.LUT R11, R12.reuse, 0x3e, RZ, 0xfc, !PT ;  /* 0x0000003e0c0b7812 */ /* 0x040fe400078efcff */
[C---:B-1----:R-:W-:Y:S01]  /*0a70*/  LOP3.LUT R16, R12.reuse, 0x6, RZ, 0xfc, !PT ;  /* 0x000000060c107812 */ /* 0x042fe200078efcff */
[----:B------:R-:W-:Y:S01]  /*0a80*/  IMAD.HI.U32 R8, R9, R13, R8 ;  /* 0x0000000d09087227 */ /* 0x000fe200078e0008 */
[----:B------:R-:W-:-:S02]  /*0a90*/  LOP3.LUT R9, R12, 0x2, RZ, 0xfc, !PT ;  /* 0x000000020c097812 */ /* 0x000fc400078efcff */
[----:B------:R-:W-:Y:S01]  /*0aa0*/  IABS R25, R11 ;  /* 0x0000000b00197213 */ /* 0x000fe20000000000 */
[----:B------:R-:W-:Y:S01]  /*0ab0*/  IMAD.IADD R7, R14, 0x1, R2 ;  /* 0x000000010e077824 */ /* 0x000fe200078e0202 */
[----:B------:R-:W-:Y:S02]  /*0ac0*/  LOP3.LUT R13, R12, 0x4, RZ, 0xfc, !PT ;  /* 0x000000040c0d7812 */ /* 0x000fe400078efcff */
[----:B------:R-:W-:Y:S02]  /*0ad0*/  IABS R2, R12 ;  /* 0x0000000c00027213 */ /* 0x000fe40000000000 */
[----:B------:R-:W-:Y:S02]  /*0ae0*/  ISETP.GE.AND P1, PT, R9, RZ, PT ;  /* 0x000000ff0900720c */ /* 0x000fe40003f26270 */
[----:B------:R-:W-:Y:S01]  /*0af0*/  IABS R14, R9 ;  /* 0x00000009000e7213 */ /* 0x000fe20000000000 */
[----:B------:R-:W-:Y:S01]  /*0b00*/  IMAD.HI.U32 R9, R10, R25, RZ ;  /* 0x000000190a097227 */ /* 0x000fe200078e00ff */
[----:B------:R-:W-:-:S02]  /*0b10*/  ISETP.GE.AND P0, PT, R13, RZ, PT ;  /* 0x000000ff0d00720c */ /* 0x000fc40003f06270 */
[----:B------:R-:W-:Y:S02]  /*0b20*/  IABS R15, R13 ;  /* 0x0000000d000f7213 */ /* 0x000fe40000000000 */
[----:B------:R-:W-:Y:S01]  /*0b30*/  ISETP.GE.AND P2, PT, R11, RZ, PT ;  /* 0x000000ff0b00720c */ /* 0x000fe20003f46270 */
[----:B------:R-:W-:Y:S01]  /*0b40*/  IMAD.MOV.U32 R11, RZ, RZ, R2 ;  /* 0x000000ffff0b7224 */ /* 0x000fe200078e0002 */
[----:B------:R-:W-:Y:S01]  /*0b50*/  MOV R13, R14 ;  /* 0x0000000e000d7202 */ /* 0x000fe20000000f00 */
[----:B------:R-:W-:Y:S01]  /*0b60*/  IMAD.MOV R14, RZ, RZ, -R9 ;  /* 0x000000ffff0e7224 */ /* 0x000fe200078e0a09 */
[----:B------:R-:W-:Y:S01]  /*0b70*/  IABS R17, R16 ;  /* 0x0000001000117213 */ /* 0x000fe20000000000 */
[----:B------:R-:W-:Y:S01]  /*0b80*/  IMAD.HI.U32 R2, R10, R11, RZ ;  /* 0x0000000b0a027227 */ /* 0x000fe200078e00ff */
[----:B------:R-:W-:Y:S02]  /*0b90*/  IABS R19, R18 ;  /* 0x0000001200137213 */ /* 0x000fe40000000000 */
[----:B------:R-:W-:Y:S01]  /*0ba0*/  LOP3.LUT R20, R12, 0xa, RZ, 0xfc, !PT ;  /* 0x0000000a0c147812 */ /* 0x000fe200078efcff */
[----:B------:R-:W-:Y:S01]  /*0bb0*/  IMAD R25, R0, R14, R25 ;  /* 0x0000000e00197224 */ /* 0x000fe200078e0219 */
[----:B------:R-:W-:Y:S01]  /*0bc0*/  LOP3.LUT R22, R12, 0xc, RZ, 0xfc, !PT ;  /* 0x0000000c0c167812 */ /* 0x000fe200078efcff */
[----:B------:R-:W-:Y:S01]  /*0bd0*/  IMAD.MOV R2, RZ, RZ, -R2 ;  /* 0x000000ffff027224 */ /* 0x000fe200078e0a02 */
[----:B------:R-:W-:-:S02]  /*0be0*/  IABS R21, R20 ;  /* 0x0000001400157213 */ /* 0x000fc40000000000 */
[C---:B------:R-:W-:Y:S01]  /*0bf0*/  ISETP.GT.U32.AND P4, PT, R0.reuse, R25, PT ;  /* 0x000000190000720c */ /* 0x040fe20003f84070 */
[----:B------:R-:W-:Y:S01]  /*0c00*/  IMAD R9, R0, R2, R11 ;  /* 0x0000000200097224 */ /* 0x000fe200078e020b */
[----:B------:R-:W-:Y:S01]  /*0c10*/  IABS R23, R22 ;  /* 0x0000001600177213 */ /* 0x000fe20000000000 */
[----:B------:R-:W-:Y:S01]  /*0c20*/  IMAD.HI.U32 R2, R10, R13, RZ ;  /* 0x0000000d0a027227 */ /* 0x000fe200078e00ff */
[----:B------:R-:W-:Y:S02]  /*0c30*/  LOP3.LUT R24, R12, 0xe, RZ, 0xfc, !PT ;  /* 0x0000000e0c187812 */ /* 0x000fe400078efcff */
[----:B------:R-:W-:Y:S01]  /*0c40*/  ISETP.GT.U32.AND P3, PT, R0, R9, PT ;  /* 0x000000090000720c */ /* 0x000fe20003f64070 */
[----:B------:R-:W-:Y:S01]  /*0c50*/  IMAD.HI.U32 R11, R10, R15, RZ ;  /* 0x0000000f0a0b7227 */ /* 0x000fe200078e00ff */
[----:B------:R-:W-:Y:S02]  /*0c60*/  IABS R27, R24 ;  /* 0x00000018001b7213 */ /* 0x000fe40000000000 */
[C---:B------:R-:W-:Y:S01]  /*0c70*/  LOP3.LUT R26, R12.reuse, 0x10, RZ, 0xfc, !PT ;  /* 0x000000100c1a7812 */ /* 0x040fe200078efcff */
[----:B------:R-:W-:Y:S01]  /*0c80*/  IMAD.MOV R14, RZ, RZ, -R2 ;  /* 0x000000ffff0e7224 */ /* 0x000fe200078e0a02 */
[C---:B------:R-:W-:Y:S01]  /*0c90*/  LOP3.LUT R28, R12.reuse, 0x32, RZ, 0xfc, !PT ;  /* 0x000000320c1c7812 */ /* 0x040fe200078efcff */
[----:B------:R-:W-:Y:S01]  /*0ca0*/  @!P4 IMAD.IADD R25, R25, 0x1, -R0 ;  /* 0x000000011919c824 */ /* 0x000fe200078e0a00 */
[----:B------:R-:W-:Y:S01]  /*0cb0*/  LOP3.LUT R32, R12, 0x36, RZ, 0xfc, !PT ;  /* 0x000000360c207812 */ /* 0x000fe200078efcff */
[----:B------:R-:W-:Y:S01]  /*0cc0*/  IMAD.HI.U32 R2, R10, R17, RZ ;  /* 0x000000110a027227 */ /* 0x000fe200078e00ff */
[----:B------:R-:W-:-:S02]  /*0cd0*/  IABS R61, R28 ;  /* 0x0000001c003d7213 */ /* 0x000fc40000000000 */
[----:B------:R-:W-:Y:S01]  /*0ce0*/  ISETP.GT.U32.AND P5, PT, R0, R25, PT ;  /* 0x000000190000720c */ /* 0x000fe20003fa4070 */
[----:B------:R-:W-:Y:S01]  /*0cf0*/  IMAD.MOV R11, RZ, RZ, -R11 ;  /* 0x000000ffff0b7224 */ /* 0x000fe200078e0a0b */
[----:B------:R-:W-:Y:S01]  /*0d00*/  IADD3 R2, PT, PT, -R2, RZ, RZ ;  /* 0x000000ff02027210 */ /* 0x000fe20007ffe1ff */
[----:B------:R-:W-:Y:S01]  /*0d10*/  @!P3 IMAD.IADD R9, R9, 0x1, -R0 ;  /* 0x000000010909b824 */ /* 0x000fe200078e0a00 */
[----:B------:R-:W-:Y:S01]  /*0d20*/  IABS R65, R32 ;  /* 0x0000002000417213 */ /* 0x000fe20000000000 */
[----:B------:R-:W-:Y:S01]  /*0d30*/  IMAD R13, R0, R14, R13 ;  /* 0x0000000e000d7224 */ /* 0x000fe200078e020d */
[----:B------:R-:W-:Y:S01]  /*0d40*/  LOP3.LUT R30, R12, 0x34, RZ, 0xfc, !PT ;  /* 0x000000340c1e7812 */ /* 0x000fe200078efcff */
[C---:B------:R-:W-:Y:S01]  /*0d50*/  IMAD R15, R0.reuse, R11, R15 ;  /* 0x0000000b000f7224 */ /* 0x040fe200078e020f */
[C---:B------:R-:W-:Y:S01]  /*0d60*/  ISETP.GT.U32.AND P4, PT, R0.reuse, R9, PT ;  /* 0x000000090000720c */ /* 0x040fe20003f84070 */
[C---:B------:R-:W-:Y:S01]  /*0d70*/  IMAD R17, R0.reuse, R2, R17 ;  /* 0x0000000200117224 */ /* 0x040fe200078e0211 */
[----:B------:R-:W-:Y:S01]  /*0d80*/  ISETP.GT.U32.AND P3, PT, R0, R13, PT ;  /* 0x0000000d0000720c */ /* 0x000fe20003f64070 */
[----:B------:R-:W-:Y:S01]  /*0d90*/  IMAD.HI.U32 R2, R10, R19, RZ ;  /* 0x000000130a027227 */ /* 0x000fe200078e00ff */
[----:B------:R-:W-:-:S02]  /*0da0*/  ISETP.GT.U32.AND P6, PT, R0, R15, PT ;  /* 0x0000000f0000720c */ /* 0x000fc40003fc4070 */
[----:B------:R-:W-:Y:S01]  /*0db0*/  IABS R63, R30 ;  /* 0x0000001e003f7213 */ /* 0x000fe20000000000 */
[----:B------:R-:W-:Y:S02]  /*0dc0*/  IMAD.MOV R14, RZ, RZ, -R2 ;  /* 0x000000ffff0e7224 */ /* 0x000fe400078e0a02 */
[--C-:B------:R-:W-:Y:S01]  /*0dd0*/  @!P5 IMAD.IADD R25, R25, 0x1, -R0.reuse ;  /* 0x000000011919d824 */ /* 0x100fe200078e0a00 */
[C---:B------:R-:W-:Y:S01]  /*0de0*/  ISETP.GT.U32.AND P5, PT, R0.reuse, R17, PT ;  /* 0x000000110000720c */ /* 0x040fe20003fa4070 */
[----:B------:R-:W-:Y:S02]  /*0df0*/  IMAD R19, R0, R14, R19 ;  /* 0x0000000e00137224 */ /* 0x000fe400078e0213 */
[----:B------:R-:W-:Y:S02]  /*0e00*/  @!P4 IMAD.IADD R9, R9, 0x1, -R0 ;  /* 0x000000010909c824 */ /* 0x000fe400078e0a00 */
[----:B------:R-:W-:Y:S01]  /*0e10*/  IMAD.HI.U32 R2, R10, R21, RZ ;  /* 0x000000150a027227 */ /* 0x000fe200078e00ff */
[----:B------:R-:W-:-:S02]  /*0e20*/  ISETP.GT.U32.AND P4, PT, R0, R19, PT ;  /* 0x000000130000720c */ /* 0x000fc40003f84070 */
[----:B------:R-:W-:Y:S01]  /*0e30*/  @!P3 IADD3 R13, PT, PT, R13, -R0, RZ ;  /* 0x800000000d0db210 */ /* 0x000fe20007ffe0ff */
[--C-:B------:R-:W-:Y:S01]  /*0e40*/  @!P6 IMAD.IADD R15, R15, 0x1, -R0.reuse ;  /* 0x000000010f0fe824 */ /* 0x100fe200078e0a00 */
[----:B------:R-:W-:Y:S01]  /*0e50*/  IADD3 R2, PT, PT, -R2, RZ, RZ ;  /* 0x000000ff02027210 */ /* 0x000fe20007ffe1ff */
[----:B------:R-:W-:Y:S01]  /*0e60*/  IMAD.HI.U32 R11, R10, R23, RZ ;  /* 0x000000170a0b7227 */ /* 0x000fe200078e00ff */
[----:B------:R-:W-:Y:S02]  /*0e70*/  ISETP.GT.U32.AND P6, PT, R0, R13, PT ;  /* 0x0000000d0000720c */ /* 0x000fe40003fc4070 */
[----:B------:R-:W-:Y:S01]  /*0e80*/  ISETP.GE.AND P3, PT, R12, RZ, PT ;  /* 0x000000ff0c00720c */ /* 0x000fe20003f66270 */
[----:B------:R-:W-:Y:S01]  /*0e90*/  @!P5 IMAD.IADD R17, R17, 0x1, -R0 ;  /* 0x000000011111d824 */ /* 0x000fe200078e0a00 */
[C---:B------:R-:W-:Y:S01]  /*0ea0*/  ISETP.GT.U32.AND P5, PT, R0.reuse, R15, PT ;  /* 0x0000000f0000720c */ /* 0x040fe20003fa4070 */
[----:B------:R-:W-:Y:S02]  /*0eb0*/  IMAD R21, R0, R2, R21 ;  /* 0x0000000200157224 */ /* 0x000fe400078e0215 */
[----:B------:R-:W-:Y:S01]  /*0ec0*/  IMAD.MOV.U32 R73, RZ, RZ, R25 ;  /* 0x000000ffff497224 */ /* 0x000fe200078e0019 */
[----:B------:R-:W-:Y:S01]  /*0ed0*/  @!P4 IADD3 R19, PT, PT, R19, -R0, RZ ;  /* 0x800000001313c210 */ /* 0x000fe20007ffe0ff */
[----:B------:R-:W-:Y:S01]  /*0ee0*/  IMAD.MOV R11, RZ, RZ, -R11 ;  /* 0x000000ffff0b7224 */ /* 0x000fe200078e0a0b */
[----:B------:R-:W-:Y:S01]  /*0ef0*/  IABS R25, R26 ;  /* 0x0000001a00197213 */ /* 0x000fe20000000000 */
[----:B------:R-:W-:Y:S01]  /*0f00*/  IMAD.HI.U32 R2, R10, R27, RZ ;  /* 0x0000001b0a027227 */ /* 0x000fe200078e00ff */
[----:B------:R-:W-:-:S03]  /*0f10*/  ISETP.GT.U32.AND P4, PT, R0, R19, PT ;  /* 0x000000130000720c */ /* 0x000fc60003f84070 */
[----:B------:R-:W-:Y:S01]  /*0f20*/  @!P2 IMAD.MOV R73, RZ, RZ, -R73 ;  /* 0x000000ffff49a224 */ /* 0x000fe200078e0a49 */
[C---:B------:R-:W-:Y:S01]  /*0f30*/  ISETP.GT.U32.AND P2, PT, R0.reuse, R17, PT ;  /* 0x000000110000720c */ /* 0x040fe20003f44070 */
[----:B------:R-:W-:Y:S02]  /*0f40*/  IMAD R23, R0, R11, R23 ;  /* 0x0000000b00177224 */ /* 0x000fe400078e0217 */
[----:B------:R-:W-:Y:S02]  /*0f50*/  IMAD.MOV R2, RZ, RZ, -R2 ;  /* 0x000000ffff027224 */ /* 0x000fe400078e0a02 */
[----:B------:R-:W-:Y:S02]  /*0f60*/  IMAD.MOV.U32 R11, RZ, RZ, R9 ;  /* 0x000000ffff0b7224 */ /* 0x000fe400078e0009 */
[--C-:B------:R-:W-:Y:S01]  /*0f70*/  @!P6 IMAD.IADD R13, R13, 0x1, -R0.reuse ;  /* 0x000000010d0de824 */ /* 0x100fe200078e0a00 */
[----:B------:R-:W-:Y:S01]  /*0f80*/  ISETP.GE.AND P6, PT, R16, RZ, PT ;  /* 0x000000ff1000720c */ /* 0x000fe20003fc6270 */
[----:B------:R-:W-:Y:S01]  /*0f90*/  @!P5 IMAD.IADD R15, R15, 0x1, -R0 ;  /* 0x000000010f0fd824 */ /* 0x000fe200078e0a00 */
[C---:B------:R-:W-:Y:S01]  /*0fa0*/  ISETP.GT.U32.AND P5, PT, R0.reuse, R23, PT ;  /* 0x000000170000720c */ /* 0x040fe20003fa4070 */
[----:B------:R-:W-:Y:S01]  /*0fb0*/  IMAD R9, R0, R2, R27 ;  /* 0x0000000200097224 */ /* 0x000fe200078e021b */
[----:B------:R-:W-:Y:S01]  /*0fc0*/  LOP3.LUT R16, R12, 0x12, RZ, 0xfc, !PT ;  /* 0x000000120c107812 */ /* 0x000fe200078efcff */
[----:B------:R-:W-:Y:S01]  /*0fd0*/  IMAD.HI.U32 R2, R10, R25, RZ ;  /* 0x000000190a027227 */ /* 0x000fe200078e00ff */
[----:B------:R-:W-:-:S02]  /*0fe0*/  @!P4 IADD3 R19, PT, PT, R19, -R0, RZ ;  /* 0x800000001313c210 */ /* 0x000fc40007ffe0ff */
[----:B------:R-:W-:Y:S01]  /*0ff0*/  IABS R29, R16 ;  /* 0x00000010001d7213 */ /* 0x000fe20000000000 */
[----:B------:R-:W-:Y:S01]  /*1000*/  IMAD.MOV R2, RZ, RZ, -R2 ;  /* 0x000000ffff027224 */ /* 0x000fe200078e0a02 */
[----:B------:R-:W-:Y:S01]  /*1010*/  ISETP.GT.U32.AND P4, PT, R0, R9, PT ;  /* 0x000000090000720c */ /* 0x000fe20003f84070 */
[--C-:B------:R-:W-:Y:S01]  /*1020*/  @!P2 IMAD.IADD R17, R17, 0x1, -R0.reuse ;  /* 0x000000011111a824 */ /* 0x100fe200078e0a00 */
[----:B------:R-:W-:Y:S01]  /*1030*/  ISETP.GE.AND P2, PT, R18, RZ, PT ;  /* 0x000000ff1200720c */ /* 0x000fe20003f46270 */
[----:B------:R-:W-:Y:S01]  /*1040*/  IMAD R27, R0, R2, R25 ;  /* 0x00000002001b7224 */ /* 0x000fe200078e0219 */
[----:B------:R-:W-:Y:S01]  /*1050*/  LOP3.LUT R18, R12, 0x14, RZ, 0xfc, !PT ;  /* 0x000000140c127812 */ /* 0x000fe200078efcff */
[----:B------:R-:W-:Y:S01]  /*1060*/  @!P6 IMAD.MOV R17, RZ, RZ, -R17 ;  /* 0x000000ffff11e224 */ /* 0x000fe200078e0a11 */
[----:B------:R-:W-:Y:S01]  /*1070*/  @!P3 IADD3 R11, PT, PT, -R11, RZ, RZ ;  /* 0x000000ff0b0bb210 */ /* 0x000fe20007ffe1ff */
[----:B------:R-:W-:Y:S01]  /*1080*/  @!P5 IMAD.IADD R23, R23, 0x1, -R0 ;  /* 0x000000011717d824 */ /* 0x000fe200078e0a00 */
[----:B------:R-:W-:Y:S01]  /*1090*/  ISETP.GT.U32.AND P6, PT, R0, R27, PT ;  /* 0x0000001b0000720c */ /* 0x000fe20003fc4070 */
[----:B------:R-:W-:Y:S01]  /*10a0*/  IMAD.HI.U32 R2, R10, R29, RZ ;  /* 0x0000001d0a027227 */ /* 0x000fe200078e00ff */
[----:B------:R-:W-:-:S02]  /*10b0*/  IABS R31, R18 ;  /* 0x00000012001f7213 */ /* 0x000fc40000000000 */
[----:B------:R-:W-:Y:S01]  /*10c0*/  ISETP.GE.AND P5, PT, R22, RZ, PT ;  /* 0x000000ff1600720c */ /* 0x000fe20003fa6270 */
[----:B------:R-:W-:Y:S01]  /*10d0*/  @!P0 IMAD.MOV R15, RZ, RZ, -R15 ;  /* 0x000000ffff0f8224 */ /* 0x000fe200078e0a0f */
[----:B------:R-:W-:Y:S01]  /*10e0*/  ISETP.GT.U32.AND P0, PT, R0, R23, PT ;  /* 0x000000170000720c */ /* 0x000fe20003f04070 */
[----:B------:R-:W-:Y:S01]  /*10f0*/  IMAD.MOV R2, RZ, RZ, -R2 ;  /* 0x000000ffff027224 */ /* 0x000fe200078e0a02 */
[----:B------:R-:W-:Y:S01]  /*1100*/  @!P4 IADD3 R9, PT, PT, R9, -R0, RZ ;  /* 0x800000000909c210 */ /* 0x000fe20007ffe0ff */
[----:B------:R-:W-:Y:S01]  /*1110*/  IMAD.HI.U32 R14, R10, R31, RZ ;  /* 0x0000001f0a0e7227 */ /* 0x000fe200078e00ff */
[C---:B------:R-:W-:Y:S02]  /*1120*/  ISETP.GT.U32.AND P3, PT, R0.reuse, R21, PT ;  /* 0x000000150000720c */ /* 0x040fe40003f64070 */
[C---:B------:R-:W-:Y:S01]  /*1130*/  ISETP.GT.U32.AND P4, PT, R0.reuse, R9, PT ;  /* 0x000000090000720c */ /* 0x040fe20003f84070 */
[----:B------:R-:W-:Y:S01]  /*1140*/  IMAD R29, R0, R2, R29 ;  /* 0x00000002001d7224 */ /* 0x000fe200078e021d */
[----:B------:R-:W-:Y:S01]  /*1150*/  IADD3 R14, PT, PT, -R14, RZ, RZ ;  /* 0x000000ff0e0e7210 */ /* 0x000fe20007ffe1ff */
[--C-:B------:R-:W-:Y:S01]  /*1160*/  @!P6 IMAD.IADD R27, R27, 0x1, -R0.reuse ;  /* 0x000000011b1be824 */ /* 0x100fe200078e0a00 */
[----:B------:R-:W-:Y:S01]  /*1170*/  @!P2 IADD3 R19, PT, PT, -R19, RZ, RZ ;  /* 0x000000ff1313a210 */ /* 0x000fe20007ffe1ff */
[----:B------:R-:W-:Y:S01]  /*1180*/  @!P1 IMAD.MOV R13, RZ, RZ, -R13 ;  /* 0x000000ffff0d9224 */ /* 0x000fe200078e0a0d */
[----:B------:R-:W-:Y:S01]  /*1190*/  ISETP.GT.U32.AND P6, PT, R0, R29, PT ;  /* 0x0000001d0000720c */ /* 0x000fe20003fc4070 */
[--C-:B------:R-:W-:Y:S01]  /*11a0*/  @!P0 IMAD.IADD R23, R23, 0x1, -R0.reuse ;  /* 0x0000000117178824 */ /* 0x100fe200078e0a00 */
[----:B------:R-:W-:Y:S01]  /*11b0*/  ISETP.GE.AND P0, PT, R16, RZ, PT ;  /* 0x000000ff1000720c */ /* 0x000fe20003f06270 */
[----:B------:R-:W-:Y:S01]  /*11c0*/  IMAD R31, R0, R14, R31 ;  /* 0x0000000e001f7224 */ /* 0x000fe200078e021f */
[----:B------:R-:W-:Y:S01]  /*11d0*/  LOP3.LUT R16, R12, 0x16, RZ, 0xfc, !PT ;  /* 0x000000160c107812 */ /* 0x000fe200078efcff */
[----:B------:R-:W-:Y:S01]  /*11e0*/  @!P5 IMAD.MOV R23, RZ, RZ, -R23 ;  /* 0x000000ffff17d224 */ /* 0x000fe200078e0a17 */
[----:B------:R-:W-:Y:S01]  /*11f0*/  ISETP.GE.AND P2, PT, R24, RZ, PT ;  /* 0x000000ff1800720c */ /* 0x000fe20003f46270 */
[--C-:B------:R-:W-:Y:S01]  /*1200*/  @!P4 IMAD.IADD R9, R9, 0x1, -R0.reuse ;  /* 0x000000010909c824 */ /* 0x100fe200078e0a00 */
[----:B------:R-:W-:Y:S01]  /*1210*/  IABS R33, R16 ;  /* 0x0000001000217213 */ /* 0x000fe20000000000 */
[--C-:B------:R-:W-:Y:S01]  /*1220*/  @!P3 IMAD.IADD R21, R21, 0x1, -R0.reuse ;  /* 0x000000011515b824 */ /* 0x100fe200078e0a00 */
[----:B------:R-:W-:Y:S01]  /*1230*/  ISETP.GT.U32.AND P5, PT, R0, R31, PT ;  /* 0x0000001f0000720c */ /* 0x000fe20003fa4070 */
[----:B------:R-:W-:Y:S01]  /*1240*/  IMAD.MOV.U32 R25, RZ, RZ, R9 ;  /* 0x000000ffff197224 */ /* 0x000fe200078e0009 */
[----:B------:R-:W-:Y:S01]  /*1250*/  ISETP.GE.AND P4, PT, R18, RZ, PT ;  /* 0x000000ff1200720c */ /* 0x000fe20003f86270 */
[----:B------:R-:W-:Y:S01]  /*1260*/  @!P6 IMAD.IADD R29, R29, 0x1, -R0 ;  /* 0x000000011d1de824 */ /* 0x000fe200078e0a00 */
[----:B------:R-:W-:Y:S01]  /*1270*/  ISETP.GT.U32.AND P6, PT, R0, R27, PT ;  /* 0x0000001b0000720c */ /* 0x000fe20003fc4070 */
[----:B------:R-:W-:Y:S01]  /*1280*/  IMAD.HI.U32 R2, R10, R33, RZ ;  /* 0x000000210a027227 */ /* 0x000fe200078e00ff */
[----:B------:R-:W-:-:S02]  /*1290*/  LOP3.LUT R18, R12, 0x18, RZ, 0xfc, !PT ;  /* 0x000000180c127812 */ /* 0x000fc400078efcff */
[----:B------:R-:W-:Y:S01]  /*12a0*/  ISETP.GE.AND P3, PT, R20, RZ, PT ;  /* 0x000000ff1400720c */ /* 0x000fe20003f66270 */
[----:B------:R-:W-:Y:S01]  /*12b0*/  IMAD.MOV R14, RZ, RZ, -R2 ;  /* 0x000000ffff0e7224 */ /* 0x000fe200078e0a02 */
[----:B------:R-:W-:Y:S02]  /*12c0*/  IABS R35, R18 ;  /* 0x0000001200237213 */ /* 0x000fe40000000000 */
[----:B------:R-:W-:Y:S01]  /*12d0*/  LOP3.LUT R20, R12, 0x1a, RZ, 0xfc, !PT ;  /* 0x0000001a0c147812 */ /* 0x000fe200078efcff */
[C---:B------:R-:W-:Y:S01]  /*12e0*/  IMAD R9, R0.reuse, R14, R33 ;  /* 0x0000000e00097224 */ /* 0x040fe200078e0221 */
[----:B------:R-:W-:Y:S01]  /*12f0*/  ISETP.GT.U32.AND P1, PT, R0, R21, PT ;  /* 0x000000150000720c */ /* 0x000fe20003f24070 */
[----:B------:R-:W-:Y:S01]  /*1300*/  IMAD.HI.U32 R2, R10, R35, RZ ;  /* 0x000000230a027227 */ /* 0x000fe200078e00ff */
[----:B------:R-:W-:Y:S02]  /*1310*/  IABS R37, R20 ;  /* 0x0000001400257213 */ /* 0x000fe40000000000 */
[----:B------:R-:W-:Y:S01]  /*1320*/  @!P5 IADD3 R31, PT, PT, R31, -R0, RZ ;  /* 0x800000001f1fd210 */ /* 0x000fe20007ffe0ff */
[----:B------:R-:W-:Y:S01]  /*1330*/  @!P6 IMAD.IADD R27, R27, 0x1, -R0 ;  /* 0x000000011b1be824 */ /* 0x000fe200078e0a00 */
[C---:B------:R-:W-:Y:S01]  /*1340*/  ISETP.GT.U32.AND P6, PT, R0.reuse, R9, PT ;  /* 0x000000090000720c */ /* 0x040fe20003fc4070 */
[----:B------:R-:W-:Y:S01]  /*1350*/  IMAD.MOV R14, RZ, RZ, -R2 ;  /* 0x000000ffff0e7224 */ /* 0x000fe200078e0a02 */
[----:B------:R-:W-:Y:S01]  /*1360*/  ISETP.GT.U32.AND P5, PT, R0, R31, PT ;  /* 0x0000001f0000720c */ /* 0x000fe20003fa4070 */
[----:B------:R-:W-:Y:S01]  /*1370*/  IMAD.HI.U32 R2, R10, R37, RZ ;  /* 0x000000250a027227 */ /* 0x000fe200078e00ff */
[----:B------:R-:W-:-:S02]  /*1380*/  LOP3.LUT R22, R12, 0x1c, RZ, 0xfc, !PT ;  /* 0x0000001c0c167812 */ /* 0x000fc400078efcff */
[----:B------:R-:W-:Y:S01]  /*1390*/  @!P2 IADD3 R25, PT, PT, -R25, RZ, RZ ;  /* 0x000000ff1919a210 */ /* 0x000fe20007ffe1ff */
[----:B------:R-:W-:Y:S01]  /*13a0*/  IMAD.MOV R2, RZ, RZ, -R2 ;  /* 0x000000ffff027224 */ /* 0x000fe200078e0a02 */
[----:B------:R-:W-:Y:S01]  /*13b0*/  ISETP.GE.AND P2, PT, R16, RZ, PT ;  /* 0x000000ff1000720c */ /* 0x000fe20003f46270 */
[--C-:B------:R-:W-:Y:S01]  /*13c0*/  @!P1 IMAD.IADD R21, R21, 0x1, -R0.reuse ;  /* 0x0000000115159824 */ /* 0x100fe200078e0a00 */
[----:B------:R-:W-:Y:S01]  /*13d0*/  ISETP.GE.AND P1, PT, R26, RZ, PT ;  /* 0x000000ff1a00720c */ /* 0x000fe20003f26270 */
[----:B------:R-:W-:Y:S01]  /*13e0*/  IMAD R37, R0, R2, R37 ;  /* 0x0000000200257224 */ /* 0x000fe200078e0225 */
[----:B------:R-:W-:Y:S01]  /*13f0*/  LOP3.LUT R16, R12, 0x1e, RZ, 0xfc, !PT ;  /* 0x0000001e0c107812 */ /* 0x000fe200078efcff */
[--C-:B------:R-:W-:Y:S01]  /*1400*/  @!P6 IMAD.IADD R9, R9, 0x1, -R0.reuse ;  /* 0x000000010909e824 */ /* 0x100fe200078e0a00 */
[----:B------:R-:W-:Y:S01]  /*1410*/  @!P3 IADD3 R21, PT, PT, -R21, RZ, RZ ;  /* 0x000000ff1515b210 */ /* 0x000fe20007ffe1ff */
[----:B------:R-:W-:Y:S01]  /*1420*/  @!P5 IMAD.IADD R31, R31, 0x1, -R0 ;  /* 0x000000011f1fd824 */ /* 0x000fe200078e0a00 */
[C---:B------:R-:W-:Y:S01]  /*1430*/  ISETP.GT.U32.AND P3, PT, R0.reuse, R29, PT ;  /* 0x0000001d0000720c */ /* 0x040fe20003f64070 */
[C---:B------:R-:W-:Y:S01]  /*1440*/  IMAD R35, R0.reuse, R14, R35 ;  /* 0x0000000e00237224 */ /* 0x040fe200078e0223 */
[C---:B------:R-:W-:Y:S01]  /*1450*/  ISETP.GT.U32.AND P5, PT, R0.reuse, R37, PT ;  /* 0x000000250000720c */ /* 0x040fe20003fa4070 */
[----:B------:R-:W-:Y:S01]  /*1460*/  @!P4 IMAD.MOV R31, RZ, RZ, -R31 ;  /* 0x000000ffff1fc224 */ /* 0x000fe200078e0a1f */
[----:B------:R-:W-:-:S02]  /*1470*/  ISETP.GT.U32.AND P6, PT, R0, R9, PT ;  /* 0x000000090000720c */ /* 0x000fc40003fc4070 */
[----:B------:R-:W-:Y:S01]  /*1480*/  IABS R39, R22 ;  /* 0x0000001600277213 */ /* 0x000fe20000000000 */
[----:B------:R-:W-:Y:S01]  /*1490*/  @!P1 IMAD.MOV R27, RZ, RZ, -R27 ;  /* 0x000000ffff1b9224 */ /* 0x000fe200078e0a1b */
[----:B------:R-:W-:Y:S02]  /*14a0*/  ISETP.GT.U32.AND P1, PT, R0, R35, PT ;  /* 0x000000230000720c */ /* 0x000fe40003f24070 */
[----:B------:R-:W-:Y:S01]  /*14b0*/  IABS R41, R16 ;  /* 0x0000001000297213 */ /* 0x000fe20000000000 */
[----:B------:R-:W-:Y:S01]  /*14c0*/  IMAD.HI.U32 R14, R10, R39, RZ ;  /* 0x000000270a0e7227 */ /* 0x000fe200078e00ff */
[----:B------:R-:W-:Y:S02]  /*14d0*/  ISETP.GE.AND P4, PT, R22, RZ, PT ;  /* 0x000000ff1600720c */ /* 0x000fe40003f86270 */
[----:B------:R-:W-:Y:S01]  /*14e0*/  LOP3.LUT R22, R12, 0x2a, RZ, 0xfc, !PT ;  /* 0x0000002a0c167812 */ /* 0x000fe200078efcff */
[--C-:B------:R-:W-:Y:S01]  /*14f0*/  @!P3 IMAD.IADD R29, R29, 0x1, -R0.reuse ;  /* 0x000000011d1db824 */ /* 0x100fe200078e0a00 */
[----:B------:R-:W-:Y:S01]  /*1500*/  ISETP.GE.AND P3, PT, R18, RZ, PT ;  /* 0x000000ff1200720c */ /* 0x000fe20003f66270 */
[----:B------:R-:W-:Y:S01]  /*1510*/  @!P5 IMAD.IADD R37, R37, 0x1, -R0 ;  /* 0x000000012525d824 */ /* 0x000fe200078e0a00 */
[----:B------:R-:W-:Y:S01]  /*1520*/  LOP3.LUT R18, R12, 0x20, RZ, 0xfc, !PT ;  /* 0x000000200c127812 */ /* 0x000fe200078efcff */
[----:B------:R-:W-:Y:S01]  /*1530*/  IMAD.HI.U32 R2, R10, R41, RZ ;  /* 0x000000290a027227 */ /* 0x000fe200078e00ff */
[----:B------:R-:W-:-:S02]  /*1540*/  @!P6 IADD3 R9, PT, PT, R9, -R0, RZ ;  /* 0x800000000909e210 */ /* 0x000fc40007ffe0ff */
[----:B------:R-:W-:Y:S01]  /*1550*/  IABS R43, R18 ;  /* 0x00000012002b7213 */ /* 0x000fe20000000000 */
[----:B------:R-:W-:Y:S01]  /*1560*/  IMAD.MOV R14, RZ, RZ, -R14 ;  /* 0x000000ffff0e7224 */ /* 0x000fe200078e0a0e */
[----:B------:R-:W-:Y:S01]  /*1570*/  ISETP.GT.U32.AND P5, PT, R0, R37, PT ;  /* 0x000000250000720c */ /* 0x000fe20003fa4070 */
[----:B------:R-:W-:Y:S01]  /*1580*/  IMAD.MOV.U32 R33, RZ, RZ, R9 ;  /* 0x000000ffff217224 */ /* 0x000fe200078e0009 */
[----:B------:R-:W-:Y:S01]  /*1590*/  @!P0 IADD3 R29, PT, PT, -R29, RZ, RZ ;  /* 0x000000ff1d1d8210 */ /* 0x000fe20007ffe1ff */
[----:B------:R-:W-:Y:S01]  /*15a0*/  IMAD.HI.U32 R9, R10, R43, RZ ;  /* 0x0000002b0a097227 */ /* 0x000fe200078e00ff */
[----:B------:R-:W-:Y:S02]  /*15b0*/  ISETP.GE.AND P0, PT, R20, RZ, PT ;  /* 0x000000ff1400720c */ /* 0x000fe40003f06270 */
[----:B------:R-:W-:Y:S01]  /*15c0*/  @!P2 IADD3 R33, PT, PT, -R33, RZ, RZ ;  /* 0x000000ff2121a210 */ /* 0x000fe20007ffe1ff */
[----:B------:R-:W-:Y:S01]  /*15d0*/  IMAD.MOV R2, RZ, RZ, -R2 ;  /* 0x000000ffff027224 */ /* 0x000fe200078e0a02 */
[----:B------:R-:W-:Y:S01]  /*15e0*/  ISETP.GE.AND P2, PT, R16, RZ, PT ;  /* 0x000000ff1000720c */ /* 0x000fe20003f46270 */
[----:B------:R-:W-:Y:S01]  /*15f0*/  IMAD R39, R0, R14, R39 ;  /* 0x0000000e00277224 */ /* 0x000fe200078e0227 */
[C---:B------:R-:W-:Y:S01]  /*1600*/  LOP3.LUT R16, R12.reuse, 0x26, RZ, 0xfc, !PT ;  /* 0x000000260c107812 */ /* 0x040fe200078efcff */
[--C-:B------:R-:W-:Y:S01]  /*1610*/  @!P1 IMAD.IADD R35, R35, 0x1, -R0.reuse ;  /* 0x0000000123239824 */ /* 0x100fe200078e0a00 */
[----:B------:R-:W-:Y:S01]  /*1620*/  LOP3.LUT R20, R12, 0x28, RZ, 0xfc, !PT ;  /* 0x000000280c147812 */ /* 0x000fe200078efcff */
[----:B------:R-:W-:Y:S01]  /*1630*/  IMAD.MOV R14, RZ, RZ, -R9 ;  /* 0x000000ffff0e7224 */ /* 0x000fe200078e0a09 */
[C---:B------:R-:W-:Y:S01]  /*1640*/  ISETP.GT.U32.AND P6, PT, R0.reuse, R39, PT ;  /* 0x000000270000720c */ /* 0x040fe20003fc4070 */
[C---:B------:R-:W-:Y:S01]  /*1650*/  IMAD R9, R0.reuse, R2, R41 ;  /* 0x0000000200097224 */ /* 0x040fe200078e0229 */
[----:B------:R-:W-:Y:S01]  /*1660*/  ISETP.GT.U32.AND P1, PT, R0, R35, PT ;  /* 0x000000230000720c */ /* 0x000fe20003f24070 */
[----:B------:R-:W-:Y:S01]  /*1670*/  @!P5 IMAD.IADD R37, R37, 0x1, -R0 ;  /* 0x000000012525d824 */ /* 0x000fe200078e0a00 */
[----:B------:R-:W-:Y:S01]  /*1680*/  LOP3.LUT R2, R12, 0x22, RZ, 0xfc, !PT ;  /* 0x000000220c027812 */ /* 0x000fe200078efcff */
[C---:B------:R-:W-:Y:S01]  /*1690*/  IMAD R43, R0.reuse, R14, R43 ;  /* 0x0000000e002b7224 */ /* 0x040fe200078e022b */
[----:B------:R-:W-:Y:S01]  /*16a0*/  ISETP.GT.U32.AND P5, PT, R0, R9, PT ;  /* 0x000000090000720c */ /* 0x000fe20003fa4070 */
[----:B------:R-:W-:Y:S01]  /*16b0*/  @!P0 IMAD.MOV R37, RZ, RZ, -R37 ;  /* 0x000000ffff258224 */ /* 0x000fe200078e0a25 */
[----:B------:R-:W-:-:S02]  /*16c0*/  IABS R45, R2 ;  /* 0x00000002002d7213 */ /* 0x000fc40000000000 */
[----:B------:R-:W-:Y:S02]  /*16d0*/  LOP3.LUT R14, R12, 0x24, RZ, 0xfc, !PT ;  /* 0x000000240c0e7812 */ /* 0x000fe400078efcff */
[C---:B------:R-:W-:Y:S02]  /*16e0*/  ISETP.GT.U32.AND P0, PT, R0.reuse, R43, PT ;  /* 0x0000002b0000720c */ /* 0x040fe40003f04070 */
[----:B------:R-:W-:Y:S01]  /*16f0*/  @!P6 IADD3 R39, PT, PT, R39, -R0, RZ ;  /* 0x800000002727e210 */ /* 0x000fe20007ffe0ff */
[--C-:B------:R-:W-:Y:S01]  /*1700*/  @!P1 IMAD.IADD R35, R35, 0x1, -R0.reuse ;  /* 0x0000000123239824 */ /* 0x100fe200078e0a00 */
[----:B------:R-:W-:Y:S02]  /*1710*/  IABS R47, R14 ;  /* 0x0000000e002f7213 */ /* 0x000fe40000000000 */
[----:B------:R-:W-:Y:S01]  /*1720*/  ISETP.GT.U32.AND P6, PT, R0, R39, PT ;  /* 0x000000270000720c */ /* 0x000fe20003fc4070 */
[----:B------:R-:W-:Y:S01]  /*1730*/  @!P5 IMAD.IADD R9, R9, 0x1, -R0 ;  /* 0x000000010909d824 */ /* 0x000fe200078e0a00 */
[----:B------:R-:W-:Y:S01]  /*1740*/  ISETP.GE.AND P1, PT, R18, RZ, PT ;  /* 0x000000ff1200720c */ /* 0x000fe20003f26270 */
[----:B------:R-:W-:Y:S01]  /*1750*/  @!P3 IMAD.MOV R35, RZ, RZ, -R35 ;  /* 0x000000ffff23b224 */ /* 0x000fe200078e0a23 */
[----:B------:R-:W-:Y:S01]  /*1760*/  ISETP.GE.AND P3, PT, R2, RZ, PT ;  /* 0x000000ff0200720c */ /* 0x000fe20003f66270 */
[----:B------:R-:W-:Y:S01]  /*1770*/  IMAD.HI.U32 R2, R10, R45, RZ ;  /* 0x0000002d0a027227 */ /* 0x000fe200078e00ff */
[----:B------:R-:W-:-:S02]  /*1780*/  ISETP.GT.U32.AND P5, PT, R0, R9, PT ;  /* 0x000000090000720c */ /* 0x000fc40003fa4070 */
[----:B------:R-:W-:Y:S01]  /*1790*/  IABS R49, R16 ;  /* 0x0000001000317213 */ /* 0x000fe20000000000 */
[----:B------:R-:W-:Y:S01]  /*17a0*/  @!P0 IMAD.IADD R43, R43, 0x1, -R0 ;  /* 0x000000012b2b8824 */ /* 0x000fe200078e0a00 */
[----:B------:R-:W-:Y:S02]  /*17b0*/  IADD3 R2, PT, PT, -R2, RZ, RZ ;  /* 0x000000ff02027210 */ /* 0x000fe40007ffe1ff */
[----:B------:R-:W-:Y:S02]  /*17c0*/  IABS R51, R20 ;  /* 0x0000001400337213 */ /* 0x000fe40000000000 */
[----:B------:R-:W-:Y:S01]  /*17d0*/  @!P6 IADD3 R39, PT, PT, R39, -R0, RZ ;  /* 0x800000002727e210 */ /* 0x000fe20007ffe0ff */
[----:B------:R-:W-:Y:S01]  /*17e0*/  IMAD R45, R0, R2, R45 ;  /* 0x00000002002d7224 */ /* 0x000fe200078e022d */
[----:B------:R-:W-:Y:S01]  /*17f0*/  ISETP.GE.AND P6, PT, R14, RZ, PT ;  /* 0x000000ff0e00720c */ /* 0x000fe20003fc6270 */
[----:B------:R-:W-:Y:S01]  /*1800*/  IMAD.HI.U32 R2, R10, R47, RZ ;  /* 0x0000002f0a027227 */ /* 0x000fe200078e00ff */
[----:B------:R-:W-:-:S02]  /*1810*/  ISETP.GT.U32.AND P0, PT, R0, R43, PT ;  /* 0x0000002b0000720c */ /* 0x000fc40003f04070 */
[----:B------:R-:W-:Y:S01]  /*1820*/  IABS R53, R22 ;  /* 0x0000001600357213 */ /* 0x000fe20000000000 */
[----:B------:R-:W-:Y:S01]  /*1830*/  @!P5 IMAD.IADD R9, R9, 0x1, -R0 ;  /* 0x000000010909d824 */ /* 0x000fe200078e0a00 */
[----:B------:R-:W-:Y:S01]  /*1840*/  ISETP.GT.U32.AND P5, PT, R0, R45, PT ;  /* 0x0000002d0000720c */ /* 0x000fe20003fa4070 */
[----:B------:R-:W-:Y:S01]  /*1850*/  IMAD.MOV R18, RZ, RZ, -R2 ;  /* 0x000000ffff127224 */ /* 0x000fe200078e0a02 */
[----:B------:R-:W-:Y:S01]  /*1860*/  LOP3.LUT R24, R12, 0x2e, RZ, 0xfc, !PT ;  /* 0x0000002e0c187812 */ /* 0x000fe200078efcff */
[----:B------:R-:W-:Y:S01]  /*1870*/  IMAD.HI.U32 R14, R10, R49, RZ ;  /* 0x000000310a0e7227 */ /* 0x000fe200078e00ff */
[----:B------:R-:W-:Y:S02]  /*1880*/  LOP3.LUT R26, R12, 0x30, RZ, 0xfc, !PT ;  /* 0x000000300c1a7812 */ /* 0x000fe400078efcff */
[----:B------:R-:W-:Y:S01]  /*1890*/  IABS R57, R24 ;  /* 0x0000001800397213 */ /* 0x000fe20000000000 */
[----:B------:R-:W-:Y:S01]  /*18a0*/  IMAD R47, R0, R18, R47 ;  /* 0x00000012002f7224 */ /* 0x000fe200078e022f */
[----:B------:R-:W-:Y:S01]  /*18b0*/  IADD3 R14, PT, PT, -R14, RZ, RZ ;  /* 0x000000ff0e0e7210 */ /* 0x000fe20007ffe1ff */
[----:B------:R-:W-:Y:S01]  /*18c0*/  @!P4 IMAD.MOV R39, RZ, RZ, -R39 ;  /* 0x000000ffff27c224 */ /* 0x000fe200078e0a27 */
[----:B------:R-:W-:Y:S01]  /*18d0*/  ISETP.GE.AND P4, PT, R16, RZ, PT ;  /* 0x000000ff1000720c */ /* 0x000fe20003f86270 */
[----:B------:R-:W-:Y:S01]  /*18e0*/  IMAD.HI.U32 R16, R10, R51, RZ ;  /* 0x000000330a107227 */ /* 0x000fe200078e00ff */
[----:B------:R-:W-:-:S03]  /*18f0*/  IABS R59, R26 ;  /* 0x0000001a003b7213 */ /* 0x000fc60000000000 */
[--C-:B------:R-:W-:Y:S02]  /*1900*/  @!P5 IMAD.IADD R45, R45, 0x1, -R0.reuse ;  /* 0x000000012d2dd824 */ /* 0x100fe400078e0a00 */
[C---:B------:R-:W-:Y:S02]  /*1910*/  IMAD R49, R0.reuse, R14, R49 ;  /* 0x0000000e00317224 */ /* 0x040fe400078e0231 */
[----:B------:R-:W-:Y:S01]  /*1920*/  @!P0 IMAD.IADD R43, R43, 0x1, -R0 ;  /* 0x000000012b2b8824 */ /* 0x000fe200078e0a00 */
[----:B------:R-:W-:Y:S01]  /*1930*/  ISETP.GT.U32.AND P5, PT, R0, R45, PT ;  /* 0x0000002d0000720c */ /* 0x000fe20003fa4070 */
[----:B------:R-:W-:Y:S01]  /*1940*/  IMAD.MOV R16, RZ, RZ, -R16 ;  /* 0x000000ffff107224 */ /* 0x000fe200078e0a10 */
[----:B------:R-:W-:Y:S01]  /*1950*/  ISETP.GE.AND P0, PT, R20, RZ, PT ;  /* 0x000000ff1400720c */ /* 0x000fe20003f06270 */
[----:B------:R-:W-:Y:S01]  /*1960*/  IMAD.HI.U32 R2, R10, R53, RZ ;  /* 0x000000350a027227 */ /* 0x000fe200078e00ff */
[----:B------:R-:W-:Y:S02]  /*1970*/  LOP3.LUT R20, R12, 0x2c, RZ, 0xfc, !PT ;  /* 0x0000002c0c147812 */ /* 0x000fe400078efcff */
[----:B------:R-:W-:Y:S01]  /*1980*/  @!P1 IADD3 R43, PT, PT, -R43, RZ, RZ ;  /* 0x000000ff2b2b9210 */ /* 0x000fe20007ffe1ff */
[----:B------:R-:W-:Y:S01]  /*1990*/  IMAD R51, R0, R16, R51 ;  /* 0x0000001000337224 */ /* 0x000fe200078e0233 */
[----:B------:R-:W-:Y:S01]  /*19a0*/  IABS R55, R20 ;  /* 0x0000001400377213 */ /* 0x000fe20000000000 */
[----:B------:R-:W-:-:S02]  /*19b0*/  IMAD.MOV R2, RZ, RZ, -R2 ;  /* 0x000000ffff027224 */ /* 0x000fc400078e0a02 */
[----:B------:R-:W-:Y:S02]  /*19c0*/  IMAD.MOV.U32 R41, RZ, RZ, R9 ;  /* 0x000000ffff297224 */ /* 0x000fe400078e0009 */
[----:B------:R-:W-:Y:S01]  /*19d0*/  @!P5 IMAD.IADD R45, R45, 0x1, -R0 ;  /* 0x000000012d2dd824 */ /* 0x000fe200078e0a00 */
[C---:B------:R-:W-:Y:S01]  /*19e0*/  ISETP.GT.U32.AND P5, PT, R0.reuse, R47, PT ;  /* 0x0000002f0000720c */ /* 0x040fe20003fa4070 */
[----:B------:R-:W-:Y:S02]  /*19f0*/  IMAD R53, R0, R2, R53 ;  /* 0x0000000200357224 */ /* 0x000fe400078e0235 */
[----:B------:R-:W-:-:S04]  /*1a00*/  IMAD.HI.U32 R2, R10, R55, RZ ;  /* 0x000000370a027227 */ /* 0x000fc800078e00ff */
[----:B------:R-:W-:Y:S01]  /*1a10*/  @!P2 IMAD.MOV R41, RZ, RZ, -R41 ;  /* 0x000000ffff29a224 */ /* 0x000fe200078e0a29 */
[----:B------:R-:W-:Y:S01]  /*1a20*/  IADD3 R2, PT, PT, -R2, RZ, RZ ;  /* 0x000000ff02027210 */ /* 0x000fe20007ffe1ff */
[----:B------:R-:W-:-:S04]  /*1a30*/  IMAD.HI.U32 R14, R10, R59, RZ ;  /* 0x0000003b0a0e7227 */ /* 0x000fc800078e00ff */
[----:B------:R-:W-:Y:S01]  /*1a40*/  @!P5 IMAD.IADD R47, R47, 0x1, -R0 ;  /* 0x000000012f2fd824 */ /* 0x000fe200078e0a00 */
[C---:B------:R-:W-:Y:S01]  /*1a50*/  ISETP.GT.U32.AND P5, PT, R0.reuse, R49, PT ;  /* 0x000000310000720c */ /* 0x040fe20003fa4070 */
[----:B------:R-:W-:Y:S02]  /*1a60*/  IMAD R55, R0, R2, R55 ;  /* 0x0000000200377224 */ /* 0x000fe400078e0237 */
[----:B------:R-:W-:Y:S01]  /*1a70*/  IMAD.HI.U32 R2, R10, R57, RZ ;  /* 0x000000390a027227 */ /* 0x000fe200078e00ff */
[----:B------:R-:W-:-:S03]  /*1a80*/  ISETP.GT.U32.AND P2, PT, R0, R47, PT ;  /* 0x0000002f0000720c */ /* 0x000fc60003f44070 */
[----:B------:R-:W-:-:S04]  /*1a90*/  IMAD.HI.U32 R16, R10, R61, RZ ;  /* 0x0000003d0a107227 */ /* 0x000fc800078e00ff */
[----:B------:R-:W-:Y:S01]  /*1aa0*/  IMAD.MOV R2, RZ, RZ, -R2 ;  /* 0x000000ffff027224 */ /* 0x000fe200078e0a02 */
[----:B------:R-:W-:Y:S01]  /*1ab0*/  IADD3 R16, PT, PT, -R16, RZ, RZ ;  /* 0x000000ff10107210 */ /* 0x000fe20007ffe1ff */
[----:B------:R-:W-:Y:S01]  /*1ac0*/  @!P5 IMAD.IADD R49, R49, 0x1, -R0 ;  /* 0x000000013131d824 */ /* 0x000fe200078e0a00 */
[C---:B------:R-:W-:Y:S01]  /*1ad0*/  ISETP.GT.U32.AND P5, PT, R0.reuse, R51, PT ;  /* 0x000000330000720c */ /* 0x040fe20003fa4070 */
[----:B------:R-:W-:Y:S01]  /*1ae0*/  @!P3 IMAD.MOV R45, RZ, RZ, -R45 ;  /* 0x000000ffff2db224 */ /* 0x000fe200078e0a2d */
[C---:B------:R-:W-:Y:S01]  /*1af0*/  ISETP.GT.U32.AND P3, PT, R0.reuse, R53, PT ;  /* 0x000000350000720c */ /* 0x040fe20003f64070 */
[----:B------:R-:W-:Y:S01]  /*1b00*/  IMAD.MOV R14, RZ, RZ, -R14 ;  /* 0x000000ffff0e7224 */ /* 0x000fe200078e0a0e */
[C---:B------:R-:W-:Y:S01]  /*1b10*/  ISETP.GT.U32.AND P1, PT, R0.reuse, R49, PT ;  /* 0x000000310000720c */ /* 0x040fe20003f24070 */
[----:B------:R-:W-:Y:S01]  /*1b20*/  IMAD R57, R0, R2, R57 ;  /* 0x0000000200397224 */ /* 0x000fe200078e0239 */
[----:B------:R-:W-:Y:S01]  /*1b30*/  @!P2 IADD3 R47, PT, PT, R47, -R0, RZ ;  /* 0x800000002f2fa210 */ /* 0x000fe20007ffe0ff */
[----:B------:R-:W-:Y:S01]  /*1b40*/  IMAD.HI.U32 R2, R10, R65, RZ ;  /* 0x000000410a027227 */ /* 0x000fe200078e00ff */
[----:B------:R-:W-:-:S03]  /*1b50*/  ISETP.GT.U32.AND P2, PT, R0, R55, PT ;  /* 0x000000370000720c */ /* 0x000fc60003f44070 */
[----:B------:R-:W-:Y:S01]  /*1b60*/  IMAD R59, R0, R14, R59 ;  /* 0x0000000e003b7224 */ /* 0x000fe200078e023b */
[----:B------:R-:W-:Y:S01]  /*1b70*/  LOP3.LUT R14, R12, 0x38, RZ, 0xfc, !PT ;  /* 0x000000380c0e7812 */ /* 0x000fe200078efcff */
[--C-:B------:R-:W-:Y:S01]  /*1b80*/  @!P5 IMAD.IADD R51, R51, 0x1, -R0.reuse ;  /* 0x000000013333d824 */ /* 0x100fe200078e0a00 */
[----:B------:R-:W-:Y:S01]  /*1b90*/  IADD3 R2, PT, PT, -R2, RZ, RZ ;  /* 0x000000ff02027210 */ /* 0x000fe20007ffe1ff */
[C---:B------:R-:W-:Y:S01]  /*1ba0*/  IMAD R61, R0.reuse, R16, R61 ;  /* 0x00000010003d7224 */ /* 0x040fe200078e023d */
[----:B------:R-:W-:Y:S01]  /*1bb0*/  IABS R67, R14 ;  /* 0x0000000e00437213 */ /* 0x000fe20000000000 */
[----:B------:R-:W-:Y:S01]  /*1bc0*/  @!P1 IMAD.IADD R49, R49, 0x1, -R0 ;  /* 0x0000000131319824 */ /* 0x000fe200078e0a00 */
[C---:B------:R-:W-:Y:S01]  /*1bd0*/  ISETP.GT.U32.AND P5, PT, R0.reuse, R51, PT ;  /* 0x000000330000720c */ /* 0x040fe20003fa4070 */
[C---:B------:R-:W-:Y:S01]  /*1be0*/  IMAD R65, R0.reuse, R2, R65 ;  /* 0x0000000200417224 */ /* 0x040fe200078e0241 */
[----:B------:R-:W-:Y:S01]  /*1bf0*/  ISETP.GT.U32.AND P1, PT, R0, R57, PT ;  /* 0x000000390000720c */ /* 0x000fe20003f24070 */
[----:B------:R-:W-:Y:S01]  /*1c00*/  IMAD.HI.U32 R2, R10, R67, RZ ;  /* 0x000000430a027227 */ /* 0x000fe200078e00ff */
[----:B------:R-:W-:-:S02]  /*1c10*/  @!P3 IADD3 R53, PT, PT, R53, -R0, RZ ;  /* 0x800000003535b210 */ /* 0x000fc40007ffe0ff */
[----:B------:R-:W-:Y:S01]  /*1c20*/  ISETP.GT.U32.AND P3, PT, R0, R61, PT ;  /* 0x0000003d0000720c */ /* 0x000fe20003f64070 */
[----:B------:R-:W-:Y:S01]  /*1c30*/  IMAD.MOV R2, RZ, RZ, -R2 ;  /* 0x000000ffff027224 */ /* 0x000fe200078e0a02 */
[----:B------:R-:W-:Y:S01]  /*1c40*/  LOP3.LUT R16, R12, 0x3a, RZ, 0xfc, !PT ;  /* 0x0000003a0c107812 */ /* 0x000fe200078efcff */
[--C-:B------:R-:W-:Y:S01]  /*1c50*/  @!P2 IMAD.IADD R55, R55, 0x1, -R0.reuse ;  /* 0x000000013737a824 */ /* 0x100fe200078e0a00 */
[C---:B------:R-:W-:Y:S01]  /*1c60*/  ISETP.GT.U32.AND P2, PT, R0.reuse, R53, PT ;  /* 0x000000350000720c */ /* 0x040fe20003f44070 */
[C---:B------:R-:W-:Y:S01]  /*1c70*/  IMAD R67, R0.reuse, R2, R67 ;  /* 0x0000000200437224 */ /* 0x040fe200078e0243 */
[----:B------:R-:W-:Y:S01]  /*1c80*/  IABS R69, R16 ;  /* 0x0000001000457213 */ /* 0x000fe20000000000 */
[--C-:B------:R-:W-:Y:S01]  /*1c90*/  @!P5 IMAD.IADD R51, R51, 0x1, -R0.reuse ;  /* 0x000000013333d824 */ /* 0x100fe200078e0a00 */
[----:B------:R-:W-:Y:S01]  /*1ca0*/  ISETP.GT.U32.AND P5, PT, R0, R59, PT ;  /* 0x0000003b0000720c */ /* 0x000fe20003fa4070 */
[----:B------:R-:W-:Y:S01]  /*1cb0*/  @!P1 IMAD.IADD R57, R57, 0x1, -R0 ;  /* 0x0000000139399824 */ /* 0x000fe200078e0a00 */
[----:B------:R-:W-:Y:S01]  /*1cc0*/  LOP3.LUT R2, R36, 0x7f, RZ, 0xc0, !PT ;  /* 0x0000007f24027812 */ /* 0x000fe200078ec0ff */
[----:B------:R-:W-:Y:S01]  /*1cd0*/  IMAD.HI.U32 R18, R10, R63, RZ ;  /* 0x0000003f0a127227 */ /* 0x000fe200078e00ff */
[----:B------:R-:W-:-:S02]  /*1ce0*/  ISETP.GT.U32.AND P1, PT, R0, R55, PT ;  /* 0x000000370000720c */ /* 0x000fc40003f24070 */
[----:B------:R-:W-:Y:S01]  /*1cf0*/  LOP3.LUT R12, R12, 0x3c, RZ, 0xfc, !PT ;  /* 0x0000003c0c0c7812 */ /* 0x000fe200078efcff */
[----:B------:R-:W-:Y:S01]  /*1d00*/  @!P3 IMAD.IADD R61, R61, 0x1, -R0 ;  /* 0x000000013d3db824 */ /* 0x000fe200078e0a00 */
[----:B------:R-:W-:Y:S01]  /*1d10*/  @!P4 IADD3 R49, PT, PT, -R49, RZ, RZ ;  /* 0x000000ff3131c210 */ /* 0x000fe20007ffe1ff */
[----:B------:R-:W-:Y:S01]  /*1d20*/  IMAD.HI.U32 R9, R10, R69, RZ ;  /* 0x000000450a097227 */ /* 0x000fe200078e00ff */
[----:B------:R-:W-:Y:S02]  /*1d30*/  IABS R71, R12 ;  /* 0x0000000c00477213 */ /* 0x000fe40000000000 */
[-C--:B------:R-:W-:Y:S01]  /*1d40*/  @!P2 IADD3 R53, PT, PT, R53, -R0.reuse, RZ ;  /* 0x800000003535a210 */ /* 0x080fe20007ffe0ff */
[----:B------:R-:W-:Y:S01]  /*1d50*/  IMAD.MOV R18, RZ, RZ, -R18 ;  /* 0x000000ffff127224 */ /* 0x000fe200078e0a12 */
[----:B------:R-:W-:Y:S01]  /*1d60*/  @!P5 IADD3 R59, PT, PT, R59, -R0, RZ ;  /* 0x800000003b3bd210 */ /* 0x000fe20007ffe0ff */
[----:B------:R-:W-:Y:S01]  /*1d70*/  IMAD R38, R7, 0x100, R2 ;  /* 0x0000010007267824 */ /* 0x000fe200078e0202 */
[C---:B------:R-:W-:Y:S01]  /*1d80*/  ISETP.GT.U32.AND P5, PT, R0.reuse, R57, PT ;  /* 0x000000390000720c */ /* 0x040fe20003fa4070 */
[----:B------:R-:W-:Y:S01]  /*1d90*/  @!P6 IMAD.MOV R47, RZ, RZ, -R47 ;  /* 0x000000ffff2fe224 */ /* 0x000fe200078e0a2f */
[C---:B------:R-:W-:Y:S01]  /*1da0*/  ISETP.GT.U32.AND P6, PT, R0.reuse, R61, PT ;  /* 0x0000003d0000720c */ /* 0x040fe20003fc4070 */
[----:B------:R-:W-:Y:S01]  /*1db0*/  IMAD.MOV R9, RZ, RZ, -R9 ;  /* 0x000000ffff097224 */ /* 0x000fe200078e0a09 */
[C---:B------:R-:W-:Y:S01]  /*1dc0*/  ISETP.GT.U32.AND P3, PT, R0.reuse, R59, PT ;  /* 0x0000003b0000720c */ /* 0x040fe20003f64070 */
[----:B------:R-:W-:Y:S01]  /*1dd0*/  IMAD R63, R0, R18, R63 ;  /* 0x00000012003f7224 */ /* 0x000fe200078e023f */
[----:B------:R-:W-:Y:S01]  /*1de0*/  STL [R1+0xc], R38 ;  /* 0x00000c2601007387 */ /* 0x000fe20000100800 */
[----:B------:R-:W-:-:S02]  /*1df0*/  VIADD R34, R38, 0x80 ;  /* 0x0000008026227836 */ /* 0x000fc40000000000 */
[----:B------:R-:W-:Y:S01]  /*1e00*/  IMAD R69, R0, R9, R69 ;  /* 0x0000000900457224 */ /* 0x000fe200078e0245 */
[----:B------:R-:W-:Y:S01]  /*1e10*/  IABS R9, R38 ;  /* 0x0000002600097213 */ /* 0x000fe20000000000 */
[----:B------:R-:W-:Y:S01]  /*1e20*/  IMAD.HI.U32 R10, R10, R71, RZ ;  /* 0x000000470a0a7227 */ /* 0x000fe200078e00ff */
[C---:B------:R-:W-:Y:S01]  /*1e30*/  ISETP.GT.U32.AND P2, PT, R0.reuse, R63, PT ;  /* 0x0000003f0000720c */ /* 0x040fe20003f44070 */
[----:B------:R-:W-:Y:S01]  /*1e40*/  STL [R1+0xd0], R34 ;  /* 0x0000d02201007387 */ /* 0x000fe20000100800 */
[----:B------:R-:W-:Y:S01]  /*1e50*/  IABS R75, R34 ;  /* 0x00000022004b7213 */ /* 0x000fe20000000000 */
[--C-:B------:R-:W-:Y:S01]  /*1e60*/  @!P1 IMAD.IADD R55, R55, 0x1, -R0.reuse ;  /* 0x0000000137379824 */ /* 0x100fe200078e0a00 */
[C---:B------:R-:W-:Y:S01]  /*1e70*/  ISETP.GT.U32.AND P1, PT, R0.reuse, R65, PT ;  /* 0x000000410000720c */ /* 0x040fe20003f24070 */
[----:B------:R-:W-:Y:S01]  /*1e80*/  @!P5 IMAD.IADD R57, R57, 0x1, -R0 ;  /* 0x000000013939d824 */ /* 0x000fe200078e0a00 */
[----:B------:R-:W-:Y:S01]  /*1e90*/  ISETP.GT.U32.AND P5, PT, R0, R67, PT ;  /* 0x000000430000720c */ /* 0x000fe20003fa4070 */
[----:B------:R-:W-:Y:S01]  /*1ea0*/  IMAD.HI.U32 R7, R8, R9, RZ ;  /* 0x0000000908077227 */ /* 0x000fe200078e00ff */
[----:B------:R-:W-:-:S02]  /*1eb0*/  @!P6 IADD3 R61, PT, PT, R61, -R0, RZ ;  /* 0x800000003d3de210 */ /* 0x000fc40007ffe0ff */
[----:B------:R-:W-:Y:S01]  /*1ec0*/  ISETP.GE.AND P6, PT, R22, RZ, PT ;  /* 0x000000ff1600720c */ /* 0x000fe20003fc6270 */
[----:B------:R-:W-:Y:S02]  /*1ed0*/  IMAD.MOV R10, RZ, RZ, -R10 ;  /* 0x000000ffff0a7224 */ /* 0x000fe400078e0a0a */
[----:B------:R-:W-:-:S04]  /*1ee0*/  IMAD.HI.U32 R8, R8, R75, RZ ;  /* 0x0000004b08087227 */ /* 0x000fc800078e00ff */
[----:B------:R-:W-:Y:S02]  /*1ef0*/  IMAD.MOV R7, RZ, RZ, -R7 ;  /* 0x000000ffff077224 */ /* 0x000fe400078e0a07 */
[----:B------:R-:W-:Y:S01]  /*1f00*/  IMAD R71, R0, R10, R71 ;  /* 0x0000000a00477224 */ /* 0x000fe200078e0247 */
[----:B------:R-:W-:Y:S01]  /*1f10*/  @!P5 IADD3 R67, PT, PT, R67, -R0, RZ ;  /* 0x800000004343d210 */ /* 0x000fe20007ffe0ff */
[----:B------:R-:W-:Y:S01]  /*1f20*/  IMAD.MOV R8, RZ, RZ, -R8 ;  /* 0x000000ffff087224 */ /* 0x000fe200078e0a08 */
[----:B------:R-:W1:Y:S01]  /*1f30*/  LDS R10, [UR9] ;  /* 0x00000009ff0a7984 */ /* 0x000e620008000800 */
[----:B------:R-:W-:Y:S01]  /*1f40*/  IMAD R7, R6, R7, R9 ;  /* 0x0000000706077224 */ /* 0x000fe200078e0209 */
[----:B------:R-:W-:Y:S01]  /*1f50*/  ISETP.GE.AND P5, PT, R24, RZ, PT ;  /* 0x000000ff1800720c */ /* 0x000fe20003fa6270 */
[----:B------:R-:W-:Y:S01]  /*1f60*/  @!P2 IMAD.IADD R63, R63, 0x1, -R0 ;  /* 0x000000013f3fa824 */ /* 0x000fe200078e0a00 */
[----:B------:R-:W-:Y:S01]  /*1f70*/  ISETP.GT.U32.AND P2, PT, R0, R71, PT ;  /* 0x000000470000720c */ /* 0x000fe20003f44070 */
[----:B------:R-:W-:-:S02]  /*1f80*/  IMAD R9, R6, R8, R75 ;  /* 0x0000000806097224 */ /* 0x000fc400078e024b */
[--C-:B------:R-:W-:Y:S01]  /*1f90*/  @!P3 IMAD.IADD R59, R59, 0x1, -R0.reuse ;  /* 0x000000013b3bb824 */ /* 0x100fe200078e0a00 */
[----:B------:R-:W-:Y:S01]  /*1fa0*/  ISETP.GT.U32.AND P3, PT, R0, R69, PT ;  /* 0x000000450000720c */ /* 0x000fe20003f64070 */
[--C-:B------:R-:W-:Y:S01]  /*1fb0*/  @!P1 IMAD.IADD R65, R65, 0x1, -R0.reuse ;  /* 0x0000000141419824 */ /* 0x100fe200078e0a00 */
[----:B------:R-:W-:Y:S01]  /*1fc0*/  ISETP.GE.AND P1, PT, R20, RZ, PT ;  /* 0x000000ff1400720c */ /* 0x000fe20003f26270 */
[----:B------:R-:W-:Y:S01]  /*1fd0*/  @!P0 IMAD.MOV R51, RZ, RZ, -R51 ;  /* 0x000000ffff338224 */ /* 0x000fe200078e0a33 */
[----:B------:R-:W-:Y:S01]  /*1fe0*/  ISETP.GT.U32.AND P0, PT, R6, R9, PT ;  /* 0x000000090600720c */ /* 0x000fe20003f04070 */
[----:B------:R-:W-:Y:S01]  /*1ff0*/  @!P6 IMAD.MOV R53, RZ, RZ, -R53 ;  /* 0x000000ffff35e224 */ /* 0x000fe200078e0a35 */
[----:B------:R-:W-:Y:S01]  /*2000*/  ISETP.GT.U32.AND P6, PT, R0, R67, PT ;  /* 0x000000430000720c */ /* 0x000fe20003fc4070 */
[----:B----4-:R-:W-:Y:S01]  /*2010*/  VIADD R8, R252, 0xffffffff ;  /* 0xfffffffffc087836 */ /* 0x010fe20000000000 */
[----:B------:R-:W-:Y:S01]  /*2020*/  ISETP.GT.U32.AND P4, PT, R0, R63, PT ;  /* 0x0000003f0000720c */ /* 0x000fe20003f84070 */
[----:B------:R-:W-:Y:S01]  /*2030*/  @!P2 IMAD.IADD R71, R71, 0x1, -R0 ;  /* 0x000000014747a824 */ /* 0x000fe200078e0a00 */
[----:B------:R-:W-:-:S02]  /*2040*/  ISETP.GT.U32.AND P2, PT, R6, R7, PT ;  /* 0x000000070600720c */ /* 0x000fc40003f44070 */
[----:B------:R-:W-:Y:S01]  /*2050*/  @!P5 IADD3 R57, PT, PT, -R57, RZ, RZ ;  /* 0x000000ff3939d210 */ /* 0x000fe20007ffe1ff */
[----:B------:R-:W-:Y:S01]  /*2060*/  @!P3 IMAD.IADD R69, R69, 0x1, -R0 ;  /* 0x000000014545b824 */ /* 0x000fe200078e0a00 */
[----:B------:R-:W-:Y:S01]  /*2070*/  ISETP.GE.AND P3, PT, R26, RZ, PT ;  /* 0x000000ff1a00720c */ /* 0x000fe20003f66270 */
[----:B------:R-:W-:Y:S01]  /*2080*/  @!P1 IMAD.MOV R55, RZ, RZ, -R55 ;  /* 0x000000ffff379224 */ /* 0x000fe200078e0a37 */
[C---:B------:R-:W-:Y:S01]  /*2090*/  ISETP.GT.U32.AND P1, PT, R0.reuse, R65, PT ;  /* 0x000000410000720c */ /* 0x040fe20003f24070 */
[----:B------:R-:W-:Y:S01]  /*20a0*/  @!P0 IMAD.IADD R9, R9, 0x1, -R6 ;  /* 0x0000000109098824 */ /* 0x000fe200078e0a06 */
[----:B------:R-:W-:Y:S01]  /*20b0*/  ISETP.GT.U32.AND P5, PT, R0, R69, PT ;  /* 0x000000450000720c */ /* 0x000fe20003fa4070 */
[----:B------:R-:W-:Y:S01]  /*20c0*/  @!P6 IMAD.IADD R67, R67, 0x1, -R0 ;  /* 0x000000014343e824 */ /* 0x000fe200078e0a00 */
[----:B------:R-:W-:Y:S01]  /*20d0*/  ISETP.GE.AND P6, PT, R32, RZ, PT ;  /* 0x000000ff2000720c */ /* 0x000fe20003fc6270 */
[----:B------:R-:W-:Y:S01]  /*20e0*/  BAR.SYNC.DEFER_BLOCKING 0x0 ;  /* 0x0000000000007b1d */ /* 0x000fe20000010000 */
[----:B------:R-:W-:Y:S01]  /*20f0*/  ISETP.GT.U32.AND P0, PT, R6, R9, PT ;  /* 0x000000090600720c */ /* 0x000fe20003f04070 */
[----:B------:R-:W-:Y:S01]  /*2100*/  @!P2 IMAD.IADD R7, R7, 0x1, -R6 ;  /* 0x000000010707a824 */ /* 0x000fe200078e0a06 */
[----:B------:R-:W-:-:S02]  /*2110*/  ISETP.GT.U32.AND P2, PT, R0, R71, PT ;  /* 0x000000470000720c */ /* 0x000fc40003f44070 */
[----:B------:R-:W-:Y:S01]  /*2120*/  @!P4 IADD3 R63, PT, PT, R63, -R0, RZ ;  /* 0x800000003f3fc210 */ /* 0x000fe20007ffe0ff */
[----:B------:R-:W-:Y:S01]  /*2130*/  @!P3 IMAD.MOV R59, RZ, RZ, -R59 ;  /* 0x000000ffff3bb224 */ /* 0x000fe200078e0a3b */
[----:B------:R-:W-:Y:S01]  /*2140*/  ISETP.GT.U32.AND P3, PT, R6, R7, PT ;  /* 0x000000070600720c */ /* 0x000fe20003f64070 */
[--C-:B------:R-:W-:Y:S01]  /*2150*/  @!P1 IMAD.IADD R65, R65, 0x1, -R0.reuse ;  /* 0x0000000141419824 */ /* 0x100fe200078e0a00 */
[----:B------:R-:W-:Y:S01]  /*2160*/  ISETP.GE.AND P1, PT, R30, RZ, PT ;  /* 0x000000ff1e00720c */ /* 0x000fe20003f26270 */
[----:B------:R-:W-:Y:S01]  /*2170*/  @!P5 IMAD.IADD R69, R69, 0x1, -R0 ;  /* 0x000000014545d824 */ /* 0x000fe200078e0a00 */
[----:B------:R-:W-:Y:S01]  /*2180*/  ISETP.GE.AND P4, PT, R28, RZ, PT ;  /* 0x000000ff1c00720c */ /* 0x000fe20003f86270 */
[----:B------:R-:W-:Y:S01]  /*2190*/  @!P6 IMAD.MOV R65, RZ, RZ, -R65 ;  /* 0x000000ffff41e224 */ /* 0x000fe200078e0a41 */
[----:B------:R-:W-:Y:S01]  /*21a0*/  ISETP.GE.AND P6, PT, R34, RZ, PT ;  /* 0x000000ff2200720c */ /* 0x000fe20003fc6270 */
[----:B------:R-:W-:Y:S01]  /*21b0*/  @!P0 IMAD.IADD R9, R9, 0x1, -R6 ;  /* 0x0000000109098824 */ /* 0x000fe200078e0a06 */
[----:B------:R-:W-:-:S02]  /*21c0*/  ISETP.GE.AND P0, PT, R38, RZ, PT ;  /* 0x000000ff2600720c */ /* 0x000fc40003f06270 */
[----:B------:R-:W-:Y:S02]  /*21d0*/  @!P2 IADD3 R71, PT, PT, R71, -R0, RZ ;  /* 0x800000004747a210 */ /* 0x000fe40007ffe0ff */
[----:B------:R-:W-:Y:S01]  /*21e0*/  ISETP.GE.AND P5, PT, R14, RZ, PT ;  /* 0x000000ff0e00720c */ /* 0x000fe20003fa6270 */
[----:B------:R-:W-:Y:S01]  /*21f0*/  @!P3 IMAD.IADD R7, R7, 0x1, -R6 ;  /* 0x000000010707b824 */ /* 0x000fe200078e0a06 */
[----:B------:R-:W-:Y:S02]  /*2200*/  ISETP.GE.AND P3, PT, R12, RZ, PT ;  /* 0x000000ff0c00720c */ /* 0x000fe40003f66270 */
[----:B------:R-:W-:Y:S01]  /*2210*/  @!P1 IADD3 R63, PT, PT, -R63, RZ, RZ ;  /* 0x000000ff3f3f9210 */ /* 0x000fe20007ffe1ff */
[----:B------:R-:W-:Y:S01]  /*2220*/  @!P4 IMAD.MOV R61, RZ, RZ, -R61 ;  /* 0x000000ffff3dc224 */ /* 0x000fe200078e0a3d */
[----:B------:R-:W-:Y:S01]  /*2230*/  ISETP.GE.AND P2, PT, R16, RZ, PT ;  /* 0x000000ff1000720c */ /* 0x000fe20003f46270 */
[----:B------:R-:W-:Y:S01]  /*2240*/  @!P6 IMAD.MOV R9, RZ, RZ, -R9 ;  /* 0x000000ffff09e224 */ /* 0x000fe200078e0a09 */
[----:B------:R-:W-:Y:S01]  /*2250*/  ISETP.NE.AND P1, PT, R4, RZ, PT ;  /* 0x000000ff0400720c */ /* 0x000fe20003f25270 */
[----:B------:R-:W-:Y:S01]  /*2260*/  @!P0 IMAD.MOV R7, RZ, RZ, -R7 ;  /* 0x000000ffff078224 */ /* 0x000fe200078e0a07 */
[----:B------:R-:W-:-:S02]  /*2270*/  LOP3.LUT R4, RZ, R4, RZ, 0x33, !PT ;  /* 0x00000004ff047212 */ /* 0x000fc400078e33ff */
[----:B------:R-:W-:Y:S01]  /*2280*/  LOP3.LUT R16, R36, 0x3f, RZ, 0xc0, !PT ;  /* 0x0000003f24107812 */ /* 0x000fe200078ec0ff */
[----:B------:R-:W-:Y:S01]  /*2290*/  @!P5 IMAD.MOV R67, RZ, RZ, -R67 ;  /* 0x000000ffff43d224 */ /* 0x000fe200078e0a43 */
[----:B-1----:R-:W-:Y:S02]  /*22a0*/  R2UR UR10, R10 ;  /* 0x000000000a0a72ca */ /* 0x002fe400000e0000 */
[C---:B------:R-:W-:Y:S02]  /*22b0*/  SEL R10, R4.reuse, R7, !P1 ;  /* 0x00000007040a7207 */ /* 0x040fe40004800000 */
[----:B------:R-:W-:Y:S01]  /*22c0*/  SEL R79, R4, R9, !P1 ;  /* 0x00000009044f7207 */ /* 0x000fe20004800000 */
[----:B------:R-:W-:Y:S01]  /*22d0*/  IMAD R4, R16, UR7, RZ ;  /* 0x0000000710047c24 */ /* 0x000fe2000f8e02ff */
[----:B------:R-:W-:Y:S01]  /*22e0*/  ISETP.NE.AND P4, PT, R5, RZ, PT ;  /* 0x000000ff0500720c */ /* 0x000fe20003f85270 */
[----:B------:R-:W-:Y:S01]  /*22f0*/  @!P2 IMAD.MOV R69, RZ, RZ, -R69 ;  /* 0x000000ffff45a224 */ /* 0x000fe200078e0a45 */
[----:B------:R-:W-:-:S02]  /*2300*/  LOP3.LUT R0, RZ, R5, RZ, 0x33, !PT ;  /* 0x00000005ff007212 */ /* 0x000fc400078e33ff */
[----:B------:R-:W-:Y:S02]  /*2310*/  @!P3 IADD3 R71, PT, PT, -R71, RZ, RZ ;  /* 0x000000ff4747b210 */ /* 0x000fe40007ffe1ff */
[----:B------:R-:W-:Y:S02]  /*2320*/  IADD3 R7, PT, PT, R252, -0x2, RZ ;  /* 0xfffffffefc077810 */ /* 0x000fe40007ffe0ff */
[----:B------:R-:W-:Y:S02]  /*2330*/  SEL R11, R0, R11, !P4 ;  /* 0x0000000b000b7207 */ /* 0x000fe40006000000 */
[----:B------:R-:W-:Y:S02]  /*2340*/  LEA R78, P3, R4, UR14, 0x2 ;  /* 0x0000000e044e7c11 */ /* 0x000fe4000f8610ff */
[----:B------:R-:W-:Y:S02]  /*2350*/  SEL R5, R0, R13, !P4 ;  /* 0x0000000d00057207 */ /* 0x000fe40006000000 */
[----:B------:R-:W-:Y:S01]  /*2360*/  ISETP.GE.U32.AND P1, PT, R8, 0x7fffffc0, PT ;  /* 0x7fffffc00800780c */ /* 0x000fe20003f26070 */
[C---:B------:R-:W-:Y:S01]  /*2370*/  VIADD R8, R252.reuse, 0xfffffffd ;  /* 0xfffffffdfc087836 */ /* 0x040fe20000000000 */
[----:B------:R-:W-:Y:S01]  /*2380*/  ISETP.GE.U32.AND P0, PT, R7, 0x7fffffbf, PT ;  /* 0x7fffffbf0700780c */ /* 0x000fe20003f06070 */
[----:B------:R-:W-:Y:S01]  /*2390*/  VIADD R7, R252, 0xfffffffc ;  /* 0xfffffffcfc077836 */ /* 0x000fe20000000000 */
[----:B------:R-:W-:Y:S01]  /*23a0*/  SEL R6, R0, R15, !P4 ;  /* 0x0000000f00067207 */ /* 0x000fe20006000000 */
[----:B------:R-:W-:Y:S01]  /*23b0*/  IMAD R5, R5, UR16, RZ ;  /* 0x0000001005057c24 */ /* 0x000fe2000f8e02ff */
[----:B------:R-:W-:Y:S01]  /*23c0*/  LEA.HI.X.SX32 R80, R4, UR15, 0x2, P3 ;  /* 0x0000000f04507c11 */ /* 0x000fe200098f16ff */
[----:B------:R-:W-:Y:S01]  /*23d0*/  IMAD R4, R11, UR16, RZ ;  /* 0x000000100b047c24 */ /* 0x000fe2000f8e02ff */
[----:B------:R-:W-:Y:S01]  /*23e0*/  SEL R17, R0, R17, !P4 ;  /* 0x0000001100117207 */ /* 0x000fe20006000000 */
[----:B------:R-:W-:Y:S01]  /*23f0*/  IMAD R6, R6, UR16, RZ ;  /* 0x0000001006067c24 */ /* 0x000fe2000f8e02ff */
[----:B------:R-:W-:-:S02]  /*2400*/  SEL R14, R0, R25, !P4 ;  /* 0x00000019000e7207 */ /* 0x000fc40006000000 */
[C---:B------:R-:W-:Y:S02]  /*2410*/  SEL R15, R0.reuse, R27, !P4 ;  /* 0x0000001b000f7207 */ /* 0x040fe40006000000 */
[----:B------:R-:W-:Y:S01]  /*2420*/  SEL R19, R0, R19, !P4 ;  /* 0x0000001300137207 */ /* 0x000fe20006000000 */
[----:B------:R-:W-:Y:S01]  /*2430*/  IMAD R14, R14, UR16, RZ ;  /* 0x000000100e0e7c24 */ /* 0x000fe2000f8e02ff */
[C---:B------:R-:W-:Y:S01]  /*2440*/  SEL R18, R0.reuse, R29, !P4 ;  /* 0x0000001d00127207 */ /* 0x040fe20006000000 */
[----:B------:R-:W-:Y:S01]  /*2450*/  IMAD R15, R15, UR16, RZ ;  /* 0x000000100f0f7c24 */ /* 0x000fe2000f8e02ff */
[C---:B------:R-:W-:Y:S01]  /*2460*/  SEL R25, R0.reuse, R35, !P4 ;  /* 0x0000002300197207 */ /* 0x040fe20006000000 */
[----:B------:R-:W-:Y:S01]  /*2470*/  IMAD R11, R19, UR16, RZ ;  /* 0x00000010130b7c24 */ /* 0x000fe2000f8e02ff */
        /* <DEDUP_REMOVED lines=14> */
[----:B------:R-:W-:Y:S01]  /*2560*/  SEL R29, R0, R43, !P4 ;  /* 0x0000002b001d7207 */ /* 0x000fe20006000000 */
[----:B------:R-:W-:Y:S01]  /*2570*/  IMAD R26, R26, UR16, RZ ;  /* 0x000000101a1a7c24 */ /* 0x000fe2000f8e02ff */
[----:B------:R-:W-:Y:S01]  /*2580*/  SEL R30, R0, R45, !P4 ;  /* 0x0000002d001e7207 */ /* 0x000fe20006000000 */
[----:B------:R-:W-:Y:S01]  /*2590*/  IMAD R28, R28, UR16, RZ ;  /* 0x000000101c1c7c24 */ /* 0x000fe2000f8e02ff */
[C---:B------:R-:W-:Y:S01]  /*25a0*/  SEL R47, R0.reuse, R47, !P4 ;  /* 0x0000002f002f7207 */ /* 0x040fe20006000000 */
        /* <DEDUP_REMOVED lines=17> */
[----:B------:R-:W-:-:S02]  /*26c0*/  SEL R65, R0, R65, !P4 ;  /* 0x0000004100417207 */ /* 0x000fc40006000000 */
        /* <DEDUP_REMOVED lines=8> */
[----:B------:R-:W-:Y:S01]  /*2750*/  ISETP.GE.U32.AND P4, PT, R8, 0x7fffffbe, PT ;  /* 0x7fffffbe0800780c */ /* 0x000fe20003f86070 */
[----:B------:R-:W-:Y:S01]  /*2760*/  IMAD R75, R75, UR16, RZ ;  /* 0x000000104b4b7c24 */ /* 0x000fe2000f8e02ff */
[----:B------:R-:W-:Y:S01]  /*2770*/  ISETP.GE.U32.AND P2, PT, R7, 0x7fffffbd, PT ;  /* 0x7fffffbd0700780c */ /* 0x000fe20003f46070 */
[----:B------:R-:W-:Y:S01]  /*2780*/  IMAD R7, R17, UR16, RZ ;  /* 0x0000001011077c24 */ /* 0x000fe2000f8e02ff */
[-C--:B------:R-:W-:Y:S01]  /*2790*/  LEA R8, P3, R4, R78.reuse, 0x2 ;  /* 0x0000004e04087211 */ /* 0x080fe200078610ff */
[----:B------:R-:W-:Y:S01]  /*27a0*/  IMAD R77, R0, UR16, RZ ;  /* 0x00000010004d7c24 */ /* 0x000fe2000f8e02ff */
[----:B------:R-:W-:Y:S01]  /*27b0*/  LEA R22, P6, R5, R78, 0x2 ;  /* 0x0000004e05167211 */ /* 0x000fe200078c10ff */
[----:B------:R-:W-:Y:S01]  /*27c0*/  IMAD R0, R10, UR11, RZ ;  /* 0x0000000b0a007c24 */ /* 0x000fe2000f8e02ff */
[----:B------:R-:W-:Y:S01]  /*27d0*/  LEA.HI.X.SX32 R9, R4, R80, 0x2, P3 ;  /* 0x0000005004097211 */ /* 0x000fe200018f16ff */
[----:B------:R-:W-:Y:S01]  /*27e0*/  IMAD R76, R76, UR16, RZ ;  /* 0x000000104c4c7c24 */ /* 0x000fe2000f8e02ff */
[----:B------:R-:W-:-:S02]  /*27f0*/  LEA R64, P3, R7, R78, 0x2 ;  /* 0x0000004e07407211 */ /* 0x000fc400078610ff */
[----:B------:R-:W-:Y:S02]  /*2800*/  LEA.HI.X.SX32 R23, R5, R80, 0x2, P6 ;  /* 0x0000005005177211 */ /* 0x000fe400030f16ff */
[CC--:B------:R-:W-:Y:S02]  /*2810*/  LEA R48, P5, R6.reuse, R78.reuse, 0x2 ;  /* 0x0000004e06307211 */ /* 0x0c0fe400078a10ff */
[----:B------:R-:W-:Y:S02]  /*2820*/  LEA R16, P6, R11, R78, 0x2 ;  /* 0x0000004e0b107211 */ /* 0x000fe400078c10ff */
[-C--:B------:R-:W-:Y:S02]  /*2830*/  LEA.HI.X.SX32 R65, R7, R80.reuse, 0x2, P3 ;  /* 0x0000005007417211 */ /* 0x080fe400018f16ff */
[----:B------:R-:W-:Y:S02]  /*2840*/  LEA.HI.X.SX32 R49, R6, R80, 0x2, P5 ;  /* 0x0000005006317211 */ /* 0x000fe400028f16ff */
[----:B------:R-:W-:-:S02]  /*2850*/  LEA R10, P3, R13, R78, 0x2 ;  /* 0x0000004e0d0a7211 */ /* 0x000fc400078610ff */
[----:B------:R-:W-:Y:S02]  /*2860*/  LEA.HI.X.SX32 R17, R11, R80, 0x2, P6 ;  /* 0x000000500b117211 */ /* 0x000fe400030f16ff */
[-C--:B------:R-:W-:Y:S02]  /*2870*/  LEA R20, P5, R12, R78.reuse, 0x2 ;  /* 0x0000004e0c147211 */ /* 0x080fe400078a10ff */
        /* <DEDUP_REMOVED lines=30> */
[C---:B------:R-:W-:Y:S02]  /*2a60*/  LEA R38, P6, R46.reuse, R78, 0x2 ;  /* 0x0000004e2e267211 */ /* 0x040fe400078c10ff */
[-C--:B------:R-:W-:Y:S02]  /*2a70*/  LEA.HI.X.SX32 R71, R39, R80.reuse, 0x2, P3 ;  /* 0x0000005027477211 */ /* 0x080fe400018f16ff */
[-C--:B------:R-:W-:Y:S02]  /*2a80*/  LEA.HI.X.SX32 R37, R35, R80.reuse, 0x2, P5 ;  /* 0x0000005023257211 */ /* 0x080fe400028f16ff */
[----:B------:R-:W-:-:S02]  /*2a90*/  LEA.HI.X.SX32 R39, R46, R80, 0x2, P6 ;  /* 0x000000502e277211 */ /* 0x000fc400030f16ff */
[-C--:B------:R-:W-:Y:S02]  /*2aa0*/  LEA R50, P5, R47, R78.reuse, 0x2 ;  /* 0x0000004e2f327211 */ /* 0x080fe400078a10ff */
[-C--:B------:R-:W-:Y:S02]  /*2ab0*/  LEA R68, P6, R67, R78.reuse, 0x2 ;  /* 0x0000004e43447211 */ /* 0x080fe400078c10ff */
[----:B------:R-:W-:Y:S02]  /*2ac0*/  LEA R28, P3, R66, R78, 0x2 ;  /* 0x0000004e421c7211 */ /* 0x000fe400078610ff */
[-C--:B------:R-:W-:Y:S01]  /*2ad0*/  LEA.HI.X.SX32 R51, R47, R80.reuse, 0x2, P5 ;  /* 0x000000502f337211 */ /* 0x080fe200028f16ff */
[----:B------:R-:W-:Y:S01]  /*2ae0*/  IMAD R47, R79, UR11, RZ ;  /* 0x0000000b4f2f7c24 */ /* 0x000fe2000f8e02ff */
[----:B------:R-:W-:Y:S01]  /*2af0*/  LEA.HI.X.SX32 R69, R67, R80, 0x2, P6 ;  /* 0x0000005043457211 */ /* 0x000fe200030f16ff */
[----:B------:R-:W-:Y:S01]  /*2b00*/  ULOP3.LUT UR11, UR4, 0x600000, URZ, 0xc0, !UPT ;  /* 0x00600000040b7892 */ /* 0x000fe2000f8ec0ff */
[----:B------:R-:W-:-:S02]  /*2b10*/  LEA R26, P5, R72, R78, 0x2 ;  /* 0x0000004e481a7211 */ /* 0x000fc400078a10ff */
[----:B------:R-:W-:Y:S02]  /*2b20*/  LEA R34, P6, R74, R78, 0x2 ;  /* 0x0000004e4a227211 */ /* 0x000fe400078c10ff */
[----:B------:R-:W-:Y:S02]  /*2b30*/  LEA.HI.X.SX32 R29, R66, R80, 0x2, P3 ;  /* 0x00000050421d7211 */ /* 0x000fe400018f16ff */
[----:B------:R-:W-:Y:S02]  /*2b40*/  LEA R4, P3, R73, R78, 0x2 ;  /* 0x0000004e49047211 */ /* 0x000fe400078610ff */
[-C--:B------:R-:W-:Y:S01]  /*2b50*/  LEA.HI.X.SX32 R27, R72, R80.reuse, 0x2, P5 ;  /* 0x00000050481b7211 */ /* 0x080fe200028f16ff */
[----:B------:R-:W-:Y:S01]  /*2b60*/  VIADD R72, R252, 0xfffffffb ;  /* 0xfffffffbfc487836 */ /* 0x000fe20000000000 */
[----:B------:R-:W-:Y:S02]  /*2b70*/  LEA.HI.X.SX32 R35, R74, R80, 0x2, P6 ;  /* 0x000000504a237211 */ /* 0x000fe400030f16ff */
[----:B------:R-:W-:-:S02]  /*2b80*/  LEA R30, P5, R75, R78, 0x2 ;  /* 0x0000004e4b1e7211 */ /* 0x000fc400078a10ff */
[----:B------:R-:W-:Y:S02]  /*2b90*/  LEA R12, P6, R0, UR12, 0x2 ;  /* 0x0000000c000c7c11 */ /* 0x000fe4000f8c10ff */
[----:B------:R-:W-:Y:S02]  /*2ba0*/  LEA.HI.X.SX32 R5, R73, R80, 0x2, P3 ;  /* 0x0000005049057211 */ /* 0x000fe400018f16ff */
[----:B------:R-:W-:Y:S02]  /*2bb0*/  LEA R66, P3, R76, R78, 0x2 ;  /* 0x0000004e4c427211 */ /* 0x000fe400078610ff */
[----:B------:R-:W-:Y:S02]  /*2bc0*/  LEA.HI.X.SX32 R31, R75, R80, 0x2, P5 ;  /* 0x000000504b1f7211 */ /* 0x000fe400028f16ff */
[----:B------:R-:W-:Y:S02]  /*2bd0*/  LEA.HI.X.SX32 R13, R0, UR13, 0x2, P6 ;  /* 0x0000000d000d7c11 */ /* 0x000fe4000b0f16ff */
[----:B------:R-:W-:-:S02]  /*2be0*/  LEA R24, P5, R77, R78, 0x2 ;  /* 0x0000004e4d187211 */ /* 0x000fc400078a10ff */
[----:B------:R-:W-:Y:S01]  /*2bf0*/  LEA R46, P6, R47, UR12, 0x2 ;  /* 0x0000000c2f2e7c11 */ /* 0x000fe2000f8c10ff */
[----:B------:R-:W-:Y:S01]  /*2c00*/  UMOV UR12, 0x1 ;  /* 0x00000001000c7882 */ /* 0x000fe20000000000 */
[-C--:B------:R-:W-:Y:S02]  /*2c10*/  LEA.HI.X.SX32 R67, R76, R80.reuse, 0x2, P3 ;  /* 0x000000504c437211 */ /* 0x080fe400018f16ff */
[----:B------:R-:W-:Y:S02]  /*2c20*/  ISETP.NE.U32.AND P3, PT, R2, RZ, PT ;  /* 0x000000ff0200720c */ /* 0x000fe40003f65070 */
[----:B------:R-:W-:Y:S02]  /*2c30*/  LEA.HI.X.SX32 R25, R77, R80, 0x2, P5 ;  /* 0x000000504d197211 */ /* 0x000fe400028f16ff */
[----:B------:R-:W-:Y:S02]  /*2c40*/  LEA.HI.X.SX32 R47, R47, UR13, 0x2, P6 ;  /* 0x0000000d2f2f7c11 */ /* 0x000fe4000b0f16ff */
[----:B------:R-:W-:Y:S01]  /*2c50*/  IADD3 R73, PT, PT, R252, -0x6, RZ ;  /* 0xfffffffafc497810 */ /* 0x000fe20007ffe0ff */
[----:B------:R-:W-:Y:S06]  /*2c60*/  BRA.U UP0, `(.L_x_5) ;  /* 0x0000000100187547 */ /* 0x000fec000b800000 */
[----:B------:R-:W-:Y:S01]  /*2c70*/  ELECT P5, URZ, PT ;  /* 0x0000000000ff782f */ /* 0x000fe200038a0000 */
[----:B------:R-:W-:Y:S01]  /*2c80*/  IMAD.MOV.U32 R0, RZ, RZ, 0x1 ;  /* 0x00000001ff007424 */ /* 0x000fe200078e00ff */
[----:B------:R-:W-:Y:S01]  /*2c90*/  UMOV UR4, 0x40 ;  /* 0x0000004000047882 */ /* 0x000fe20000000000 */
[----:B------:R-:W-:Y:S01]  /*2ca0*/  UVIRTCOUNT.DEALLOC.SMPOOL 0x80 ;  /* 0x000000800000784c */ /* 0x000fe20000000000 */
[----:B------:R-:W-:-:S09]  /*2cb0*/  ULEA UR4, UR5, UR4, 0x18 ;  /* 0x0000000405047291 */ /* 0x000fd2000f8ec0ff */
[----:B------:R1:W-:Y:S03]  /*2cc0*/  @P5 STS.U8 [UR4], R0 ;  /* 0x00000000ff005988 */ /* 0x0003e60008000004 */
.L_x_5:
[----:B------:R-:W-:Y:S01]  /*2cd0*/  UIADD3 UR11, UPT, UPT, UR10, UR11, URZ ;  /* 0x0000000b0a0b7290 */ /* 0x000fe2000fffe0ff */
[----:B------:R-:W-:Y:S01]  /*2ce0*/  ISETP.GE.U32.AND P6, PT, R73, 0x7fffffbb, PT ;  /* 0x7fffffbb4900780c */ /* 0x000fe20003fc6070 */
[----:B------:R-:W-:Y:S01]  /*2cf0*/  VOTEU.ALL UP1, P3 ;  /* 0x0000000000ff7886 */ /* 0x000fe20001820000 */
[----:B------:R-:W-:Y:S01]  /*2d00*/  UIADD3 UR4, UPT, UPT, UR9, 0x90000, URZ ;  /* 0x0009000009047890 */ /* 0x000fe2000fffe0ff */
[----:B------:R-:W-:Y:S01]  /*2d10*/  IMAD.U32 R73, RZ, RZ, UR6 ;  /* 0x00000006ff497e24 */ /* 0x000fe2000f8e00ff */
[----:B------:R-:W-:Y:S01]  /*2d20*/  USHF.L.U32 UR5, UR6, 0x1, URZ ;  /* 0x0000000106057899 */ /* 0x000fe200080006ff */
[----:B------:R-:W-:Y:S01]  /*2d30*/  LEA R135, R2, UR9, 0x2 ;  /* 0x0000000902877c11 */ /* 0x000fe2000f8e10ff */
[----:B------:R-:W-:Y:S01]  /*2d40*/  VOTEU.ALL UP2, P3 ;  /* 0x0000000000ff7886 */ /* 0x000fe20001840000 */
[----:B------:R-:W-:-:S04]  /*2d50*/  @!UP1 UIADD3 UR14, UPT, UPT, -UR12, 0x100000, URZ ;  /* 0x001000000c0e9890 */ /* 0x000fc8000fffe1ff */
[----:B------:R-:W-:Y:S02]  /*2d60*/  @!UP1 USHF.L.U32 UR15, UR14, 0xb, URZ ;  /* 0x0000000b0e0f9899 */ /* 0x000fe400080006ff */
[----:B------:R-:W-:Y:S01]  /*2d70*/  @!UP1 USHF.L.U32 UR14, UR14, 0x1, URZ ;  /* 0x000000010e0e9899 */ /* 0x000fe200080006ff */
[----:B------:R-:W-:Y:S01]  /*2d80*/  STTM.x128 tmem[UR11], RZ ;  /* 0x000000ff000079ed */ /* 0x000fe200083c000b */
[----:B------:R-:W2:Y:S01]  /*2d90*/  FENCE.VIEW.ASYNC.T ;  /* 0x00000000000073c6 */ /* 0x000ea20000000200 */
[----:B------:R-:W-:-:S04]  /*2da0*/  @!UP1 UIADD3 UR12, UPT, UPT, -UR12, 0x100000, URZ ;  /* 0x001000000c0c9890 */ /* 0x000fc8000fffe1ff */
[----:B------:R-:W-:Y:S02]  /*2db0*/  @!UP1 USHF.L.U32 UR13, UR12, 0xb, URZ ;  /* 0x0000000b0c0d9899 */ /* 0x000fe400080006ff */
[----:B------:R-:W-:Y:S01]  /*2dc0*/  @!UP1 USHF.L.U32 UR12, UR12, 0x1, URZ ;  /* 0x000000010c0c9899 */ /* 0x000fe200080006ff */
[----:B--2---:R-:W-:Y:S01]  /*2dd0*/  BAR.SYNC.DEFER_BLOCKING 0x0 ;  /* 0x0000000000007b1d */ /* 0x004fe20000010000 */
[C---:B------:R-:W-:Y:S01]  /*2de0*/  IMAD.WIDE R74, R73.reuse, 0x4, R12 ;  /* 0x00000004494a7825 */ /* 0x040fe200078e020c */
[----:B------:R-:W-:Y:S02]  /*2df0*/  ISETP.GE.U32.AND P5, PT, R72, 0x7fffffbc, PT ;  /* 0x7fffffbc4800780c */ /* 0x000fe40003fa6070 */
[----:B------:R-:W-:Y:S01]  /*2e00*/  IADD3 R132, PT, PT, R252, -0x39, RZ ;  /* 0xffffffc7fc847810 */ /* 0x000fe20007ffe0ff */
[----:B------:R-:W-:Y:S01]  /*2e10*/  IMAD.WIDE R78, R73, 0x4, R46 ;  /* 0x00000004494e7825 */ /* 0x000fe200078e022e */
[----:B------:R-:W-:-:S03]  /*2e20*/  VOTEU.ALL UP1, P3 ;  /* 0x0000000000ff7886 */ /* 0x000fc60001820000 */
[----:B------:R-:W-:Y:S01]  /*2e30*/  IMAD.U32 R73, RZ, RZ, UR5 ;  /* 0x00000005ff497e24 */ /* 0x000fe2000f8e00ff */
[----:B------:R-:W-:Y:S01]  /*2e40*/  UIMAD UR5, UR6, 0x3, URZ ;  /* 0x00000003060578a4 */ /* 0x000fe2000f8e02ff */
[----:B-1----:R-:W-:Y:S02]  /*2e50*/  VIADD R0, R252, 0xfffffff9 ;  /* 0xfffffff9fc007836 */ /* 0x002fe40000000000 */
[----:B------:R-:W-:-:S04]  /*2e60*/  IMAD.WIDE R76, R73, 0x4, R12 ;  /* 0x00000004494c7825 */ /* 0x000fc800078e020c */
[----:B------:R-:W-:-:S04]  /*2e70*/  IMAD.WIDE R80, R73, 0x4, R46 ;  /* 0x0000000449507825 */ /* 0x000fc800078e022e */
[----:B------:R-:W-:Y:S01]  /*2e80*/  IMAD.U32 R73, RZ, RZ, UR5 ;  /* 0x00000005ff497e24 */ /* 0x000fe2000f8e00ff */
[----:B------:R-:W-:Y:S01]  /*2e90*/  USHF.L.U32 UR5, UR6, 0x2, URZ ;  /* 0x0000000206057899 */ /* 0x000fe200080006ff */
[----:B------:R1:W-:Y:S04]  /*2ea0*/  STL.64 [R1+0x50], R80 ;  /* 0x0000505001007387 */ /* 0x0003e80000100a00 */
[----:B------:R-:W2:Y:S02]  /*2eb0*/  FENCE.VIEW.ASYNC.S ;  /* 0x00000000000073c6 */ /* 0x000ea40000000000 */
[----:B--2---:R2:W3:Y:S01]  /*2ec0*/  @!UP1 SYNCS.EXCH.64 URZ, [UR4], UR14 ;  /* 0x0000000e04ff95b2 */ /* 0x0044e20008000100 */
[----:B------:R-:W-:Y:S01]  /*2ed0*/  IMAD.WIDE R82, R73, 0x4, R12 ;  /* 0x0000000449527825 */ /* 0x000fe200078e020c */
[----:B---3--:R-:W-:Y:S03]  /*2ee0*/  BAR.SYNC.DEFER_BLOCKING 0x0 ;  /* 0x0000000000007b1d */ /* 0x008fe60000010000 */
[----:B------:R-:W-:-:S03]  /*2ef0*/  VIADD R134, R252, 0xffffffc0 ;  /* 0xffffffc0fc867836 */ /* 0x000fc60000000000 */
[----:B------:R3:W-:Y:S01]  /*2f00*/  STL.64 [R1+0x48], R82 ;  /* 0x0000485201007387 */ /* 0x0007e20000100a00 */
[----:B--2---:R-:W-:Y:S01]  /*2f10*/  UIMAD UR14, UR6, 0x3c, URZ ;  /* 0x0000003c060e78a4 */ /* 0x004fe2000f8e02ff */
[----:B------:R2:W4:Y:S02]  /*2f20*/  @!UP2 SYNCS.EXCH.64 URZ, [UR9+0x90008], UR12 ;  /* 0x0900080c09ffa5b2 */ /* 0x0005240008000100 */
[----:B------:R-:W-:Y:S01]  /*2f30*/  @!PT LDS RZ, [RZ] ;  /* 0x00000000fffff984 */ /* 0x000fe20000000800 */
[----:B------:R-:W-:Y:S01]  /*2f40*/  @!PT LDS RZ, [RZ] ;  /* 0x00000000fffff984 */ /* 0x000fe20000000800 */
[----:B------:R-:W-:Y:S01]  /*2f50*/  @!PT LDS RZ, [RZ] ;  /* 0x00000000fffff984 */ /* 0x000fe20000000800 */
[----:B----4-:R-:W-:Y:S04]  /*2f60*/  LDGSTS.E [R135], desc[UR28][R12.64], !P1 ;  /* 0x000000000c877fae */ /* 0x010fe8000c9a101c */
[----:B------:R-:W-:Y:S01]  /*2f70*/  LDGSTS.E [R135+0x200], desc[UR28][R46.64], !P1 ;  /* 0x002000002e877fae */ /* 0x000fe2000c9a101c */
[----:B------:R-:W-:Y:S02]  /*2f80*/  ISETP.GE.U32.AND P1, PT, R0, 0x7fffffba, PT ;  /* 0x7fffffba0000780c */ /* 0x000fe40003f26070 */
[----:B------:R-:W-:Y:S01]  /*2f90*/  IADD3 R0, PT, PT, R252, -0x8, RZ ;  /* 0xfffffff8fc007810 */ /* 0x000fe20007ffe0ff */
[----:B------:R-:W-:Y:S01]  /*2fa0*/  LDGSTS.E [R135+0x400], desc[UR28][R74.64], !P0 ;  /* 0x004000004a877fae */ /* 0x000fe2000c1a101c */
[----:B--2---:R-:W-:-:S03]  /*2fb0*/  UIMAD UR12, UR6, 0x37, URZ ;  /* 0x00000037060c78a4 */ /* 0x004fc6000f8e02ff */
[----:B------:R-:W-:Y:S01]  /*2fc0*/  LDGSTS.E [R135+0x600], desc[UR28][R78.64], !P0 ;  /* 0x006000004e877fae */ /* 0x000fe2000c1a101c */
[----:B------:R-:W-:Y:S01]  /*2fd0*/  ISETP.GE.U32.AND P0, PT, R0, 0x7fffffb9, PT ;  /* 0x7fffffb90000780c */ /* 0x000fe20003f06070 */
[----:B------:R-:W-:Y:S01]  /*2fe0*/  VIADD R0, R252, 0xfffffff7 ;  /* 0xfffffff7fc007836 */ /* 0x000fe20000000000 */
[----:B------:R-:W-:Y:S01]  /*2ff0*/  UIMAD UR13, UR6, 0x3b, URZ ;  /* 0x0000003b060d78a4 */ /* 0x000fe2000f8e02ff */
[----:B------:R-:W-:Y:S04]  /*3000*/  LDGSTS.E [R135+0x800], desc[UR28][R76.64], !P4 ;  /* 0x008000004c877fae */ /* 0x000fe8000e1a101c */
[----:B------:R1:W-:Y:S01]  /*3010*/  LDGSTS.E [R135+0xa00], desc[UR28][R80.64], !P4 ;  /* 0x00a0000050877fae */ /* 0x0003e2000e1a101c */
[----:B------:R-:W-:Y:S01]  /*3020*/  ISETP.GE.U32.AND P4, PT, R0, 0x7fffffb8, PT ;  /* 0x7fffffb80000780c */ /* 0x000fe20003f86070 */
[----:B------:R-:W-:Y:S01]  /*3030*/  IMAD.U32 R133, RZ, RZ, UR13 ;  /* 0x0000000dff857e24 */ /* 0x000fe2000f8e00ff */
[----:B------:R-:W-:Y:S01]  /*3040*/  IADD3 R0, PT, PT, R252, -0xa, RZ ;  /* 0xfffffff6fc007810 */ /* 0x000fe20007ffe0ff */
[----:B------:R3:W-:Y:S01]  /*3050*/  LDGSTS.E [R135+0xc00], desc[UR28][R82.64], !P2 ;  /* 0x00c0000052877fae */ /* 0x0007e2000d1a101c */
[----:B-1----:R-:W-:-:S04]  /*3060*/  IMAD.WIDE R80, R73, 0x4, R46 ;  /* 0x0000000449507825 */ /* 0x002fc800078e022e */
[----:B------:R-:W-:Y:S01]  /*3070*/  IMAD.U32 R73, RZ, RZ, UR5 ;  /* 0x00000005ff497e24 */ /* 0x000fe2000f8e00ff */
[----:B------:R-:W-:Y:S01]  /*3080*/  UIMAD UR5, UR6, 0x5, URZ ;  /* 0x00000005060578a4 */ /* 0x000fe2000f8e02ff */
[----:B------:R1:W-:Y:S02]  /*3090*/  STL.64 [R1+0x40], R80 ;  /* 0x0000405001007387 */ /* 0x0003e40000100a00 */
[C---:B---3--:R-:W-:Y:S02]  /*30a0*/  IMAD.WIDE R82, R73.reuse, 0x4, R12 ;  /* 0x0000000449527825 */ /* 0x048fe400078e020c */
[----:B------:R1:W-:Y:S01]  /*30b0*/  LDGSTS.E [R135+0xe00], desc[UR28][R80.64], !P2 ;  /* 0x00e0000050877fae */ /* 0x0003e2000d1a101c */
[----:B------:R-:W-:Y:S01]  /*30c0*/  ISETP.GE.U32.AND P2, PT, R0, 0x7fffffb7, PT ;  /* 0x7fffffb70000780c */ /* 0x000fe20003f46070 */
[----:B------:R-:W-:Y:S02]  /*30d0*/  VIADD R0, R252, 0xfffffff5 ;  /* 0xfffffff5fc007836 */ /* 0x000fe40000000000 */
[----:B------:R2:W-:Y:S04]  /*30e0*/  STL.64 [R1+0x38], R82 ;  /* 0x0000385201007387 */ /* 0x0005e80000100a00 */
[----:B------:R2:W-:Y:S01]  /*30f0*/  LDGSTS.E [R135+0x1000], desc[UR28][R82.64], !P5 ;  /* 0x0100000052877fae */ /* 0x0005e2000e9a101c */
[----:B-1----:R-:W-:-:S04]  /*3100*/  IMAD.WIDE R80, R73, 0x4, R46 ;  /* 0x0000000449507825 */ /* 0x002fc800078e022e */
[----:B------:R-:W-:Y:S01]  /*3110*/  IMAD.U32 R73, RZ, RZ, UR5 ;  /* 0x00000005ff497e24 */ /* 0x000fe2000f8e00ff */
[----:B------:R-:W-:Y:S01]  /*3120*/  UIMAD UR5, UR6, 0x6, URZ ;  /* 0x00000006060578a4 */ /* 0x000fe2000f8e02ff */
[----:B------:R1:W-:Y:S02]  /*3130*/  STL.64 [R1+0x30], R80 ;  /* 0x0000305001007387 */ /* 0x0003e40000100a00 */
[C---:B--2---:R-:W-:Y:S02]  /*3140*/  IMAD.WIDE R82, R73.reuse, 0x4, R12 ;  /* 0x0000000449527825 */ /* 0x044fe400078e020c */
[----:B------:R1:W-:Y:S01]  /*3150*/  LDGSTS.E [R135+0x1200], desc[UR28][R80.64], !P5 ;  /* 0x0120000050877fae */ /* 0x0003e2000e9a101c */
[----:B------:R-:W-:Y:S02]  /*3160*/  ISETP.GE.U32.AND P5, PT, R0, 0x7fffffb6, PT ;  /* 0x7fffffb60000780c */ /* 0x000fe40003fa6070 */
[----:B------:R-:W-:Y:S01]  /*3170*/  IADD3 R0, PT, PT, R252, -0xc, RZ ;  /* 0xfffffff4fc007810 */ /* 0x000fe20007ffe0ff */
[----:B------:R2:W-:Y:S04]  /*3180*/  STL.64 [R1+0x28], R82 ;  /* 0x0000285201007387 */ /* 0x0005e80000100a00 */
[----:B------:R2:W-:Y:S01]  /*3190*/  LDGSTS.E [R135+0x1400], desc[UR28][R82.64], !P6 ;  /* 0x0140000052877fae */ /* 0x0005e2000f1a101c */
[----:B-1----:R-:W-:-:S04]  /*31a0*/  IMAD.WIDE R80, R73, 0x4, R46 ;  /* 0x0000000449507825 */ /* 0x002fc800078e022e */
[----:B------:R-:W-:Y:S01]  /*31b0*/  IMAD.U32 R73, RZ, RZ, UR5 ;  /* 0x00000005ff497e24 */ /* 0x000fe2000f8e00ff */
[----:B------:R-:W-:Y:S01]  /*31c0*/  UIMAD UR5, UR6, 0x7, URZ ;  /* 0x00000007060578a4 */ /* 0x000fe2000f8e02ff */
[----:B------:R1:W-:Y:S02]  /*31d0*/  STL.64 [R1+0x20], R80 ;  /* 0x0000205001007387 */ /* 0x0003e40000100a00 */
[----:B--2---:R-:W-:Y:S02]  /*31e0*/  IMAD.WIDE R82, R73, 0x4, R12 ;  /* 0x0000000449527825 */ /* 0x004fe400078e020c */
[----:B------:R1:W-:Y:S01]  /*31f0*/  LDGSTS.E [R135+0x1600], desc[UR28][R80.64], !P6 ;  /* 0x0160000050877fae */ /* 0x0003e2000f1a101c */
[----:B------:R-:W-:Y:S01]  /*3200*/  ISETP.GE.U32.AND P6, PT, R0, 0x7fffffb5, PT ;  /* 0x7fffffb50000780c */ /* 0x000fe20003fc6070 */
[----:B------:R-:W-:Y:S01]  /*3210*/  IMAD.U32 R249, RZ, RZ, UR5 ;  /* 0x00000005fff97e24 */ /* 0x000fe2000f8e00ff */
[----:B------:R-:W-:Y:S01]  /*3220*/  USHF.L.U32 UR5, UR6, 0x3, URZ ;  /* 0x0000000306057899 */ /* 0x000fe200080006ff */
[----:B------:R-:W-:Y:S01]  /*3230*/  STL.64 [R1+0x18], R82 ;  /* 0x0000185201007387 */ /* 0x000fe20000100a00 */
[----:B------:R-:W-:-:S02]  /*3240*/  VIADD R0, R252, 0xfffffff3 ;  /* 0xfffffff3fc007836 */ /* 0x000fc40000000000 */
[----:B------:R-:W-:Y:S01]  /*3250*/  IMAD.WIDE R250, R249, 0x4, R12 ;  /* 0x00000004f9fa7825 */ /* 0x000fe200078e020c */
[----:B------:R-:W-:Y:S03]  /*3260*/  LDGSTS.E [R135+0x1800], desc[UR28][R82.64], !P1 ;  /* 0x0180000052877fae */ /* 0x000fe6000c9a101c */
[----:B------:R-:W-:Y:S01]  /*3270*/  IMAD.U32 R245, RZ, RZ, UR5 ;  /* 0x00000005fff57e24 */ /* 0x000fe2000f8e00ff */
[----:B------:R-:W-:Y:S01]  /*3280*/  UIMAD UR5, UR6, 0x9, URZ ;  /* 0x00000009060578a4 */ /* 0x000fe2000f8e02ff */
[----:B-1----:R-:W-:-:S04]  /*3290*/  IMAD.WIDE R80, R73, 0x4, R46 ;  /* 0x0000000449507825 */ /* 0x002fc800078e022e */
[----:B------:R-:W-:Y:S01]  /*32a0*/  IMAD.WIDE R248, R249, 0x4, R46 ;  /* 0x00000004f9f87825 */ /* 0x000fe200078e022e */
[----:B------:R-:W-:Y:S03]  /*32b0*/  STL.64 [R1+0x10], R80 ;  /* 0x0000105001007387 */ /* 0x000fe60000100a00 */
[----:B------:R-:W-:Y:S01]  /*32c0*/  IMAD.U32 R241, RZ, RZ, UR5 ;  /* 0x00000005fff17e24 */ /* 0x000fe2000f8e00ff */
[----:B------:R-:W-:Y:S01]  /*32d0*/  UIMAD UR5, UR6, 0xa, URZ ;  /* 0x0000000a060578a4 */ /* 0x000fe2000f8e02ff */
[C---:B------:R-:W-:Y:S01]  /*32e0*/  IMAD.WIDE R246, R245.reuse, 0x4, R12 ;  /* 0x00000004f5f67825 */ /* 0x040fe200078e020c */
[----:B------:R-:W-:Y:S01]  /*32f0*/  LDGSTS.E [R135+0x1a00], desc[UR28][R80.64], !P1 ;  /* 0x01a0000050877fae */ /* 0x000fe2000c9a101c */
[----:B------:R-:W-:Y:S02]  /*3300*/  ISETP.GE.U32.AND P1, PT, R0, 0x7fffffb4, PT ;  /* 0x7fffffb40000780c */ /* 0x000fe40003f26070 */
[----:B------:R-:W-:Y:S01]  /*3310*/  IADD3 R0, PT, PT, R252, -0xe, RZ ;  /* 0xfffffff2fc007810 */ /* 0x000fe20007ffe0ff */
[----:B------:R-:W-:Y:S01]  /*3320*/  IMAD.U32 R73, RZ, RZ, UR5 ;  /* 0x00000005ff497e24 */ /* 0x000fe2000f8e00ff */
[----:B------:R-:W-:Y:S01]  /*3330*/  UIMAD UR5, UR6, 0xb, URZ ;  /* 0x0000000b060578a4 */ /* 0x000fe2000f8e02ff */
[----:B------:R1:W-:Y:S01]  /*3340*/  LDGSTS.E [R135+0x1c00], desc[UR28][R250.64], !P0 ;  /* 0x01c00000fa877fae */ /* 0x0003e2000c1a101c */
[----:B------:R-:W-:-:S03]  /*3350*/  IMAD.WIDE R244, R245, 0x4, R46 ;  /* 0x00000004f5f47825 */ /* 0x000fc600078e022e */
[----:B------:R1:W-:Y:S01]  /*3360*/  STL.64 [R1+0x660], R250 ;  /* 0x000660fa01007387 */ /* 0x0003e20000100a00 */
[----:B------:R-:W-:-:S03]  /*3370*/  IMAD.WIDE R242, R241, 0x4, R12 ;  /* 0x00000004f1f27825 */ /* 0x000fc600078e020c */
[----:B------:R2:W-:Y:S01]  /*3380*/  LDGSTS.E [R135+0x1e00], desc[UR28][R248.64], !P0 ;  /* 0x01e00000f8877fae */ /* 0x0005e2000c1a101c */
[----:B------:R-:W-:Y:S01]  /*3390*/  ISETP.GE.U32.AND P0, PT, R0, 0x7fffffb3, PT ;  /* 0x7fffffb30000780c */ /* 0x000fe20003f06070 */
[----:B------:R-:W-:Y:S01]  /*33a0*/  IMAD.WIDE R240, R241, 0x4, R46 ;  /* 0x00000004f1f07825 */ /* 0x000fe200078e022e */
[----:B------:R-:W-:Y:S01]  /*33b0*/  IADD3 R0, PT, PT, R252, -0xf, RZ ;  /* 0xfffffff1fc007810 */ /* 0x000fe20007ffe0ff */
[----:B------:R2:W-:Y:S02]  /*33c0*/  STL.64 [R1+0x668], R248 ;  /* 0x000668f801007387 */ /* 0x0005e40000100a00 */
[C---:B------:R-:W-:Y:S02]  /*33d0*/  IMAD.WIDE R238, R73.reuse, 0x4, R12 ;  /* 0x0000000449ee7825 */ /* 0x040fe400078e020c */
[----:B------:R3:W-:Y:S01]  /*33e0*/  LDGSTS.E [R135+0x2000], desc[UR28][R246.64], !P4 ;  /* 0x02000000f6877fae */ /* 0x0007e2000e1a101c */
[----:B-1----:R-:W-:Y:S01]  /*33f0*/  MOV R250, R74 ;  /* 0x0000004a00fa7202 */ /* 0x002fe20000000f00 */
[----:B------:R-:W-:-:S02]  /*3400*/  IMAD.WIDE R72, R73, 0x4, R46 ;  /* 0x0000000449487825 */ /* 0x000fc400078e022e */
[----:B------:R3:W-:Y:S02]  /*3410*/  STL.64 [R1+0x670], R246 ;  /* 0x000670f601007387 */ /* 0x0007e40000100a00 */
[----:B------:R-:W-:Y:S02]  /*3420*/  IMAD.MOV.U32 R251, RZ, RZ, R75 ;  /* 0x000000fffffb7224 */ /* 0x000fe400078e004b */
[----:B------:R-:W-:Y:S01]  /*3430*/  LDGSTS.E [R135+0x2200], desc[UR28][R244.64], !P4 ;  /* 0x02200000f4877fae */ /* 0x000fe2000e1a101c */
[----:B------:R-:W-:Y:S01]  /*3440*/  ISETP.GE.U32.AND P4, PT, R0, 0x7fffffb2, PT ;  /* 0x7fffffb20000780c */ /* 0x000fe20003f86070 */
[----:B------:R-:W-:Y:S02]  /*3450*/  VIADD R0, R252, 0xfffffff0 ;  /* 0xfffffff0fc007836 */ /* 0x000fe40000000000 */
[----:B------:R1:W-:Y:S01]  /*3460*/  LDGSTS.E [R135+0x2400], desc[UR28][R242.64], !P2 ;  /* 0x02400000f2877fae */ /* 0x0003e2000d1a101c */
[----:B--2---:R-:W-:Y:S02]  /*3470*/  IMAD.MOV.U32 R248, RZ, RZ, R78 ;  /* 0x000000fffff87224 */ /* 0x004fe400078e004e */
[----:B------:R-:W-:Y:S01]  /*3480*/  IMAD.MOV.U32 R249, RZ, RZ, R79 ;  /* 0x000000fffff97224 */ /* 0x000fe200078e004f */
[----:B------:R-:W-:Y:S01]  /*3490*/  LDGSTS.E [R135+0x2600], desc[UR28][R240.64], !P2 ;  /* 0x02600000f0877fae */ /* 0x000fe2000d1a101c */
[----:B---3--:R-:W-:Y:S01]  /*34a0*/  IMAD.MOV.U32 R247, RZ, RZ, R77 ;  /* 0x000000fffff77224 */ /* 0x008fe200078e004d */
[----:B------:R-:W-:Y:S01]  /*34b0*/  ISETP.GE.U32.AND P2, PT, R0, 0x7fffffb1, PT ;  /* 0x7fffffb10000780c */ /* 0x000fe20003f46070 */
[----:B------:R-:W-:Y:S01]  /*34c0*/  IMAD.U32 R77, RZ, RZ, UR5 ;  /* 0x00000005ff4d7e24 */ /* 0x000fe2000f8e00ff */
[----:B------:R-:W-:Y:S01]  /*34d0*/  UIMAD UR5, UR6, 0xc, URZ ;  /* 0x0000000c060578a4 */ /* 0x000fe2000f8e02ff */
[----:B------:R-:W-:Y:S01]  /*34e0*/  IADD3 R0, PT, PT, R252, -0x11, RZ ;  /* 0xffffffeffc007810 */ /* 0x000fe20007ffe0ff */
[----:B------:R-:W-:Y:S01]  /*34f0*/  LDGSTS.E [R135+0x2800], desc[UR28][R238.64], !P5 ;  /* 0x02800000ee877fae */ /* 0x000fe2000e9a101c */
[----:B------:R-:W-:-:S02]  /*3500*/  IMAD.MOV.U32 R246, RZ, RZ, R76 ;  /* 0x000000fffff67224 */ /* 0x000fc400078e004c */
[C---:B------:R-:W-:Y:S01]  /*3510*/  IMAD.WIDE R74, R77.reuse, 0x4, R12 ;  /* 0x000000044d4a7825 */ /* 0x040fe200078e020c */
[----:B------:R-:W-:Y:S01]  /*3520*/  LDGSTS.E [R135+0x2a00], desc[UR28][R72.64], !P5 ;  /* 0x02a0000048877fae */ /* 0x000fe2000e9a101c */
[----:B------:R-:W-:Y:S02]  /*3530*/  ISETP.GE.U32.AND P5, PT, R0, 0x7fffffb0, PT ;  /* 0x7fffffb00000780c */ /* 0x000fe40003fa6070 */
[----:B------:R-:W-:Y:S01]  /*3540*/  IMAD.U32 R81, RZ, RZ, UR5 ;  /* 0x00000005ff517e24 */ /* 0x000fe2000f8e00ff */
[----:B------:R-:W-:Y:S01]  /*3550*/  UIMAD UR5, UR6, 0xd, URZ ;  /* 0x0000000d060578a4 */ /* 0x000fe2000f8e02ff */
[----:B------:R-:W-:Y:S01]  /*3560*/  IMAD.WIDE R76, R77, 0x4, R46 ;  /* 0x000000044d4c7825 */ /* 0x000fe200078e022e */
[----:B------:R2:W-:Y:S03]  /*3570*/  LDGSTS.E [R135+0x2c00], desc[UR28][R74.64], !P6 ;  /* 0x02c000004a877fae */ /* 0x0005e6000f1a101c */
[----:B------:R-:W-:Y:S01]  /*3580*/  VIADD R0, R252, 0xffffffee ;  /* 0xffffffeefc007836 */ /* 0x000fe20000000000 */
[----:B------:R-:W-:Y:S01]  /*3590*/  LDGSTS.E [R135+0x2e00], desc[UR28][R76.64], !P6 ;  /* 0x02e000004c877fae */ /* 0x000fe2000f1a101c */
[----:B------:R-:W-:Y:S01]  /*35a0*/  IMAD.U32 R85, RZ, RZ, UR5 ;  /* 0x00000005ff557e24 */ /* 0x000fe2000f8e00ff */
[----:B------:R-:W-:Y:S01]  /*35b0*/  UIMAD UR5, UR6, 0xe, URZ ;  /* 0x0000000e060578a4 */ /* 0x000fe2000f8e02ff */
[C---:B------:R-:W-:Y:S01]  /*35c0*/  IMAD.WIDE R78, R81.reuse, 0x4, R12 ;  /* 0x00000004514e7825 */ /* 0x040fe200078e020c */
[----:B------:R-:W-:Y:S01]  /*35d0*/  ISETP.GE.U32.AND P6, PT, R0, 0x7fffffaf, PT ;  /* 0x7fffffaf0000780c */ /* 0x000fe20003fc6070 */
[----:B------:R-:W-:Y:S01]  /*35e0*/  STL.64 [R1+0x678], R244 ;  /* 0x000678f401007387 */ /* 0x000fe20000100a00 */
[----:B------:R-:W-:Y:S01]  /*35f0*/  IADD3 R0, PT, PT, R252, -0x13, RZ ;  /* 0xffffffedfc007810 */ /* 0x000fe20007ffe0ff */
[----:B------:R-:W-:-:S02]  /*3600*/  IMAD.WIDE R80, R81, 0x4, R46 ;  /* 0x0000000451507825 */ /* 0x000fc400078e022e */
[----:B------:R-:W-:Y:S02]  /*3610*/  LDGSTS.E [R135+0x3000], desc[UR28][R78.64], !P1 ;  /* 0x030000004e877fae */ /* 0x000fe4000c9a101c */
[----:B------:R-:W-:Y:S01]  /*3620*/  IMAD.U32 R89, RZ, RZ, UR5 ;  /* 0x00000005ff597e24 */ /* 0x000fe2000f8e00ff */
[----:B------:R-:W-:Y:S01]  /*3630*/  UIMAD UR5, UR6, 0xf, URZ ;  /* 0x0000000f060578a4 */ /* 0x000fe2000f8e02ff */
[----:B------:R-:W-:Y:S01]  /*3640*/  LDGSTS.E [R135+0x3200], desc[UR28][R80.64], !P1 ;  /* 0x0320000050877fae */ /* 0x000fe2000c9a101c */
[C---:B------:R-:W-:Y:S01]  /*3650*/  IMAD.WIDE R82, R85.reuse, 0x4, R12 ;  /* 0x0000000455527825 */ /* 0x040fe200078e020c */
[----:B------:R-:W-:Y:S02]  /*3660*/  ISETP.GE.U32.AND P1, PT, R0, 0x7fffffae, PT ;  /* 0x7fffffae0000780c */ /* 0x000fe40003f26070 */
[----:B------:R1:W-:Y:S01]  /*3670*/  STL.64 [R1+0x680], R242 ;  /* 0x000680f201007387 */ /* 0x0003e20000100a00 */
[----:B------:R-:W-:Y:S01]  /*3680*/  IMAD.U32 R93, RZ, RZ, UR5 ;  /* 0x00000005ff5d7e24 */ /* 0x000fe2000f8e00ff */
[----:B------:R-:W-:Y:S01]  /*3690*/  USHF.L.U32 UR5, UR6, 0x4, URZ ;  /* 0x0000000406057899 */ /* 0x000fe200080006ff */
[----:B------:R-:W-:Y:S01]  /*36a0*/  IMAD.WIDE R84, R85, 0x4, R46 ;  /* 0x0000000455547825 */ /* 0x000fe200078e022e */
[----:B------:R-:W-:Y:S03]  /*36b0*/  LDGSTS.E [R135+0x3400], desc[UR28][R82.64], !P0 ;  /* 0x0340000052877fae */ /* 0x000fe6000c1a101c */
        /* <DEDUP_REMOVED lines=15> */
[----:B------:R-:W-:Y:S01]  /*37b0*/  STL.64 [R1+0x690], R238 ;  /* 0x000690ee01007387 */ /* 0x000fe20000100a00 */
[----:B------:R-:W-:Y:S01]  /*37c0*/  IMAD.U32 R105, RZ, RZ, UR5 ;  /* 0x00000005ff697e24 */ /* 0x000fe2000f8e00ff */
[----:B------:R-:W-:Y:S01]  /*37d0*/  UIMAD UR5, UR6, 0x13, URZ ;  /* 0x00000013060578a4 */ /* 0x000fe2000f8e02ff */
        /* <DEDUP_REMOVED lines=35> */
[----:B------:R-:W-:Y:S01]  /*3a10*/  IMAD.WIDE R106, R109, 0x4, R12 ;  /* 0x000000046d6a7825 */ /* 0x000fe200078e020c */
[----:B------:R-:W-:-:S03]  /*3a20*/  ISETP.GE.U32.AND P1, PT, R0, 0x7fffffa8, PT ;  /* 0x7fffffa80000780c */ /* 0x000fc60003f26070 */
        /* <DEDUP_REMOVED lines=8> */
[----:B------:R-:W-:Y:S01]  /*3ab0*/  IMAD.WIDE R110, R113, 0x4, R12 ;  /* 0x00000004716e7825 */ /* 0x000fe200078e020c */
[----:B------:R-:W-:-:S02]  /*3ac0*/  ISETP.GE.U32.AND P0, PT, R0, 0x7fffffa7, PT ;  /* 0x7fffffa70000780c */ /* 0x000fc40003f06070 */
[----:B------:R-:W-:Y:S01]  /*3ad0*/  IADD3 R0, PT, PT, R252, -0x1b, RZ ;  /* 0xffffffe5fc007810 */ /* 0x000fe20007ffe0ff */
[----:B------:R-:W-:Y:S01]  /*3ae0*/  IMAD.WIDE R112, R113, 0x4, R46 ;  /* 0x0000000471707825 */ /* 0x000fe200078e022e */
[----:B------:R-:W-:Y:S03]  /*3af0*/  LDGSTS.E [R135+0x5000], desc[UR28][R110.64], !P4 ;  /* 0x050000006e877fae */ /* 0x000fe6000e1a101c */
        /* <DEDUP_REMOVED lines=23> */
[----:B------:R-:W-:Y:S01]  /*3c70*/  IMAD.WIDE R124, R125, 0x4, R46 ;  /* 0x000000047d7c7825 */ /* 0x000fe200078e022e */
[----:B------:R-:W-:Y:S03]  /*3c80*/  LDGSTS.E [R135+0x5c00], desc[UR28][R122.64], !P6 ;  /* 0x05c000007a877fae */ /* 0x000fe6000f1a101c */
[----:B------:R-:W-:Y:S01]  /*3c90*/  VIADD R0, R252, 0xffffffe2 ;  /* 0xffffffe2fc007836 */ /* 0x000fe20000000000 */
[----:B------:R-:W-:Y:S01]  /*3ca0*/  LDGSTS.E [R135+0x5e00], desc[UR28][R124.64], !P6 ;  /* 0x05e000007c877fae */ /* 0x000fe2000f1a101c */
[----:B------:R-:W-:Y:S01]  /*3cb0*/  IMAD.U32 R157, RZ, RZ, UR5 ;  /* 0x00000005ff9d7e24 */ /* 0x000fe2000f8e00ff */
[----:B------:R-:W-:Y:S01]  /*3cc0*/  UIMAD UR5, UR6, 0x1f, URZ ;  /* 0x0000001f060578a4 */ /* 0x000fe2000f8e02ff */
[C---:B------:R-:W-:Y:S01]  /*3cd0*/  IMAD.WIDE R126, R129.reuse, 0x4, R12 ;  /* 0x00000004817e7825 */ /* 0x040fe200078e020c */
[----:B------:R-:W-:Y:S02]  /*3ce0*/  ISETP.GE.U32.AND P6, PT, R0, 0x7fffffa3, PT ;  /* 0x7fffffa30000780c */ /* 0x000fe40003fc6070 */
[----:B------:R-:W-:Y:S01]  /*3cf0*/  IADD3 R0, PT, PT, R252, -0x1f, RZ ;  /* 0xffffffe1fc007810 */ /* 0x000fe20007ffe0ff */
[----:B------:R-:W-:Y:S01]  /*3d00*/  IMAD.WIDE R128, R129, 0x4, R46 ;  /* 0x0000000481807825 */ /* 0x000fe200078e022e */
[----:B------:R-:W-:Y:S03]  /*3d10*/  LDGSTS.E [R135+0x6000], desc[UR28][R126.64], !P1 ;  /* 0x060000007e877fae */ /* 0x000fe6000c9a101c */
[----:B------:R-:W-:Y:S01]  /*3d20*/  IMAD.WIDE R130, R137, 0x4, R12 ;  /* 0x0000000489827825 */ /* 0x000fe200078e020c */
[----:B------:R-:W-:Y:S01]  /*3d30*/  LDGSTS.E [R135+0x6200], desc[UR28][R128.64], !P1 ;  /* 0x0620000080877fae */ /* 0x000fe2000c9a101c */
[----:B------:R-:W-:-:S02]  /*3d40*/  ISETP.GE.U32.AND P1, PT, R0, 0x7fffffa2, PT ;  /* 0x7fffffa20000780c */ /* 0x000fc40003f26070 */
[----:B------:R-:W-:Y:S01]  /*3d50*/  IMAD.U32 R161, RZ, RZ, UR5 ;  /* 0x00000005ffa17e24 */ /* 0x000fe2000f8e00ff */
[----:B------:R-:W-:Y:S01]  /*3d60*/  USHF.L.U32 UR5, UR6, 0x5, URZ ;  /* 0x0000000506057899 */ /* 0x000fe200080006ff */
[----:B------:R-:W-:Y:S01]  /*3d70*/  IMAD.WIDE R136, R137, 0x4, R46 ;  /* 0x0000000489887825 */ /* 0x000fe200078e022e */
[----:B------:R-:W-:Y:S03]  /*3d80*/  LDGSTS.E [R135+0x6400], desc[UR28][R130.64], !P0 ;  /* 0x0640000082877fae */ /* 0x000fe6000c1a101c */
[----:B------:R-:W-:Y:S01]  /*3d90*/  VIADD R0, R252, 0xffffffe0 ;  /* 0xffffffe0fc007836 */ /* 0x000fe20000000000 */
[----:B------:R-:W-:Y:S01]  /*3da0*/  LDGSTS.E [R135+0x6600], desc[UR28][R136.64], !P0 ;  /* 0x0660000088877fae */ /* 0x000fe2000c1a101c */
[----:B------:R-:W-:-:S03]  /*3db0*/  IMAD.WIDE R138, R141, 0x4, R12 ;  /* 0x000000048d8a7825 */ /* 0x000fc600078e020c */
[----:B------:R-:W-:Y:S01]  /*3dc0*/  ISETP.GE.U32.AND P0, PT, R0, 0x7fffffa1, PT ;  /* 0x7fffffa10000780c */ /* 0x000fe20003f06070 */
[----:B------:R-:W-:Y:S01]  /*3dd0*/  IMAD.WIDE R140, R141, 0x4, R46 ;  /* 0x000000048d8c7825 */ /* 0x000fe200078e022e */
[----:B------:R-:W-:Y:S01]  /*3de0*/  IADD3 R0, PT, PT, R252, -0x21, RZ ;  /* 0xffffffdffc007810 */ /* 0x000fe20007ffe0ff */
[----:B------:R-:W-:Y:S02]  /*3df0*/  LDGSTS.E [R135+0x6800], desc[UR28][R138.64], !P4 ;  /* 0x068000008a877fae */ /* 0x000fe4000e1a101c */
        /* <DEDUP_REMOVED lines=16> */
[----:B------:R-:W-:Y:S01]  /*3f00*/  IMAD.U32 R173, RZ, RZ, UR5 ;  /* 0x00000005ffad7e24 */ /* 0x000fe2000f8e00ff */
[----:B------:R-:W-:Y:S01]  /*3f10*/  LDGSTS.E [R135+0x7200], desc[UR28][R148.64], !P5 ;  /* 0x0720000094877fae */ /* 0x000fe2000e9a101c */
[----:B------:R-:W-:Y:S01]  /*3f20*/  IMAD.WIDE R150, R153, 0x4, R12 ;  /* 0x0000000499967825 */ /* 0x000fe200078e020c */
[----:B------:R-:W-:Y:S01]  /*3f30*/  UIMAD UR5, UR6, 0x23, URZ ;  /* 0x00000023060578a4 */ /* 0x000fe2000f8e02ff */
[----:B------:R-:W-:-:S02]  /*3f40*/  ISETP.GE.U32.AND P5, PT, R0, 0x7fffff9e, PT ;  /* 0x7fffff9e0000780c */ /* 0x000fc40003fa6070 */
        /* <DEDUP_REMOVED lines=12> */
[C---:B------:R-:W-:Y:S01]  /*4010*/  IMAD.WIDE R158, R161.reuse, 0x4, R12 ;  /* 0x00000004a19e7825 */ /* 0x040fe200078e020c */
[----:B------:R-:W-:Y:S02]  /*4020*/  ISETP.GE.U32.AND P1, PT, R0, 0x7fffff9c, PT ;  /* 0x7fffff9c0000780c */ /* 0x000fe40003f26070 */
[----:B------:R-:W-:Y:S01]  /*4030*/  STL [R1+0x658], R155 ;  /* 0x0006589b01007387 */ /* 0x000fe20000100800 */
[----:B------:R-:W-:-:S03]  /*4040*/  IMAD.WIDE R160, R161, 0x4, R46 ;  /* 0x00000004a1a07825 */ /* 0x000fc600078e022e */
[----:B------:R-:W-:Y:S01]  /*4050*/  LDGSTS.E [R135+0x7c00], desc[UR28][R158.64], !P0 ;  /* 0x07c000009e877fae */ /* 0x000fe2000c1a101c */
[----:B------:R-:W-:Y:S02]  /*4060*/  VIADD R0, R252, 0xffffffda ;  /* 0xffffffdafc007836 */ /* 0x000fe40000000000 */
[----:B------:R-:W-:Y:S01]  /*4070*/  IMAD.U32 R181, RZ, RZ, UR5 ;  /* 0x00000005ffb57e24 */ /* 0x000fe2000f8e00ff */
[----:B------:R-:W-:Y:S01]  /*4080*/  UIMAD UR5, UR6, 0x25, URZ ;  /* 0x00000025060578a4 */ /* 0x000fe2000f8e02ff */
[C---:B------:R-:W-:Y:S01]  /*4090*/  IMAD.WIDE R162, R165.reuse, 0x4, R12 ;  /* 0x00000004a5a27825 */ /* 0x040fe200078e020c */
[----:B------:R-:W-:Y:S01]  /*40a0*/  LDGSTS.E [R135+0x7e00], desc[UR28][R160.64], !P0 ;  /* 0x07e00000a0877fae */ /* 0x000fe2000c1a101c */
[----:B------:R-:W-:Y:S02]  /*40b0*/  ISETP.GE.U32.AND P0, PT, R0, 0x7fffff9b, PT ;  /* 0x7fffff9b0000780c */ /* 0x000fe40003f06070 */
        /* <DEDUP_REMOVED lines=12> */
[----:B------:R-:W-:-:S03]  /*4180*/  IMAD.WIDE R170, R173, 0x4, R12 ;  /* 0x00000004adaa7825 */ /* 0x000fc600078e020c */
[----:B------:R-:W-:Y:S01]  /*4190*/  ISETP.GE.U32.AND P2, PT, R0, 0x7fffff99, PT ;  /* 0x7fffff990000780c */ /* 0x000fe20003f46070 */
[----:B------:R-:W-:Y:S01]  /*41a0*/  IMAD.U32 R189, RZ, RZ, UR5 ;  /* 0x00000005ffbd7e24 */ /* 0x000fe2000f8e00ff */
[----:B------:R-:W-:Y:S01]  /*41b0*/  UIMAD UR5, UR6, 0x27, URZ ;  /* 0x00000027060578a4 */ /* 0x000fe2000f8e02ff */
[----:B------:R-:W-:Y:S01]  /*41c0*/  IMAD.WIDE R172, R173, 0x4, R46 ;  /* 0x00000004adac7825 */ /* 0x000fe200078e022e */
[----:B------:R-:W-:Y:S01]  /*41d0*/  IADD3 R0, PT, PT, R252, -0x29, RZ ;  /* 0xffffffd7fc007810 */ /* 0x000fe20007ffe0ff */
[----:B------:R-:W-:Y:S02]  /*41e0*/  LDGSTS.E [R135+0x8800], desc[UR28][R170.64], !P5 ;  /* 0x08800000aa877fae */ /* 0x000fe4000e9a101c */
[C---:B------:R-:W-:Y:S02]  /*41f0*/  IMAD.WIDE R174, R177.reuse, 0x4, R12 ;  /* 0x00000004b1ae7825 */ /* 0x040fe400078e020c */
[----:B------:R-:W-:Y:S01]  /*4200*/  LDGSTS.E [R135+0x8a00], desc[UR28][R172.64], !P5 ;  /* 0x08a00000ac877fae */ /* 0x000fe2000e9a101c */
[----:B------:R-:W-:Y:S01]  /*4210*/  ISETP.GE.U32.AND P5, PT, R0, 0x7fffff98, PT ;  /* 0x7fffff980000780c */ /* 0x000fe20003fa6070 */
[----:B------:R-:W-:-:S02]  /*4220*/  IMAD.WIDE R176, R177, 0x4, R46 ;  /* 0x00000004b1b07825 */ /* 0x000fc400078e022e */
[----:B------:R-:W-:Y:S02]  /*4230*/  LDGSTS.E [R135+0x8c00], desc[UR28][R174.64], !P6 ;  /* 0x08c00000ae877fae */ /* 0x000fe4000f1a101c */
[----:B------:R-:W-:Y:S01]  /*4240*/  IMAD.U32 R193, RZ, RZ, UR5 ;  /* 0x00000005ffc17e24 */ /* 0x000fe2000f8e00ff */
[----:B------:R-:W-:Y:S01]  /*4250*/  UIMAD UR5, UR6, 0x28, URZ ;  /* 0x00000028060578a4 */ /* 0x000fe2000f8e02ff */
        /* <DEDUP_REMOVED lines=27> */
[----:B------:R-:W-:Y:S01]  /*4410*/  UIMAD UR5, UR6, 0x2b, URZ ;  /* 0x0000002b060578a4 */ /* 0x000fe2000f8e02ff */
        /* <DEDUP_REMOVED lines=50> */
[----:B------:R-:W-:Y:S01]  /*4740*/  IMAD.WIDE R218, R220, 0x4, R12 ;  /* 0x00000004dcda7825 */ /* 0x000fe200078e020c */
[----:B------:R-:W-:Y:S02]  /*4750*/  ISETP.GE.U32.AND P2, PT, R0, 0x7fffff8d, PT ;  /* 0x7fffff8d0000780c */ /* 0x000fe40003f46070 */
        /* <DEDUP_REMOVED lines=19> */
[----:B------:R-:W-:Y:S02]  /*4890*/  IMAD.WIDE R230, R232, 0x4, R12 ;  /* 0x00000004e8e67825 */ /* 0x000fe400078e020c */
        /* <DEDUP_REMOVED lines=10> */
[----:B------:R-:W-:Y:S01]  /*4940*/  IMAD.U32 R0, RZ, RZ, UR5 ;  /* 0x00000005ff007e24 */ /* 0x000fe2000f8e00ff */
[----:B------:R-:W-:Y:S01]  /*4950*/  UIMAD UR5, UR6, 0x34, URZ ;  /* 0x00000034060578a4 */ /* 0x000fe2000f8e02ff */
[----:B------:R-:W-:Y:S01]  /*4960*/  IMAD.WIDE R236, R236, 0x4, R46 ;  /* 0x00000004ecec7825 */ /* 0x000fe200078e022e */
[----:B------:R-:W-:Y:S03]  /*4970*/  LDGSTS.E [R135+0xc800], desc[UR28][R234.64], !P4 ;  /* 0x0c800000ea877fae */ /* 0x000fe6000e1a101c */
[----:B-1----:R-:W-:Y:S01]  /*4980*/  IMAD.WIDE R242, R0, 0x4, R12 ;  /* 0x0000000400f27825 */ /* 0x002fe200078e020c */
[----:B------:R-:W-:Y:S01]  /*4990*/  LDGSTS.E [R135+0xca00], desc[UR28][R236.64], !P4 ;  /* 0x0ca00000ec877fae */ /* 0x000fe2000e1a101c */
[----:B------:R-:W-:Y:S02]  /*49a0*/  ISETP.GE.U32.AND P4, PT, R132, 0x7fffff88, PT ;  /* 0x7fffff888400780c */ /* 0x000fe40003f86070 */
[----:B------:R-:W-:Y:S01]  /*49b0*/  IMAD.WIDE R244, R0, 0x4, R46 ;  /* 0x0000000400f47825 */ /* 0x000fe200078e022e */
[----:B------:R-:W-:Y:S03]  /*49c0*/  LDGSTS.E [R135+0xcc00], desc[UR28][R242.64], !P2 ;  /* 0x0cc00000f2877fae */ /* 0x000fe6000d1a101c */
[----:B------:R-:W-:Y:S01]  /*49d0*/  IMAD.U32 R0, RZ, RZ, UR5 ;  /* 0x00000005ff007e24 */ /* 0x000fe2000f8e00ff */
[----:B------:R-:W-:Y:S01]  /*49e0*/  UIMAD UR5, UR6, 0x35, URZ ;  /* 0x00000035060578a4 */ /* 0x000fe2000f8e02ff */
[----:B------:R-:W-:Y:S01]  /*49f0*/  VIADD R132, R252, 0xffffffc6 ;  /* 0xffffffc6fc847836 */ /* 0x000fe20000000000 */
[----:B------:R1:W-:Y:S01]  /*4a00*/  LDGSTS.E [R135+0xce00], desc[UR28][R244.64], !P2 ;  /* 0x0ce00000f4877fae */ /* 0x0003e2000d1a101c */
[----:B--2---:R-:W-:-:S03]  /*4a10*/  IMAD.WIDE R74, R0, 0x4, R12 ;  /* 0x00000004004a7825 */ /* 0x004fc600078e020c */
[----:B------:R-:W-:Y:S01]  /*4a20*/  ISETP.GE.U32.AND P2, PT, R132, 0x7fffff87, PT ;  /* 0x7fffff878400780c */ /* 0x000fe20003f46070 */
[----:B------:R-:W-:Y:S01]  /*4a30*/  IMAD.WIDE R72, R0, 0x4, R46 ;  /* 0x0000000400487825 */ /* 0x000fe200078e022e */
[----:B------:R-:W-:Y:S01]  /*4a40*/  STL.64 [R1+0x70], R242 ;  /* 0x000070f201007387 */ /* 0x000fe20000100a00 */
[C---:B------:R-:W-:Y:S02]  /*4a50*/  IADD3 R132, PT, PT, R252.reuse, -0x3b, RZ ;  /* 0xffffffc5fc847810 */ /* 0x040fe40007ffe0ff */
[----:B------:R-:W-:Y:S01]  /*4a60*/  IMAD.U32 R0, RZ, RZ, UR5 ;  /* 0x00000005ff007e24 */ /* 0x000fe2000f8e00ff */
[----:B------:R-:W-:Y:S01]  /*4a70*/  UIMAD UR5, UR6, 0x36, URZ ;  /* 0x00000036060578a4 */ /* 0x000fe2000f8e02ff */
[----:B------:R1:W-:Y:S04]  /*4a80*/  STL.64 [R1+0x78], R244 ;  /* 0x000078f401007387 */ /* 0x0003e80000100a00 */
[----:B------:R2:W-:Y:S04]  /*4a90*/  STL.64 [R1+0x80], R74 ;  /* 0x0000804a01007387 */ /* 0x0005e80000100a00 */
[----:B------:R2:W-:Y:S04]  /*4aa0*/  LDGSTS.E [R135+0xd000], desc[UR28][R74.64], !P5 ;  /* 0x0d0000004a877fae */ /* 0x0005e8000e9a101c */
[----:B------:R3:W-:Y:S01]  /*4ab0*/  STL.64 [R1+0x88], R72 ;  /* 0x0000884801007387 */ /* 0x0007e20000100a00 */
[----:B-1----:R-:W-:Y:S01]  /*4ac0*/  IMAD.MOV.U32 R244, RZ, RZ, R246 ;  /* 0x000000fffff47224 */ /* 0x002fe200078e00f6 */
[----:B------:R-:W-:-:S02]  /*4ad0*/  IADD3 R246, PT, PT, R252, -0x45, RZ ;  /* 0xffffffbbfcf67810 */ /* 0x000fc40007ffe0ff */
[----:B------:R3:W-:Y:S01]  /*4ae0*/  LDGSTS.E [R135+0xd200], desc[UR28][R72.64], !P5 ;  /* 0x0d20000048877fae */ /* 0x0007e2000e9a101c */
[----:B------:R-:W-:Y:S01]  /*4af0*/  ISETP.GE.U32.AND P5, PT, R132, 0x7fffff86, PT ;  /* 0x7fffff868400780c */ /* 0x000fe20003fa6070 */
[----:B------:R-:W-:Y:S02]  /*4b00*/  VIADD R132, R252, 0xffffffc4 ;  /* 0xffffffc4fc847836 */ /* 0x000fe40000000000 */
[C---:B--2---:R-:W-:Y:S01]  /*4b10*/  IMAD.WIDE R74, R0.reuse, 0x4, R12 ;  /* 0x00000004004a7825 */ /* 0x044fe200078e020c */
[----:B------:R-:W1:Y:S04]  /*4b20*/  S2R R245, SR_TID.X ;  /* 0x0000000000f57919 */ /* 0x000e680000002100 */
[----:B------:R2:W-:Y:S01]  /*4b30*/  LDGSTS.E [R135+0xd400], desc[UR28][R74.64], !P6 ;  /* 0x0d4000004a877fae */ /* 0x0005e2000f1a101c */
[----:B---3--:R-:W-:-:S03]  /*4b40*/  IMAD.WIDE R72, R0, 0x4, R46 ;  /* 0x0000000400487825 */ /* 0x008fc600078e022e */
[----:B------:R2:W-:Y:S01]  /*4b50*/  STL.64 [R1+0x90], R74 ;  /* 0x0000904a01007387 */ /* 0x0005e20000100a00 */
[----:B------:R-:W-:-:S03]  /*4b60*/  IMAD.U32 R0, RZ, RZ, UR5 ;  /* 0x00000005ff007e24 */ /* 0x000fc6000f8e00ff */
[----:B------:R3:W-:Y:S01]  /*4b70*/  LDGSTS.E [R135+0xd600], desc[UR28][R72.64], !P6 ;  /* 0x0d60000048877fae */ /* 0x0007e2000f1a101c */
[----:B------:R-:W-:Y:S01]  /*4b80*/  ISETP.GE.U32.AND P6, PT, R132, 0x7fffff85, PT ;  /* 0x7fffff858400780c */ /* 0x000fe20003fc6070 */
[----:B------:R-:W-:Y:S01]  /*4b90*/  UIMAD UR5, UR6, 0x38, URZ ;  /* 0x00000038060578a4 */ /* 0x000fe2000f8e02ff */
[C---:B------:R-:W-:Y:S01]  /*4ba0*/  IMAD.WIDE R238, R0.reuse, 0x4, R12 ;  /* 0x0000000400ee7825 */ /* 0x040fe200078e020c */
[----:B------:R-:W-:Y:S01]  /*4bb0*/  MOV R132, UR12 ;  /* 0x0000000c00847c02 */ /* 0x000fe20008000f00 */
[----:B------:R3:W-:Y:S01]  /*4bc0*/  STL.64 [R1+0x98], R72 ;  /* 0x0000984801007387 */ /* 0x0007e20000100a00 */
[----:B------:R-:W-:Y:S01]  /*4bd0*/  UIMAD UR12, UR6, 0x3a, URZ ;  /* 0x0000003a060c78a4 */ /* 0x000fe2000f8e02ff */
[----:B------:R-:W-:Y:S02]  /*4be0*/  IMAD.WIDE R76, R0, 0x4, R46 ;  /* 0x00000004004c7825 */ /* 0x000fe400078e022e */
[----:B------:R-:W-:Y:S02]  /*4bf0*/  LDGSTS.E [R135+0xd800], desc[UR28][R238.64], !P1 ;  /* 0x0d800000ee877fae */ /* 0x000fe4000c9a101c */
[----:B------:R-:W-:-:S02]  /*4c00*/  VIADD R0, R252, 0xffffffc3 ;  /* 0xffffffc3fc007836 */ /* 0x000fc40000000000 */
[----:B--2---:R-:W-:Y:S01]  /*4c10*/  IMAD.WIDE R74, R132, 0x4, R12 ;  /* 0x00000004844a7825 */ /* 0x004fe200078e020c */
[----:B------:R-:W-:Y:S02]  /*4c20*/  LDGSTS.E [R135+0xda00], desc[UR28][R76.64], !P1 ;  /* 0x0da000004c877fae */ /* 0x000fe4000c9a101c */
[----:B------:R-:W-:Y:S01]  /*4c30*/  ISETP.GE.U32.AND P1, PT, R0, 0x7fffff84, PT ;  /* 0x7fffff840000780c */ /* 0x000fe20003f26070 */
[----:B---3--:R-:W-:Y:S01]  /*4c40*/  IMAD.WIDE R72, R132, 0x4, R46 ;  /* 0x0000000484487825 */ /* 0x008fe200078e022e */
[----:B------:R-:W-:Y:S01]  /*4c50*/  STL.64 [R1+0xa0], R238 ;  /* 0x0000a0ee01007387 */ /* 0x000fe20000100a00 */
[----:B-1----:R-:W-:Y:S02]  /*4c60*/  LOP3.LUT R245, R245, 0x3f, RZ, 0xc0, !PT ;  /* 0x0000003ff5f57812 */ /* 0x002fe400078ec0ff */
[----:B------:R-:W-:Y:S01]  /*4c70*/  IMAD.U32 R0, RZ, RZ, UR5 ;  /* 0x00000005ff007e24 */ /* 0x000fe2000f8e00ff */
[----:B------:R-:W-:Y:S01]  /*4c80*/  STL.64 [R1+0xa8], R76 ;  /* 0x0000a84c01007387 */ /* 0x000fe20000100a00 */
[----:B------:R-:W-:Y:S01]  /*4c90*/  UIMAD UR5, UR6, 0x39, URZ ;  /* 0x00000039060578a4 */ /* 0x000fe2000f8e02ff */
[----:B------:R-:W-:-:S02]  /*4ca0*/  VIADD R132, R252, 0xffffffc2 ;  /* 0xffffffc2fc847836 */ /* 0x000fc40000000000 */
[----:B------:R1:W-:Y:S04]  /*4cb0*/  STL.64 [R1+0xb0], R74 ;  /* 0x0000b04a01007387 */ /* 0x0003e80000100a00 */
[----:B------:R1:W-:Y:S04]  /*4cc0*/  LDGSTS.E [R135+0xdc00], desc[UR28][R74.64], !P0 ;  /* 0x0dc000004a877fae */ /* 0x0003e8000c1a101c */
[----:B------:R2:W-:Y:S04]  /*4cd0*/  STL.64 [R1+0xb8], R72 ;  /* 0x0000b84801007387 */ /* 0x0005e80000100a00 */
[----:B------:R2:W-:Y:S01]  /*4ce0*/  LDGSTS.E [R135+0xde00], desc[UR28][R72.64], !P0 ;  /* 0x0de0000048877fae */ /* 0x0005e2000c1a101c */
[----:B------:R-:W-:-:S02]  /*4cf0*/  ISETP.GE.U32.AND P0, PT, R132, 0x7fffff83, PT ;  /* 0x7fffff838400780c */ /* 0x000fc40003f06070 */
[----:B------:R-:W-:Y:S01]  /*4d00*/  MOV R132, UR12 ;  /* 0x0000000c00847c02 */ /* 0x000fe20008000f00 */
[----:B-1----:R-:W-:Y:S01]  /*4d10*/  IMAD.WIDE R74, R0, 0x4, R12 ;  /* 0x00000004004a7825 */ /* 0x002fe200078e020c */
[----:B------:R-:W-:-:S03]  /*4d20*/  UIMAD UR12, UR6, 0x3e, URZ ;  /* 0x0000003e060c78a4 */ /* 0x000fc6000f8e02ff */
[----:B------:R-:W-:Y:S01]  /*4d30*/  IMAD.WIDE R240, R132, 0x4, R12 ;  /* 0x0000000484f07825 */ /* 0x000fe200078e020c */
[----:B------:R1:W-:Y:S03]  /*4d40*/  LDGSTS.E [R135+0xe000], desc[UR28][R74.64], !P4 ;  /* 0x0e0000004a877fae */ /* 0x0003e6000e1a101c */
[--C-:B--2---:R-:W-:Y:S01]  /*4d50*/  IMAD.WIDE R72, R0, 0x4, R46.reuse ;  /* 0x0000000400487825 */ /* 0x104fe200078e022e */
[----:B------:R-:W-:Y:S01]  /*4d60*/  IADD3 R0, PT, PT, R252, -0x3f, RZ ;  /* 0xffffffc1fc007810 */ /* 0x000fe20007ffe0ff */
[----:B------:R1:W-:Y:S02]  /*4d70*/  STL.64 [R1+0xc0], R74 ;  /* 0x0000c04a01007387 */ /* 0x0003e40000100a00 */
[----:B------:R-:W-:Y:S02]  /*4d80*/  IMAD.WIDE R238, R132, 0x4, R46 ;  /* 0x0000000484ee7825 */ /* 0x000fe400078e022e */
[----:B------:R2:W-:Y:S01]  /*4d90*/  LDGSTS.E [R135+0xe200], desc[UR28][R72.64], !P4 ;  /* 0x0e20000048877fae */ /* 0x0005e2000e1a101c */
[----:B------:R-:W-:Y:S01]  /*4da0*/  ISETP.GE.U32.AND P4, PT, R0, 0x7fffff82, PT ;  /* 0x7fffff820000780c */ /* 0x000fe20003f86070 */
[----:B------:R-:W-:Y:S01]  /*4db0*/  IMAD.U32 R0, RZ, RZ, UR5 ;  /* 0x00000005ff007e24 */ /* 0x000fe2000f8e00ff */
[----:B------:R-:W-:Y:S01]  /*4dc0*/  UIMAD UR5, UR6, 0x3d, URZ ;  /* 0x0000003d060578a4 */ /* 0x000fe2000f8e02ff */
[----:B------:R2:W-:Y:S01]  /*4dd0*/  STL.64 [R1+0xc8], R72 ;  /* 0x0000c84801007387 */ /* 0x0005e20000100a00 */
[----:B------:R-:W-:-:S02]  /*4de0*/  IMAD.U32 R132, RZ, RZ, UR12 ;  /* 0x0000000cff847e24 */ /* 0x000fc4000f8e00ff */
[----:B------:R-:W-:-:S04]  /*4df0*/  IMAD.WIDE R76, R0, 0x4, R12 ;  /* 0x00000004004c7825 */ /* 0x000fc800078e020c */
[----:B-1----:R-:W-:Y:S01]  /*4e00*/  IMAD.WIDE R74, R0, 0x4, R46 ;  /* 0x00000004004a7825 */ /* 0x002fe200078e022e */
[----:B------:R1:W-:Y:S03]  /*4e10*/  STL.64 [R1+0xd8], R76 ;  /* 0x0000d84c01007387 */ /* 0x0003e60000100a00 */
[----:B------:R-:W-:Y:S01]  /*4e20*/  IMAD.U32 R0, RZ, RZ, UR14 ;  /* 0x0000000eff007e24 */ /* 0x000fe2000f8e00ff */
[----:B------:R1:W-:Y:S01]  /*4e30*/  LDGSTS.E [R135+0xe400], desc[UR28][R76.64], !P2 ;  /* 0x0e4000004c877fae */ /* 0x0003e2000d1a101c */
[----:B--2---:R-:W-:-:S03]  /*4e40*/  VIADD R72, R252, 0xffffffbf ;  /* 0xffffffbffc487836 */ /* 0x004fc60000000000 */
[----:B------:R2:W-:Y:S04]  /*4e50*/  STL.64 [R1+0xe0], R74 ;  /* 0x0000e04a01007387 */ /* 0x0005e80000100a00 */
[----:B------:R2:W-:Y:S01]  /*4e60*/  LDGSTS.E [R135+0xe600], desc[UR28][R74.64], !P2 ;  /* 0x0e6000004a877fae */ /* 0x0005e2000d1a101c */
[----:B------:R-:W-:Y:S01]  /*4e70*/  ISETP.GE.U32.AND P2, PT, R134, 0x7fffff81, PT ;  /* 0x7fffff818600780c */ /* 0x000fe20003f46070 */
[C---:B-1----:R-:W-:Y:S02]  /*4e80*/  IMAD.WIDE R76, R133.reuse, 0x4, R12 ;  /* 0x00000004854c7825 */ /* 0x042fe400078e020c */
[----:B------:R-:W-:Y:S04]  /*4e90*/  STL.64 [R1+0xe8], R240 ;  /* 0x0000e8f001007387 */ /* 0x000fe80000100a00 */
[----:B------:R-:W-:Y:S01]  /*4ea0*/  LDGSTS.E [R135+0xe800], desc[UR28][R240.64], !P5 ;  /* 0x0e800000f0877fae */ /* 0x000fe2000e9a101c */
[----:B--2---:R-:W-:-:S03]  /*4eb0*/  IMAD.WIDE R74, R133, 0x4, R46 ;  /* 0x00000004854a7825 */ /* 0x004fc600078e022e */
[----:B------:R-:W-:Y:S01]  /*4ec0*/  STL.64 [R1+0xf0], R238 ;  /* 0x0000f0ee01007387 */ /* 0x000fe20000100a00 */
[----:B------:R-:W-:-:S03]  /*4ed0*/  VIADD R133, R252, 0xffffffbd ;  /* 0xffffffbdfc857836 */ /* 0x000fc60000000000 */
[----:B------:R-:W-:Y:S01]  /*4ee0*/  LDGSTS.E [R135+0xea00], desc[UR28][R238.64], !P5 ;  /* 0x0ea00000ee877fae */ /* 0x000fe2000e9a101c */
[----:B------:R-:W-:Y:S02]  /*4ef0*/  ISETP.GE.AND P5, PT, R245, R134, PT ;  /* 0x00000086f500720c */ /* 0x000fe40003fa6270 */
[----:B------:R-:W-:Y:S01]  /*4f00*/  LOP3.LUT R134, R3, 0x20, RZ, 0x3c, !PT ;  /* 0x0000002003867812 */ /* 0x000fe200078e3cff */
[----:B------:R1:W-:Y:S01]  /*4f10*/  STL.64 [R1+0xf8], R76 ;  /* 0x0000f84c01007387 */ /* 0x0003e20000100a00 */
[----:B------:R-:W-:Y:S02]  /*4f20*/  SEL R155, RZ, 0x4, P5 ;  /* 0x00000004ff9b7807 */ /* 0x000fe40002800000 */
[----:B------:R-:W-:Y:S01]  /*4f30*/  ISETP.GE.AND P5, PT, R245, R252, PT ;  /* 0x000000fcf500720c */ /* 0x000fe20003fa6270 */
[----:B------:R1:W-:Y:S01]  /*4f40*/  LDGSTS.E [R135+0xec00], desc[UR28][R76.64], !P6 ;  /* 0x0ec000004c877fae */ /* 0x0003e2000f1a101c */
[----:B------:R-:W-:Y:S02]  /*4f50*/  VIADD R134, R134, UR9 ;  /* 0x0000000986867c36 */ /* 0x000fe40008000000 */
[----:B------:R-:W-:Y:S01]  /*4f60*/  IMAD.MOV.U32 R245, RZ, RZ, R247 ;  /* 0x000000fffff57224 */ /* 0x000fe200078e00f7 */
[----:B------:R2:W-:Y:S04]  /*4f70*/  STL.64 [R1+0x100], R74 ;  /* 0x0001004a01007387 */ /* 0x0005e80000100a00 */
[----:B------:R2:W-:Y:S01]  /*4f80*/  LDGSTS.E [R135+0xee00], desc[UR28][R74.64], !P6 ;  /* 0x0ee000004a877fae */ /* 0x0005e2000f1a101c */
[----:B------:R-:W-:Y:S01]  /*4f90*/  ISETP.GE.U32.AND P6, PT, R72, 0x7fffff80, PT ;  /* 0x7fffff804800780c */ /* 0x000fe20003fc6070 */
[----:B------:R-:W-:-:S04]  /*4fa0*/  IMAD.WIDE R72, R0, 0x4, R46 ;  /* 0x0000000400487825 */ /* 0x000fc800078e022e */
[----:B-1----:R-:W-:Y:S02]  /*4fb0*/  VIADD R76, R252, 0x3f ;  /* 0x0000003ffc4c7836 */ /* 0x002fe40000000000 */
[----:B------:R-:W-:Y:S02]  /*4fc0*/  IMAD.MOV.U32 R77, RZ, RZ, R251 ;  /* 0x000000ffff4d7224 */ /* 0x000fe400078e00fb */
[----:B--2---:R-:W-:-:S04]  /*4fd0*/  IMAD.WIDE R74, R0, 0x4, R12 ;  /* 0x00000004004a7825 */ /* 0x004fc800078e020c */
[----:B------:R-:W-:Y:S01]  /*4fe0*/  VIADD R0, R252, 0xffffffbe ;  /* 0xffffffbefc007836 */ /* 0x000fe20000000000 */
[----:B------:R1:W-:Y:S04]  /*4ff0*/  LDGSTS.E [R135+0xf000], desc[UR28][R74.64], !P1 ;  /* 0x0f0000004a877fae */ /* 0x0003e8000c9a101c */
[----:B------:R2:W-:Y:S01]  /*5000*/  LDGSTS.E [R135+0xf200], desc[UR28][R72.64], !P1 ;  /* 0x0f20000048877fae */ /* 0x0005e2000c9a101c */
[----:B------:R-:W-:Y:S02]  /*5010*/  ISETP.GE.U32.AND P1, PT, R0, 0x7fffff7f, PT ;  /* 0x7fffff7f0000780c */ /* 0x000fe40003f26070 */
[----:B------:R-:W-:Y:S01]  /*5020*/  MOV R0, UR5 ;  /* 0x0000000500007c02 */ /* 0x000fe20008000f00 */
[----:B------:R-:W-:Y:S01]  /*5030*/  UIMAD UR5, UR6, 0x3f, URZ ;  /* 0x0000003f060578a4 */ /* 0x000fe2000f8e02ff */
[----:B------:R1:W-:Y:S01]  /*5040*/  STL.64 [R1+0x108], R74 ;  /* 0x0001084a01007387 */ /* 0x0003e20000100a00 */
[----:B------:R-:W-:-:S02]  /*5050*/  USHF.L.U32 UR6, UR6, 0x6, URZ ;  /* 0x0000000606067899 */ /* 0x000fc400080006ff */
[C---:B------:R-:W-:Y:S01]  /*5060*/  IMAD.WIDE R240, R0.reuse, 0x4, R12 ;  /* 0x0000000400f07825 */ /* 0x040fe200078e020c */
[----:B------:R2:W-:Y:S03]  /*5070*/  STL.64 [R1+0x110], R72 ;  /* 0x0001104801007387 */ /* 0x0005e60000100a00 */
[----:B------:R-:W-:Y:S01]  /*5080*/  IMAD.WIDE R238, R0, 0x4, R46 ;  /* 0x0000000400ee7825 */ /* 0x000fe200078e022e */
[----:B------:R-:W-:Y:S01]  /*5090*/  LDGSTS.E [R135+0xf400], desc[UR28][R240.64], !P0 ;  /* 0x0f400000f0877fae */ /* 0x000fe2000c1a101c */
[----:B------:R-:W-:-:S03]  /*50a0*/  MOV R0, UR5 ;  /* 0x0000000500007c02 */ /* 0x000fc60008000f00 */
[----:B------:R-:W-:Y:S01]  /*50b0*/  LDGSTS.E [R135+0xf600], desc[UR28][R238.64], !P0 ;  /* 0x0f600000ee877fae */ /* 0x000fe2000c1a101c */
[----:B-1----:R-:W-:Y:S01]  /*50c0*/  IMAD.WIDE R74, R132, 0x4, R12 ;  /* 0x00000004844a7825 */ /* 0x002fe200078e020c */
[----:B------:R-:W-:Y:S02]  /*50d0*/  ISETP.GT.AND P0, PT, R76, 0x3f, PT ;  /* 0x0000003f4c00780c */ /* 0x000fe40003f04270 */
[----:B------:R-:W-:Y:S01]  /*50e0*/  STL.64 [R1+0x118], R240 ;  /* 0x000118f001007387 */ /* 0x000fe20000100a00 */
[----:B--2---:R-:W-:Y:S01]  /*50f0*/  IMAD.WIDE R72, R132, 0x4, R46 ;  /* 0x0000000484487825 */ /* 0x004fe200078e022e */
[----:B------:R-:W-:Y:S02]  /*5100*/  SEL R132, RZ, 0x4, !P0 ;  /* 0x00000004ff847807 */ /* 0x000fe40004000000 */
[----:B------:R-:W-:Y:S01]  /*5110*/  STL.64 [R1+0x120], R238 ;  /* 0x000120ee01007387 */ /* 0x000fe20000100a00 */
[----:B------:R-:W-:-:S03]  /*5120*/  IMAD.MOV.U32 R76, RZ, RZ, R250 ;  /* 0x000000ffff4c7224 */ /* 0x000fc600078e00fa */
[----:B------:R1:W-:Y:S04]  /*5130*/  STL.64 [R1+0x128], R74 ;  /* 0x0001284a01007387 */ /* 0x0003e80000100a00 */
[----:B------:R1:W-:Y:S04]  /*5140*/  LDGSTS.E [R135+0xf800], desc[UR28][R74.64], !P4 ;  /* 0x0f8000004a877fae */ /* 0x0003e8000e1a101c */
[----:B------:R2:W-:Y:S04]  /*5150*/  STL.64 [R1+0x130], R72 ;  /* 0x0001304801007387 */ /* 0x0005e80000100a00 */
[----:B------:R2:W-:Y:S01]  /*5160*/  LDGSTS.E [R135+0xfa00], desc[UR28][R72.64], !P4 ;  /* 0x0fa0000048877fae */ /* 0x0005e2000e1a101c */
[----:B------:R-:W-:Y:S01]  /*5170*/  ISETP.GE.U32.AND P4, PT, R133, 0x7fffff7e, PT ;  /* 0x7fffff7e8500780c */ /* 0x000fe20003f86070 */
[----:B------:R-:W-:-:S02]  /*5180*/  VIADD R133, R252, 0xffffffbc ;  /* 0xffffffbcfc857836 */ /* 0x000fc40000000000 */
[----:B-1----:R-:W-:-:S05]  /*5190*/  IMAD.WIDE R74, R0, 0x4, R12 ;  /* 0x00000004004a7825 */ /* 0x002fca00078e020c */
[----:B------:R1:W-:Y:S01]  /*51a0*/  STL.64 [R1+0x138], R74 ;  /* 0x0001384a01007387 */ /* 0x0003e20000100a00 */
[----:B--2---:R-:W-:Y:S01]  /*51b0*/  IMAD.WIDE R72, R0, 0x4, R46 ;  /* 0x0000000400487825 */ /* 0x004fe200078e022e */
[----:B------:R-:W-:Y:S02]  /*51c0*/  SEL R0, R132, RZ, !P5 ;  /* 0x000000ff84007207 */ /* 0x000fe40006800000 */
[----:B------:R1:W-:Y:S01]  /*51d0*/  LDGSTS.E [R135+0xfc00], desc[UR28][R74.64], !P2 ;  /* 0x0fc000004a877fae */ /* 0x0003e2000d1a101c */
[----:B------:R-:W-:Y:S02]  /*51e0*/  LOP3.LUT R132, R3, 0x60, RZ, 0x3c, !PT ;  /* 0x0000006003847812 */ /* 0x000fe400078e3cff */
[----:B------:R-:W-:Y:S01]  /*51f0*/  ISETP.NE.U32.AND P5, PT, R0, RZ, PT ;  /* 0x000000ff0000720c */ /* 0x000fe20003fa5070 */
[----:B------:R2:W-:Y:S01]  /*5200*/  STL.64 [R1+0x140], R72 ;  /* 0x0001404801007387 */ /* 0x0005e20000100a00 */
[----:B------:R-:W-:Y:S02]  /*5210*/  IMAD.U32 R0, RZ, RZ, UR6 ;  /* 0x00000006ff007e24 */ /* 0x000fe4000f8e00ff */
[----:B------:R-:W-:Y:S01]  /*5220*/  VIADD R132, R132, UR9 ;  /* 0x0000000984847c36 */ /* 0x000fe20008000000 */
[----:B------:R2:W-:Y:S01]  /*5230*/  LDGSTS.E [R135+0xfe00], desc[UR28][R72.64], !P2 ;  /* 0x0fe0000048877fae */ /* 0x0005e2000d1a101c */
[----:B------:R-:W-:-:S02]  /*5240*/  ISETP.GE.U32.AND P2, PT, R133, 0x7fffff7d, PT ;  /* 0x7fffff7d8500780c */ /* 0x000fc40003f46070 */
[----:B------:R-:W-:Y:S01]  /*5250*/  LOP3.LUT R133, R3, 0x40, RZ, 0x3c, !PT ;  /* 0x0000004003857812 */ /* 0x000fe200078e3cff */
[----:B------:R-:W0:Y:S01]  /*5260*/  LDGDEPBAR ;  /* 0x00000000000079af */ /* 0x000e220000000000 */
[----:B-1----:R-:W-:Y:S01]  /*5270*/  MOV R74, R248 ;  /* 0x000000f8004a7202 */ /* 0x002fe20000000f00 */
[----:B------:R-:W-:Y:S01]  /*5280*/  IMAD.MOV.U32 R75, RZ, RZ, R249 ;  /* 0x000000ffff4b7224 */ /* 0x000fe200078e00f9 */
[----:B------:R-:W-:Y:S01]  /*5290*/  IADD3 R133, PT, PT, R133, UR9, RZ ;  /* 0x0000000985857c10 */ /* 0x000fe2000fffe0ff */
[----:B------:R1:W-:Y:S01]  /*52a0*/  STL.64 [R1+0x528], R2 ;  /* 0x0005280201007387 */ /* 0x0003e20000100a00 */
[----:B--2---:R-:W-:Y:S02]  /*52b0*/  VIADD R72, R3, UR9 ;  /* 0x0000000903487c36 */ /* 0x004fe40008000000 */
[----:B------:R-:W-:-:S03]  /*52c0*/  IMAD.MOV.U32 R73, RZ, RZ, R245 ;  /* 0x000000ffff497224 */ /* 0x000fc600078e00f5 */
[----:B------:R-:W-:Y:S04]  /*52d0*/  LDGSTS.E [R72+0x70000], desc[UR28][R8.64], P5 ;  /* 0x7000000008487fae */ /* 0x000fe8000a9a101c */
[----:B------:R-:W-:Y:S04]  /*52e0*/  LDGSTS.E [R72+0x70400], desc[UR28][R16.64], P5 ;  /* 0x7040000010487fae */ /* 0x000fe8000a9a101c */
[----:B------:R-:W-:Y:S04]  /*52f0*/  LDGSTS.E [R72+0x70800], desc[UR28][R52.64], P5 ;  /* 0x7080000034487fae */ /* 0x000fe8000a9a101c */
[----:B------:R-:W-:Y:S04]  /*5300*/  LDGSTS.E [R72+0x70c00], desc[UR28][R44.64], P5 ;  /* 0x70c000002c487fae */ /* 0x000fe8000a9a101c */
[----:B------:R-:W-:Y:S04]  /*5310*/  LDGSTS.E [R72+0x71000], desc[UR28][R18.64], P5 ;  /* 0x7100000012487fae */ /* 0x000fe8000a9a101c */
[----:B------:R-:W-:Y:S04]  /*5320*/  LDGSTS.E [R72+0x71400], desc[UR28][R36.64], P5 ;  /* 0x7140000024487fae */ /* 0x000fe8000a9a101c */
[----:B------:R-:W-:Y:S04]  /*5330*/  LDGSTS.E [R72+0x71800], desc[UR28][R28.64], P5 ;  /* 0x718000001c487fae */ /* 0x000fe8000a9a101c */
[----:B------:R2:W-:Y:S04]  /*5340*/  LDGSTS.E [R72+0x71c00], desc[UR28][R34.64], P5 ;  /* 0x71c0000022487fae */ /* 0x0005e8000a9a101c */
[----:B------:R-:W-:Y:S04]  /*5350*/  LDGSTS.E [R134+0x70100], desc[UR28][R22.64], P5 ;  /* 0x7010000016867fae */ /* 0x000fe8000a9a101c */
        /* <DEDUP_REMOVED lines=23> */
[----:B------:R-:W0:Y:S04]  /*54d0*/  LDGDEPBAR ;  /* 0x00000000000079af */ /* 0x000e280000000000 */
[----:B------:R2:W-:Y:S04]  /*54e0*/  STL [R1+0x8], R72 ;  /* 0x0000084801007387 */ /* 0x0005e80000100800 */
[----:B------:R-:W3:Y:S01]  /*54f0*/  LDL.LU.64 R238, [R1+0x50] ;  /* 0x0000500001ee7983 */ /* 0x000ee20000300a00 */
[C---:B------:R-:W-:Y:S01]  /*5500*/  IMAD.WIDE R248, R0.reuse, 0x4, R12 ;  /* 0x0000000400f87825 */ /* 0x040fe200078e020c */
[----:B------:R-:W-:Y:S03]  /*5510*/  BAR.SYNC.DEFER_BLOCKING 0x0 ;  /* 0x0000000000007b1d */ /* 0x000fe60000010000 */
[----:B-1----:R-:W-:Y:S01]  /*5520*/  IMAD.WIDE R2, R0, 0x4, R46 ;  /* 0x0000000400027825 */ /* 0x002fe200078e022e */
[----:B------:R-:W-:-:S03]  /*5530*/  ISETP.GE.U32.AND P5, PT, R246, 0x7fffff7c, PT ;  /* 0x7fffff7cf600780c */ /* 0x000fc60003fa6070 */
[----:B--2---:R-:W-:Y:S01]  /*5540*/  IMAD.MOV.U32 R72, RZ, RZ, R244 ;  /* 0x000000ffff487224 */ /* 0x004fe200078e00f4 */
[----:B------:R-:W2:Y:S04]  /*5550*/  LDL.LU.64 R240, [R1+0x48] ;  /* 0x0000480001f07983 */ /* 0x000ea80000300a00 */
[----:B------:R-:W4:Y:S04]  /*5560*/  LDL.LU.64 R242, [R1+0x40] ;  /* 0x0000400001f27983 */ /* 0x000f280000300a00 */
[----:B------:R-:W4:Y:S04]  /*5570*/  LDL.LU.64 R244, [R1+0x38] ;  /* 0x0000380001f47983 */ /* 0x000f280000300a00 */
[----:B------:R-:W4:Y:S04]  /*5580*/  LDL.LU.64 R246, [R1+0x30] ;  /* 0x0000300001f67983 */ /* 0x000f280000300a00 */
[----:B------:R1:W-:Y:S04]  /*5590*/  STL.64 [R1+0x238], R248 ;  /* 0x000238f801007387 */ /* 0x0003e80000100a00 */
[----:B------:R1:W-:Y:S04]  /*55a0*/  STL.64 [R1+0x230], R2 ;  /* 0x0002300201007387 */ /* 0x0003e80000100a00 */
[----:B------:R-:W-:Y:S01]  /*55b0*/  @!PT LDS RZ, [RZ] ;  /* 0x00000000fffff984 */ /* 0x000fe20000000800 */
[----:B------:R-:W-:Y:S01]  /*55c0*/  @!PT LDS RZ, [RZ] ;  /* 0x00000000fffff984 */ /* 0x000fe20000000800 */
[----:B------:R-:W-:Y:S01]  /*55d0*/  @!PT LDS RZ, [RZ] ;  /* 0x00000000fffff984 */ /* 0x000fe20000000800 */
[----:B------:R1:W-:Y:S01]  /*55e0*/  LDGSTS.E [R135+0x10000], desc[UR28][R248.64], !P6 ;  /* 0x10000000f8877fae */ /* 0x0003e2000f1a101c */
[----:B------:R-:W-:-:S04]  /*55f0*/  IMAD.WIDE R76, R0, 0x4, R76 ;  /* 0x00000004004c7825 */ /* 0x000fc800078e024c */
[----:B------:R-:W-:Y:S01]  /*5600*/  IMAD.WIDE R74, R0, 0x4, R74 ;  /* 0x00000004004a7825 */ /* 0x000fe200078e024a */
[----:B------:R2:W-:Y:S01]  /*5610*/  LDGSTS.E [R135+0x10200], desc[UR28][R2.64], !P6 ;  /* 0x1020000002877fae */ /* 0x0005e2000f1a101c */
[----:B------:R-:W-:Y:S02]  /*5620*/  IADD3 R12, PT, PT, R252, -0x46, RZ ;  /* 0xffffffbafc0c7810 */ /* 0x000fe40007ffe0ff */
[----:B------:R-:W-:Y:S01]  /*5630*/  IMAD.WIDE R72, R0, 0x4, R72 ;  /* 0x0000000400487825 */ /* 0x000fe200078e0248 */
[----:B------:R-:W-:Y:S04]  /*5640*/  LDGSTS.E [R135+0x10400], desc[UR28][R76.64], !P1 ;  /* 0x104000004c877fae */ /* 0x000fe8000c9a101c */
[----:B-1----:R-:W4:Y:S04]  /*5650*/  LDL.LU.64 R248, [R1+0x28] ;  /* 0x0000280001f87983 */ /* 0x002f280000300a00 */
[----:B------:R-:W4:Y:S04]  /*5660*/  LDL.LU.64 R250, [R1+0x20] ;  /* 0x0000200001fa7983 */ /* 0x000f280000300a00 */
[----:B------:R-:W4:Y:S04]  /*5670*/  LDL.LU.64 R46, [R1+0x18] ;  /* 0x00001800012e7983 */ /* 0x000f280000300a00 */
[----:B------:R-:W4:Y:S04]  /*5680*/  LDL.LU.64 R2, [R1+0x10] ;  /* 0x0000100001027983 */ /* 0x000f280000300a00 */
[----:B------:R1:W-:Y:S01]  /*5690*/  STL.64 [R1+0x228], R76 ;  /* 0x0002284c01007387 */ /* 0x0003e20000100a00 */
[----:B------:R-:W-:-:S03]  /*56a0*/  ISETP.GE.U32.AND P6, PT, R12, 0x7fffff7b, PT ;  /* 0x7fffff7b0c00780c */ /* 0x000fc60003fc6070 */
[----:B------:R1:W-:Y:S04]  /*56b0*/  STL.64 [R1+0x220], R74 ;  /* 0x0002204a01007387 */ /* 0x0003e80000100a00 */
[----:B------:R2:W-:Y:S04]  /*56c0*/  LDGSTS.E [R135+0x10600], desc[UR28][R74.64], !P1 ;  /* 0x106000004a877fae */ /* 0x0005e8000c9a101c */
[----:B-1----:R-:W4:Y:S04]  /*56d0*/  LDL.LU.64 R76, [R1+0x6a8] ;  /* 0x0006a800014c7983 */ /* 0x002f280000300a00 */
[----:B------:R-:W-:Y:S04]  /*56e0*/  LDGSTS.E [R135+0x10800], desc[UR28][R72.64], !P4 ;  /* 0x1080000048877fae */ /* 0x000fe8000e1a101c */
[----:B------:R-:W4:Y:S04]  /*56f0*/  LDL.LU.64 R74, [R1+0x6a0] ;  /* 0x0006a000014a7983 */ /* 0x000f280000300a00 */
[----:B------:R1:W-:Y:S01]  /*5700*/  STL.64 [R1+0x218], R72 ;  /* 0x0002184801007387 */ /* 0x0003e20000100a00 */
[----:B---3--:R-:W-:-:S05]  /*5710*/  IMAD.WIDE R238, R0, 0x4, R238 ;  /* 0x0000000400ee7825 */ /* 0x008fca00078e02ee */
[----:B------:R3:W-:Y:S04]  /*5720*/  STL.64 [R1+0x210], R238 ;  /* 0x000210ee01007387 */ /* 0x0007e80000100a00 */
[----:B-1----:R-:W4:Y:S01]  /*5730*/  LDL.LU.64 R72, [R1+0x698] ;  /* 0x0006980001487983 */ /* 0x002f220000300a00 */
[----:B--2---:R-:W-:-:S03]  /*5740*/  IMAD.WIDE R240, R0, 0x4, R240 ;  /* 0x0000000400f07825 */ /* 0x004fc600078e02f0 */
[----:B------:R-:W-:Y:S01]  /*5750*/  LDGSTS.E [R135+0x10a00], desc[UR28][R238.64], !P4 ;  /* 0x10a00000ee877fae */ /* 0x000fe2000e1a101c */
[----:B----4-:R-:W-:-:S03]  /*5760*/  IMAD.WIDE R242, R0, 0x4, R242 ;  /* 0x0000000400f27825 */ /* 0x010fc600078e02f2 */
[----:B------:R1:W-:Y:S01]  /*5770*/  LDGSTS.E [R135+0x10c00], desc[UR28][R240.64], !P2 ;  /* 0x10c00000f0877fae */ /* 0x0003e2000d1a101c */
[----:B------:R-:W-:-:S03]  /*5780*/  IMAD.WIDE R244, R0, 0x4, R244 ;  /* 0x0000000400f47825 */ /* 0x000fc600078e02f4 */
[----:B------:R2:W-:Y:S01]  /*5790*/  LDGSTS.E [R135+0x10e00], desc[UR28][R242.64], !P2 ;  /* 0x10e00000f2877fae */ /* 0x0005e2000d1a101c */
[----:B------:R-:W-:-:S03]  /*57a0*/  IMAD.WIDE R246, R0, 0x4, R246 ;  /* 0x0000000400f67825 */ /* 0x000fc600078e02f6 */
[----:B---3--:R-:W3:Y:S04]  /*57b0*/  LDL.LU.64 R238, [R1+0x690] ;  /* 0x0006900001ee7983 */ /* 0x008ee80000300a00 */
[----:B------:R4:W-:Y:S04]  /*57c0*/  STL.64 [R1+0x208], R240 ;  /* 0x000208f001007387 */ /* 0x0009e80000100a00 */
[----:B------:R1:W-:Y:S04]  /*57d0*/  STL.64 [R1+0x200], R242 ;  /* 0x000200f201007387 */ /* 0x0003e80000100a00 */
[----:B------:R-:W-:Y:S04]  /*57e0*/  LDGSTS.E [R135+0x11000], desc[UR28][R244.64], !P5 ;  /* 0x11000000f4877fae */ /* 0x000fe8000e9a101c */
[----:B----4-:R-:W4:Y:S04]  /*57f0*/  LDL.LU.64 R240, [R1+0x688] ;  /* 0x0006880001f07983 */ /* 0x010f280000300a00 */
[----:B-1----:R-:W2:Y:S04]  /*5800*/  LDL.LU.64 R242, [R1+0x680] ;  /* 0x0006800001f27983 */ /* 0x002ea80000300a00 */
[----:B------:R1:W-:Y:S01]  /*5810*/  STL.64 [R1+0x1f8], R244 ;  /* 0x0001f8f401007387 */ /* 0x0003e20000100a00 */
[----:B------:R-:W-:-:S03]  /*5820*/  IMAD.WIDE R248, R0, 0x4, R248 ;  /* 0x0000000400f87825 */ /* 0x000fc600078e02f8 */
[----:B------:R1:W-:Y:S01]  /*5830*/  STL.64 [R1+0x1f0], R246 ;  /* 0x0001f0f601007387 */ /* 0x0003e20000100a00 */
[----:B------:R-:W-:-:S03]  /*5840*/  IMAD.WIDE R250, R0, 0x4, R250 ;  /* 0x0000000400fa7825 */ /* 0x000fc600078e02fa */
[----:B------:R-:W-:Y:S04]  /*5850*/  LDGSTS.E [R135+0x11200], desc[UR28][R246.64], !P5 ;  /* 0x11200000f6877fae */ /* 0x000fe8000e9a101c */
[----:B-1----:R-:W3:Y:S04]  /*5860*/  LDL.LU.64 R244, [R1+0x678] ;  /* 0x0006780001f47983 */ /* 0x002ee80000300a00 */
[----:B------:R-:W-:Y:S04]  /*5870*/  LDGSTS.E [R135+0x11400], desc[UR28][R248.64], !P6 ;  /* 0x11400000f8877fae */ /* 0x000fe8000f1a101c */
[----:B------:R-:W3:Y:S04]  /*5880*/  LDL.LU.64 R246, [R1+0x670] ;  /* 0x0006700001f67983 */ /* 0x000ee80000300a00 */
[----:B------:R1:W-:Y:S04]  /*5890*/  STL.64 [R1+0x1e8], R248 ;  /* 0x0001e8f801007387 */ /* 0x0003e80000100a00 */
[----:B------:R1:W-:Y:S04]  /*58a0*/  STL.64 [R1+0x1e0], R250 ;  /* 0x0001e0fa01007387 */ /* 0x0003e80000100a00 */
[----:B------:R-:W-:Y:S04]  /*58b0*/  LDGSTS.E [R135+0x11600], desc[UR28][R250.64], !P6 ;  /* 0x11600000fa877fae */ /* 0x000fe8000f1a101c */
[----:B-1----:R-:W3:Y:S04]  /*58c0*/  LDL.LU.64 R248, [R1+0x668] ;  /* 0x0006680001f87983 */ /* 0x002ee80000300a00 */
[----:B------:R-:W3:Y:S01]  /*58d0*/  LDL.LU.64 R250, [R1+0x660] ;  /* 0x0006600001fa7983 */ /* 0x000ee20000300a00 */
[----:B------:R-:W-:-:S02]  /*58e0*/  VIADD R13, R252, 0xffffffb9 ;  /* 0xffffffb9fc0d7836 */ /* 0x000fc40000000000 */
[----:B------:R-:W-:-:S03]  /*58f0*/  VIADD R12, R252, 0xffffffb8 ;  /* 0xffffffb8fc0c7836 */ /* 0x000fc60000000000 */
[----:B------:R-:W-:Y:S01]  /*5900*/  ISETP.GE.U32.AND P1, PT, R13, 0x7fffff7a, PT ;  /* 0x7fffff7a0d00780c */ /* 0x000fe20003f26070 */
[----:B------:R-:W-:Y:S01]  /*5910*/  VIADD R13, R252, 0xffffffb7 ;  /* 0xffffffb7fc0d7836 */ /* 0x000fe20000000000 */
[----:B------:R-:W-:Y:S02]  /*5920*/  ISETP.GE.U32.AND P4, PT, R12, 0x7fffff79, PT ;  /* 0x7fffff790c00780c */ /* 0x000fe40003f86070 */
[C---:B------:R-:W-:Y:S02]  /*5930*/  IADD3 R12, PT, PT, R252.reuse, -0x4a, RZ ;  /* 0xffffffb6fc0c7810 */ /* 0x040fe40007ffe0ff */
[----:B------:R-:W-:Y:S01]  /*5940*/  ISETP.GE.U32.AND P2, PT, R13, 0x7fffff78, PT ;  /* 0x7fffff780d00780c */ /* 0x000fe20003f46070 */
[----:B------:R-:W-:Y:S01]  /*5950*/  VIADD R13, R252, 0xffffffb5 ;  /* 0xffffffb5fc0d7836 */ /* 0x000fe20000000000 */
[----:B------:R-:W-:Y:S01]  /*5960*/  ISETP.GE.U32.AND P5, PT, R12, 0x7fffff77, PT ;  /* 0x7fffff770c00780c */ /* 0x000fe20003fa6070 */
[----:B------:R-:W-:-:S04]  /*5970*/  IMAD.WIDE R46, R0, 0x4, R46 ;  /* 0x00000004002e7825 */ /* 0x000fc800078e022e */
[----:B------:R-:W-:Y:S01]  /*5980*/  IMAD.WIDE R2, R0, 0x4, R2 ;  /* 0x0000000400027825 */ /* 0x000fe200078e0202 */
[----:B------:R-:W-:-:S03]  /*5990*/  ISETP.GE.U32.AND P6, PT, R13, 0x7fffff76, PT ;  /* 0x7fffff760d00780c */ /* 0x000fc60003fc6070 */
[C---:B------:R-:W-:Y:S01]  /*59a0*/  VIADD R12, R252.reuse, 0xffffffb4 ;  /* 0xffffffb4fc0c7836 */ /* 0x040fe20000000000 */
[----:B------:R-:W-:Y:S01]  /*59b0*/  STL.64 [R1+0x1d8], R46 ;  /* 0x0001d82e01007387 */ /* 0x000fe20000100a00 */
[----:B------:R-:W-:-:S03]  /*59c0*/  VIADD R13, R252, 0xffffffb3 ;  /* 0xffffffb3fc0d7836 */ /* 0x000fc60000000000 */
[----:B------:R-:W-:Y:S04]  /*59d0*/  LDGSTS.E [R135+0x11800], desc[UR28][R46.64], !P1 ;  /* 0x118000002e877fae */ /* 0x000fe8000c9a101c */
[----:B------:R3:W-:Y:S04]  /*59e0*/  STL.64 [R1+0x1d0], R2 ;  /* 0x0001d00201007387 */ /* 0x0007e80000100a00 */
[----:B------:R3:W-:Y:S01]  /*59f0*/  LDGSTS.E [R135+0x11a00], desc[UR28][R2.64], !P1 ;  /* 0x11a0000002877fae */ /* 0x0007e2000c9a101c */
[----:B------:R-:W-:Y:S02]  /*5a00*/  ISETP.GE.U32.AND P1, PT, R12, 0x7fffff75, PT ;  /* 0x7fffff750c00780c */ /* 0x000fe40003f26070 */
[----:B------:R-:W-:Y:S01]  /*5a10*/  IADD3 R12, PT, PT, R252, -0x4e, RZ ;  /* 0xffffffb2fc0c7810 */ /* 0x000fe20007ffe0ff */
[----:B------:R-:W-:-:S04]  /*5a20*/  IMAD.WIDE R74, R0, 0x4, R74 ;  /* 0x00000004004a7825 */ /* 0x000fc800078e024a */
[----:B------:R-:W-:-:S04]  /*5a30*/  IMAD.WIDE R136, R0, 0x4, R136 ;  /* 0x0000000400887825 */ /* 0x000fc800078e0288 */
[----:B------:R-:W-:-:S04]  /*5a40*/  IMAD.WIDE R138, R0, 0x4, R138 ;  /* 0x00000004008a7825 */ /* 0x000fc800078e028a */
[----:B------:R-:W-:-:S04]  /*5a50*/  IMAD.WIDE R140, R0, 0x4, R140 ;  /* 0x00000004008c7825 */ /* 0x000fc800078e028c */
[----:B------:R-:W-:-:S04]  /*5a60*/  IMAD.WIDE R142, R0, 0x4, R142 ;  /* 0x00000004008e7825 */ /* 0x000fc800078e028e */
[----:B------:R-:W-:-:S04]  /*5a70*/  IMAD.WIDE R144, R0, 0x4, R144 ;  /* 0x0000000400907825 */ /* 0x000fc800078e0290 */
[----:B------:R-:W-:-:S04]  /*5a80*/  IMAD.WIDE R146, R0, 0x4, R146 ;  /* 0x0000000400927825 */ /* 0x000fc800078e0292 */
[----:B------:R-:W-:-:S04]  /*5a90*/  IMAD.WIDE R148, R0, 0x4, R148 ;  /* 0x0000000400947825 */ /* 0x000fc800078e0294 */
[----:B----4-:R-:W-:-:S04]  /*5aa0*/  IMAD.WIDE R240, R0, 0x4, R240 ;  /* 0x0000000400f07825 */ /* 0x010fc800078e02f0 */
[----:B--2---:R-:W-:-:S04]  /*5ab0*/  IMAD.WIDE R242, R0, 0x4, R242 ;  /* 0x0000000400f27825 */ /* 0x004fc800078e02f2 */
[----:B---3--:R-:W-:-:S04]  /*5ac0*/  IMAD.WIDE R2, R0, 0x4, R244 ;  /* 0x0000000400027825 */ /* 0x008fc800078e02f4 */
[----:B------:R-:W-:-:S04]  /*5ad0*/  IMAD.WIDE R46, R0, 0x4, R246 ;  /* 0x00000004002e7825 */ /* 0x000fc800078e02f6 */
[----:B------:R-:W-:-:S04]  /*5ae0*/  IMAD.WIDE R248, R0, 0x4, R248 ;  /* 0x0000000400f87825 */ /* 0x000fc800078e02f8 */
[----:B------:R-:W-:-:S05]  /*5af0*/  IMAD.WIDE R250, R0, 0x4, R250 ;  /* 0x0000000400fa7825 */ /* 0x000fca00078e02fa */
[----:B------:R-:W-:Y:S04]  /*5b00*/  LDGSTS.E [R135+0x11c00], desc[UR28][R250.64], !P4 ;  /* 0x11c00000fa877fae */ /* 0x000fe8000e1a101c */
[----:B------:R-:W-:Y:S04]  /*5b10*/  STL.64 [R1+0x1c8], R250 ;  /* 0x0001c8fa01007387 */ /* 0x000fe80000100a00 */
[----:B------:R-:W-:Y:S01]  /*5b20*/  LDGSTS.E [R135+0x11e00], desc[UR28][R248.64], !P4 ;  /* 0x11e00000f8877fae */ /* 0x000fe2000e1a101c */
[----:B------:R-:W-:Y:S01]  /*5b30*/  ISETP.GE.U32.AND P4, PT, R13, 0x7fffff74, PT ;  /* 0x7fffff740d00780c */ /* 0x000fe20003f86070 */
[----:B------:R-:W-:-:S02]  /*5b40*/  VIADD R13, R252, 0xffffffb1 ;  /* 0xffffffb1fc0d7836 */ /* 0x000fc40000000000 */
[----:B------:R-:W-:Y:S04]  /*5b50*/  STL.64 [R1+0x1c0], R248 ;  /* 0x0001c0f801007387 */ /* 0x000fe80000100a00 */
[----:B------:R1:W-:Y:S04]  /*5b60*/  STL.64 [R1+0x1b8], R46 ;  /* 0x0001b82e01007387 */ /* 0x0003e80000100a00 */
[----:B------:R1:W-:Y:S04]  /*5b70*/  LDGSTS.E [R135+0x12000], desc[UR28][R46.64], !P2 ;  /* 0x120000002e877fae */ /* 0x0003e8000d1a101c */
[----:B------:R2:W-:Y:S04]  /*5b80*/  STL.64 [R1+0x1b0], R2 ;  /* 0x0001b00201007387 */ /* 0x0005e80000100a00 */
[----:B------:R2:W-:Y:S01]  /*5b90*/  LDGSTS.E [R135+0x12200], desc[UR28][R2.64], !P2 ;  /* 0x1220000002877fae */ /* 0x0005e2000d1a101c */
[----:B------:R-:W-:Y:S01]  /*5ba0*/  ISETP.GE.U32.AND P2, PT, R12, 0x7fffff73, PT ;  /* 0x7fffff730c00780c */ /* 0x000fe20003f46070 */
[----:B------:R-:W-:-:S02]  /*5bb0*/  VIADD R12, R252, 0xffffffb0 ;  /* 0xffffffb0fc0c7836 */ /* 0x000fc40000000000 */
[C---:B-1----:R-:W-:Y:S01]  /*5bc0*/  IMAD.WIDE R46, R0.reuse, 0x4, R238 ;  /* 0x00000004002e7825 */ /* 0x042fe200078e02ee */
[----:B------:R-:W-:Y:S04]  /*5bd0*/  LDGSTS.E [R135+0x12400], desc[UR28][R242.64], !P5 ;  /* 0x12400000f2877fae */ /* 0x000fe8000e9a101c */
[----:B------:R-:W-:Y:S01]  /*5be0*/  STL.64 [R1+0x1a8], R242 ;  /* 0x0001a8f201007387 */ /* 0x000fe20000100a00 */
[----:B--2---:R-:W-:-:S03]  /*5bf0*/  IMAD.WIDE R2, R0, 0x4, R72 ;  /* 0x0000000400027825 */ /* 0x004fc600078e0248 */
[----:B------:R-:W-:Y:S01]  /*5c00*/  LDGSTS.E [R135+0x12600], desc[UR28][R240.64], !P5 ;  /* 0x12600000f0877fae */ /* 0x000fe2000e9a101c */
[----:B------:R-:W-:Y:S01]  /*5c10*/  ISETP.GE.U32.AND P5, PT, R13, 0x7fffff72, PT ;  /* 0x7fffff720d00780c */ /* 0x000fe20003fa6070 */
[----:B------:R-:W-:Y:S02]  /*5c20*/  IMAD.WIDE R72, R0, 0x4, R76 ;  /* 0x0000000400487825 */ /* 0x000fe400078e024c */
[----:B------:R-:W-:Y:S01]  /*5c30*/  STL.64 [R1+0x1a0], R240 ;  /* 0x0001a0f001007387 */ /* 0x000fe20000100a00 */
[----:B------:R-:W1:Y:S01]  /*5c40*/  LDC R76, c[0x0][0x3a0] ;  /* 0x0000e800ff4c7b82 */ /* 0x000e620000000800 */
[----:B------:R-:W-:Y:S02]  /*5c50*/  VIADD R13, R252, 0xffffffaf ;  /* 0xffffffaffc0d7836 */ /* 0x000fe40000000000 */
[----:B------:R2:W-:Y:S04]  /*5c60*/  STL.64 [R1+0x198], R46 ;  /* 0x0001982e01007387 */ /* 0x0005e80000100a00 */
[----:B------:R2:W-:Y:S04]  /*5c70*/  LDGSTS.E [R135+0x12800], desc[UR28][R46.64], !P6 ;  /* 0x128000002e877fae */ /* 0x0005e8000f1a101c */
[----:B------:R3:W-:Y:S04]  /*5c80*/  STL.64 [R1+0x190], R2 ;  /* 0x0001900201007387 */ /* 0x0007e80000100a00 */
[----:B------:R3:W-:Y:S01]  /*5c90*/  LDGSTS.E [R135+0x12a00], desc[UR28][R2.64], !P6 ;  /* 0x12a0000002877fae */ /* 0x0007e2000f1a101c */
[----:B------:R-:W-:Y:S01]  /*5ca0*/  ISETP.GE.U32.AND P6, PT, R12, 0x7fffff71, PT ;  /* 0x7fffff710c00780c */ /* 0x000fe20003fc6070 */
[----:B--2---:R-:W-:-:S02]  /*5cb0*/  IMAD.WIDE R46, R0, 0x4, R78 ;  /* 0x00000004002e7825 */ /* 0x004fc400078e024e */
[----:B------:R2:W-:Y:S01]  /*5cc0*/  STL.64 [R1+0x188], R74 ;  /* 0x0001884a01007387 */ /* 0x0005e20000100a00 */
[----:B------:R-:W-:-:S03]  /*5cd0*/  IADD3 R12, PT, PT, R252, -0x52, RZ ;  /* 0xffffffaefc0c7810 */ /* 0x000fc60007ffe0ff */
[----:B------:R2:W-:Y:S01]  /*5ce0*/  LDGSTS.E [R135+0x12c00], desc[UR28][R74.64], !P1 ;  /* 0x12c000004a877fae */ /* 0x0005e2000c9a101c */
[----:B---3--:R-:W-:-:S03]  /*5cf0*/  IMAD.WIDE R2, R0, 0x4, R80 ;  /* 0x0000000400027825 */ /* 0x008fc600078e0250 */
[----:B------:R3:W-:Y:S04]  /*5d00*/  STL.64 [R1+0x180], R72 ;  /* 0x0001804801007387 */ /* 0x0007e80000100a00 */
[----:B------:R3:W-:Y:S01]  /*5d10*/  LDGSTS.E [R135+0x12e00], desc[UR28][R72.64], !P1 ;  /* 0x12e0000048877fae */ /* 0x0007e2000c9a101c */
[----:B------:R-:W-:Y:S01]  /*5d20*/  ISETP.GE.U32.AND P1, PT, R13, 0x7fffff70, PT ;  /* 0x7fffff700d00780c */ /* 0x000fe20003f26070 */
[----:B------:R-:W-:Y:S02]  /*5d30*/  VIADD R13, R252, 0xffffffad ;  /* 0xffffffadfc0d7836 */ /* 0x000fe40000000000 */
[C---:B--2---:R-:W-:Y:S01]  /*5d40*/  IMAD.WIDE R74, R0.reuse, 0x4, R82 ;  /* 0x00000004004a7825 */ /* 0x044fe200078e0252 */
[----:B------:R2:W-:Y:S04]  /*5d50*/  STL.64 [R1+0x178], R46 ;  /* 0x0001782e01007387 */ /* 0x0005e80000100a00 */
[----:B------:R2:W-:Y:S01]  /*5d60*/  LDGSTS.E [R135+0x13000], desc[UR28][R46.64], !P4 ;  /* 0x130000002e877fae */ /* 0x0005e2000e1a101c */
[----:B---3--:R-:W-:-:S03]  /*5d70*/  IMAD.WIDE R72, R0, 0x4, R84 ;  /* 0x0000000400487825 */ /* 0x008fc600078e0254 */
[----:B------:R3:W-:Y:S01]  /*5d80*/  STL.64 [R1+0x170], R2 ;  /* 0x0001700201007387 */ /* 0x0007e20000100a00 */
[----:B------:R-:W4:Y:S03]  /*5d90*/  LDC R84, c[0x0][0x3a0] ;  /* 0x0000e800ff547b82 */ /* 0x000f260000000800 */
[----:B------:R3:W-:Y:S01]  /*5da0*/  LDGSTS.E [R135+0x13200], desc[UR28][R2.64], !P4 ;  /* 0x1320000002877fae */ /* 0x0007e2000e1a101c */
[----:B------:R-:W-:Y:S01]  /*5db0*/  ISETP.GE.U32.AND P4, PT, R12, 0x7fffff6f, PT ;  /* 0x7fffff6f0c00780c */ /* 0x000fe20003f86070 */
[----:B--2---:R-:W-:Y:S02]  /*5dc0*/  IMAD.WIDE R46, R0, 0x4, R86 ;  /* 0x00000004002e7825 */ /* 0x004fe400078e0256 */
[----:B------:R2:W-:Y:S02]  /*5dd0*/  STL.64 [R1+0x168], R74 ;  /* 0x0001684a01007387 */ /* 0x0005e40000100a00 */
[----:B------:R-:W-:-:S02]  /*5de0*/  VIADD R12, R252, 0xffffffac ;  /* 0xffffffacfc0c7836 */ /* 0x000fc40000000000 */
        /* <DEDUP_REMOVED lines=10> */
[----:B------:R3:W-:Y:S04]  /*5e90*/  STL.64 [R1+0x150], R2 ;  /* 0x0001500201007387 */ /* 0x0007e80000100a00 */
[----:B------:R3:W-:Y:S01]  /*5ea0*/  LDGSTS.E [R135+0x13a00], desc[UR28][R2.64], !P5 ;  /* 0x13a0000002877fae */ /* 0x0007e2000e9a101c */
[----:B------:R-:W-:Y:S01]  /*5eb0*/  ISETP.GE.U32.AND P5, PT, R12, 0x7fffff6d, PT ;  /* 0x7fffff6d0c00780c */ /* 0x000fe20003fa6070 */
[C---:B--2---:R-:W-:Y:S02]  /*5ec0*/  IMAD.WIDE R46, R0.reuse, 0x4, R94 ;  /* 0x00000004002e7825 */ /* 0x044fe400078e025e */
[----:B------:R2:W-:Y:S04]  /*5ed0*/  LDGSTS.E [R135+0x13c00], desc[UR28][R74.64], !P6 ;  /* 0x13c000004a877fae */ /* 0x0005e8000f1a101c */
[----:B------:R2:W-:Y:S01]  /*5ee0*/  STL.64 [R1+0x148], R74 ;  /* 0x0001484a01007387 */ /* 0x0005e20000100a00 */
[----:B---3--:R-:W-:-:S03]  /*5ef0*/  IMAD.WIDE R2, R0, 0x4, R96 ;  /* 0x0000000400027825 */ /* 0x008fc600078e0260 */
[----:B------:R3:W-:Y:S01]  /*5f00*/  LDGSTS.E [R135+0x13e00], desc[UR28][R72.64], !P6 ;  /* 0x13e0000048877fae */ /* 0x0007e2000f1a101c */
[----:B------:R-:W-:Y:S01]  /*5f10*/  ISETP.GE.U32.AND P6, PT, R13, 0x7fffff6c, PT ;  /* 0x7fffff6c0d00780c */ /* 0x000fe20003fc6070 */
[----:B------:R-:W1:Y:S02]  /*5f20*/  LDC R94, c[0x0][0x3a0] ;  /* 0x0000e800ff5e7b82 */ /* 0x000e640000000800 */
[----:B------:R3:W-:Y:S01]  /*5f30*/  STL.64 [R1+0x68], R72 ;  /* 0x0000684801007387 */ /* 0x0007e20000100a00 */
[----:B------:R-:W-:Y:S01]  /*5f40*/  IADD3 R12, PT, PT, R252, -0x56, RZ ;  /* 0xffffffaafc0c7810 */ /* 0x000fe20007ffe0ff */
[C---:B--2---:R-:W-:Y:S02]  /*5f50*/  IMAD.WIDE R74, R0.reuse, 0x4, R98 ;  /* 0x00000004004a7825 */ /* 0x044fe400078e0262 */
[----:B------:R2:W-:Y:S02]  /*5f60*/  STL.64 [R1+0x60], R46 ;  /* 0x0000602e01007387 */ /* 0x0005e40000100a00 */
[----:B------:R-:W1:Y:S02]  /*5f70*/  LDC R95, c[0x0][0x3a0] ;  /* 0x0000e800ff5f7b82 */ /* 0x000e640000000800 */
[----:B------:R2:W-:Y:S01]  /*5f80*/  LDGSTS.E [R135+0x14000], desc[UR28][R46.64], !P1 ;  /* 0x140000002e877fae */ /* 0x0005e2000c9a101c */
[----:B---3--:R-:W-:-:S03]  /*5f90*/  IMAD.WIDE R72, R0, 0x4, R100 ;  /* 0x0000000400487825 */ /* 0x008fc600078e0264 */
[----:B------:R3:W-:Y:S04]  /*5fa0*/  STL.64 [R1+0x58], R2 ;  /* 0x0000580201007387 */ /* 0x0007e80000100a00 */
[----:B------:R3:W-:Y:S01]  /*5fb0*/  LDGSTS.E [R135+0x14200], desc[UR28][R2.64], !P1 ;  /* 0x1420000002877fae */ /* 0x0007e2000c9a101c */
[----:B------:R-:W-:Y:S02]  /*5fc0*/  VIADD R13, R252, 0xffffffa9 ;  /* 0xffffffa9fc0d7836 */ /* 0x000fe40000000000 */
[----:B--2---:R-:W-:Y:S01]  /*5fd0*/  IMAD.WIDE R46, R0, 0x4, R102 ;  /* 0x00000004002e7825 */ /* 0x004fe200078e0266 */
[----:B------:R2:W-:Y:S01]  /*5fe0*/  STL.64 [R1+0x50], R74 ;  /* 0x0000504a01007387 */ /* 0x0005e20000100a00 */
[----:B------:R-:W-:-:S03]  /*5ff0*/  ISETP.GE.U32.AND P1, PT, R12, 0x7fffff6b, PT ;  /* 0x7fffff6b0c00780c */ /* 0x000fc60003f26070 */
        /* <DEDUP_REMOVED lines=20> */
[----:B------:R-:W-:-:S03]  /*6140*/  IADD3 R12, PT, PT, R252, -0x5a, RZ ;  /* 0xffffffa6fc0c7810 */ /* 0x000fc60007ffe0ff */
[----:B------:R1:W-:Y:S01]  /*6150*/  STL.64 [R1+0x20], R46 ;  /* 0x0000202e01007387 */ /* 0x0003e20000100a00 */
[----:B------:R-:W-:Y:S01]  /*6160*/  ISETP.GE.U32.AND P5, PT, R13, 0x7fffff68, PT ;  /* 0x7fffff680d00780c */ /* 0x000fe20003fa6070 */
[----:B------:R-:W-:Y:S01]  /*6170*/  IMAD.WIDE R250, R0, 0x4, R116 ;  /* 0x0000000400fa7825 */ /* 0x000fe200078e0274 */
[----:B--2---:R-:W2:Y:S01]  /*6180*/  LDC R75, c[0x0][0x3a0] ;  /* 0x0000e800ff4b7b82 */ /* 0x004ea20000000800 */
[----:B------:R1:W-:Y:S04]  /*6190*/  LDGSTS.E [R135+0x15000], desc[UR28][R46.64], !P6 ;  /* 0x150000002e877fae */ /* 0x0003e8000f1a101c */
[----:B------:R1:W-:Y:S01]  /*61a0*/  STL.64 [R1+0x18], R2 ;  /* 0x0000180201007387 */ /* 0x0003e20000100a00 */
[----:B------:R-:W-:Y:S02]  /*61b0*/  VIADD R13, R252, 0xffffffa5 ;  /* 0xffffffa5fc0d7836 */ /* 0x000fe40000000000 */
[----:B------:R-:W-:Y:S01]  /*61c0*/  IMAD.WIDE R248, R0, 0x4, R118 ;  /* 0x0000000400f87825 */ /* 0x000fe200078e0276 */
[----:B------:R4:W-:Y:S01]  /*61d0*/  LDGSTS.E [R135+0x15200], desc[UR28][R2.64], !P6 ;  /* 0x1520000002877fae */ /* 0x0009e2000f1a101c */
[----:B------:R-:W-:Y:S01]  /*61e0*/  ISETP.GE.U32.AND P6, PT, R12, 0x7fffff67, PT ;  /* 0x7fffff670c00780c */ /* 0x000fe20003fc6070 */
[----:B---3--:R-:W3:Y:S01]  /*61f0*/  LDC R72, c[0x0][0x3a0] ;  /* 0x0000e800ff487b82 */ /* 0x008ee20000000800 */
[----:B------:R-:W-:-:S04]  /*6200*/  IMAD.WIDE R246, R0, 0x4, R120 ;  /* 0x0000000400f67825 */ /* 0x000fc800078e0278 */
[----:B------:R-:W-:-:S03]  /*6210*/  IMAD.WIDE R244, R0, 0x4, R122 ;  /* 0x0000000400f47825 */ /* 0x000fc600078e027a */
[----:B-1----:R-:W1:Y:S01]  /*6220*/  LDC R46, c[0x0][0x3a0] ;  /* 0x0000e800ff2e7b82 */ /* 0x002e620000000800 */
[----:B----4-:R-:W-:-:S04]  /*6230*/  IMAD.WIDE R2, R0, 0x4, R114 ;  /* 0x0000000400027825 */ /* 0x010fc800078e0272 */
[----:B------:R-:W-:Y:S01]  /*6240*/  VIADD R12, R252, 0xffffffa4 ;  /* 0xffffffa4fc0c7836 */ /* 0x000fe20000000000 */
[----:B------:R4:W-:Y:S01]  /*6250*/  LDGSTS.E [R135+0x15400], desc[UR28][R2.64], !P1 ;  /* 0x1540000002877fae */ /* 0x0009e2000c9a101c */
[----:B------:R-:W-:Y:S01]  /*6260*/  IMAD.WIDE R242, R0, 0x4, R124 ;  /* 0x0000000400f27825 */ /* 0x000fe200078e027c */
[----:B------:R-:W1:Y:S02]  /*6270*/  LDC R47, c[0x0][0x3a0] ;  /* 0x0000e800ff2f7b82 */ /* 0x000e640000000800 */
[----:B------:R-:W-:Y:S01]  /*6280*/  LDGSTS.E [R135+0x15600], desc[UR28][R250.64], !P1 ;  /* 0x15600000fa877fae */ /* 0x000fe2000c9a101c */
[----:B------:R-:W-:Y:S01]  /*6290*/  ISETP.GE.U32.AND P1, PT, R13, 0x7fffff66, PT ;  /* 0x7fffff660d00780c */ /* 0x000fe20003f26070 */
[----:B------:R-:W-:Y:S02]  /*62a0*/  VIADD R13, R252, 0xffffffa3 ;  /* 0xffffffa3fc0d7836 */ /* 0x000fe40000000000 */
[----:B------:R-:W-:Y:S01]  /*62b0*/  LDGSTS.E [R135+0x15800], desc[UR28][R248.64], !P4 ;  /* 0x15800000f8877fae */ /* 0x000fe2000e1a101c */
[----:B------:R-:W-:Y:S01]  /*62c0*/  IMAD.WIDE R240, R0, 0x4, R126 ;  /* 0x0000000400f07825 */ /* 0x000fe200078e027e */
[----:B------:R-:W1:Y:S02]  /*62d0*/  LDC R73, c[0x0][0x3a0] ;  /* 0x0000e800ff497b82 */ /* 0x000e640000000800 */
[----:B------:R-:W-:Y:S01]  /*62e0*/  LDGSTS.E [R135+0x15a00], desc[UR28][R246.64], !P4 ;  /* 0x15a00000f6877fae */ /* 0x000fe2000e1a101c */
[----:B------:R-:W-:Y:S01]  /*62f0*/  ISETP.GE.U32.AND P4, PT, R12, 0x7fffff65, PT ;  /* 0x7fffff650c00780c */ /* 0x000fe20003f86070 */
[----:B------:R-:W-:-:S02]  /*6300*/  IMAD.WIDE R238, R0, 0x4, R128 ;  /* 0x0000000400ee7825 */ /* 0x000fc400078e0280 */
[----:B------:R-:W-:Y:S01]  /*6310*/  LDGSTS.E [R135+0x15c00], desc[UR28][R244.64], !P2 ;  /* 0x15c00000f4877fae */ /* 0x000fe2000d1a101c */
[----:B------:R-:W-:Y:S01]  /*6320*/  IADD3 R12, PT, PT, R252, -0x5e, RZ ;  /* 0xffffffa2fc0c7810 */ /* 0x000fe20007ffe0ff */
[----:B------:R-:W-:Y:S01]  /*6330*/  IMAD.WIDE R120, R0, 0x4, R130 ;  /* 0x0000000400787825 */ /* 0x000fe200078e0282 */
[----:B------:R-:W1:Y:S01]  /*6340*/  LDC R74, c[0x0][0x3a0] ;  /* 0x0000e800ff4a7b82 */ /* 0x000e620000000800 */
[----:B------:R-:W-:Y:S01]  /*6350*/  LDGSTS.E [R135+0x15e00], desc[UR28][R242.64], !P2 ;  /* 0x15e00000f2877fae */ /* 0x000fe2000d1a101c */
[----:B------:R-:W-:-:S03]  /*6360*/  ISETP.GE.U32.AND P2, PT, R13, 0x7fffff64, PT ;  /* 0x7fffff640d00780c */ /* 0x000fc60003f46070 */
[----:B------:R-:W-:Y:S01]  /*6370*/  LDGSTS.E [R135+0x16000], desc[UR28][R240.64], !P5 ;  /* 0x16000000f0877fae */ /* 0x000fe2000e9a101c */
[----:B------:R-:W-:Y:S02]  /*6380*/  IMAD.WIDE R150, R0, 0x4, R150 ;  /* 0x0000000400967825 */ /* 0x000fe400078e0296 */
[----:B------:R-:W1:Y:S01]  /*6390*/  LDC R114, c[0x0][0x3a0] ;  /* 0x0000e800ff727b82 */ /* 0x000e620000000800 */
[----:B------:R-:W-:Y:S01]  /*63a0*/  LDGSTS.E [R135+0x16200], desc[UR28][R238.64], !P5 ;  /* 0x16200000ee877fae */ /* 0x000fe2000e9a101c */
[----:B------:R-:W-:Y:S01]  /*63b0*/  ISETP.GE.U32.AND P5, PT, R12, 0x7fffff63, PT ;  /* 0x7fffff630c00780c */ /* 0x000fe20003fa6070 */
[C---:B------:R-:W-:Y:S02]  /*63c0*/  VIADD R12, R252.reuse, 0xffffffa0 ;  /* 0xffffffa0fc0c7836 */ /* 0x040fe40000000000 */
[----:B------:R-:W-:Y:S04]  /*63d0*/  LDGSTS.E [R135+0x16400], desc[UR28][R120.64], !P6 ;  /* 0x1640000078877fae */ /* 0x000fe8000f1a101c */
[----:B------:R4:W-:Y:S04]  /*63e0*/  STL.64 [R1+0x10], R2 ;  /* 0x0000100201007387 */ /* 0x0009e80000100a00 */
[----:B------:R-:W-:Y:S04]  /*63f0*/  LDGSTS.E [R135+0x16600], desc[UR28][R136.64], !P6 ;  /* 0x1660000088877fae */ /* 0x000fe8000f1a101c */
[----:B------:R-:W-:Y:S04]  /*6400*/  STL.64 [R1+0x618], R250 ;  /* 0x000618fa01007387 */ /* 0x000fe80000100a00 */
[----:B------:R1:W-:Y:S01]  /*6410*/  LDGSTS.E [R135+0x16800], desc[UR28][R138.64], !P1 ;  /* 0x168000008a877fae */ /* 0x0003e2000c9a101c */
[----:B----4-:R-:W-:-:S03]  /*6420*/  IADD3 R3, PT, PT, R252, 0x3f, RZ ;  /* 0x0000003ffc037810 */ /* 0x010fc60007ffe0ff */
[----:B------:R-:W-:Y:S04]  /*6430*/  STL.64 [R1+0x608], R248 ;  /* 0x000608f801007387 */ /* 0x000fe80000100a00 */
[----:B------:R4:W-:Y:S01]  /*6440*/  LDGSTS.E [R135+0x16a00], desc[UR28][R140.64], !P1 ;  /* 0x16a000008c877fae */ /* 0x0009e2000c9a101c */
[----:B------:R-:W-:Y:S01]  /*6450*/  ISETP.GE.U32.AND P1, PT, R12, 0x7fffff61, PT ;  /* 0x7fffff610c00780c */ /* 0x000fe20003f26070 */
[----:B------:R-:W-:Y:S02]  /*6460*/  VIADD R12, R252, 0xffffff9e ;  /* 0xffffff9efc0c7836 */ /* 0x000fe40000000000 */
[----:B------:R-:W-:Y:S04]  /*6470*/  STL.64 [R1+0x610], R246 ;  /* 0x000610f601007387 */ /* 0x000fe80000100a00 */
[----:B------:R-:W-:Y:S04]  /*6480*/  LDGSTS.E [R135+0x16c00], desc[UR28][R142.64], !P4 ;  /* 0x16c000008e877fae */ /* 0x000fe8000e1a101c */
[----:B------:R-:W-:Y:S04]  /*6490*/  STL.64 [R1+0x620], R244 ;  /* 0x000620f401007387 */ /* 0x000fe80000100a00 */
[----:B------:R-:W-:Y:S04]  /*64a0*/  LDGSTS.E [R135+0x16e00], desc[UR28][R144.64], !P4 ;  /* 0x16e0000090877fae */ /* 0x000fe8000e1a101c */
[----:B------:R-:W-:Y:S04]  /*64b0*/  STL.64 [R1+0x600], R242 ;  /* 0x000600f201007387 */ /* 0x000fe80000100a00 */
[----:B------:R-:W-:Y:S04]  /*64c0*/  LDGSTS.E [R135+0x17000], desc[UR28][R146.64], !P2 ;  /* 0x1700000092877fae */ /* 0x000fe8000d1a101c */
[----:B------:R-:W-:Y:S04]  /*64d0*/  STL.64 [R1+0x628], R240 ;  /* 0x000628f001007387 */ /* 0x000fe80000100a00 */
[----:B------:R-:W-:Y:S01]  /*64e0*/  LDGSTS.E [R135+0x17200], desc[UR28][R148.64], !P2 ;  /* 0x1720000094877fae */ /* 0x000fe2000d1a101c */
[----:B------:R-:W-:-:S03]  /*64f0*/  ISETP.GT.AND P2, PT, R3, 0x7f, PT ;  /* 0x0000007f0300780c */ /* 0x000fc60003f44270 */
[----:B------:R-:W-:Y:S01]  /*6500*/  STL.64 [R1+0x630], R238 ;  /* 0x000630ee01007387 */ /* 0x000fe20000100a00 */
[----:B------:R-:W-:-:S03]  /*6510*/  ISETP.GE.U32.AND P4, PT, R12, 0x7fffff5f, PT ;  /* 0x7fffff5f0c00780c */ /* 0x000fc60003f86070 */
[----:B------:R-:W-:Y:S01]  /*6520*/  STL.64 [R1+0x638], R120 ;  /* 0x0006387801007387 */ /* 0x000fe20000100a00 */
[----:B------:R-:W-:-:S03]  /*6530*/  SEL R12, R155, RZ, P2 ;  /* 0x000000ff9b0c7207 */ /* 0x000fc60001000000 */
[----:B------:R-:W-:Y:S04]  /*6540*/  STL.64 [R1+0x640], R136 ;  /* 0x0006408801007387 */ /* 0x000fe80000100a00 */
[----:B------:R1:W-:Y:S04]  /*6550*/  STL.64 [R1+0x648], R138 ;  /* 0x0006488a01007387 */ /* 0x0003e80000100a00 */
[----:B------:R4:W-:Y:S04]  /*6560*/  STL.64 [R1+0x650], R140 ;  /* 0x0006508c01007387 */ /* 0x0009e80000100a00 */
[----:B------:R-:W2:Y:S01]  /*6570*/  LDL.LU R155, [R1+0x658] ;  /* 0x00065800019b7983 */ /* 0x000ea20000300800 */
[----:B------:R-:W-:-:S02]  /*6580*/  VIADD R13, R252, 0xffffffa1 ;  /* 0xffffffa1fc0d7836 */ /* 0x000fc40000000000 */
[----:B------:R-:W-:Y:S01]  /*6590*/  IMAD.WIDE R152, R0, 0x4, R152 ;  /* 0x0000000400987825 */ /* 0x000fe200078e0298 */
[----:B------:R-:W4:Y:S01]  /*65a0*/  LDL.LU.64 R82, [R1+0x70] ;  /* 0x0000700001527983 */ /* 0x000f220000300a00 */
[----:B------:R-:W-:Y:S01]  /*65b0*/  ISETP.NE.U32.AND P2, PT, R12, RZ, PT ;  /* 0x000000ff0c00720c */ /* 0x000fe20003f45070 */
[----:B------:R-:W-:Y:S01]  /*65c0*/  USHF.L.U32 UR7, UR7, 0x6, URZ ;  /* 0x0000000607077899 */ /* 0x000fe200080006ff */
[C---:B------:R-:W-:Y:S01]  /*65d0*/  IMAD.WIDE R156, R0.reuse, 0x4, R156 ;  /* 0x00000004009c7825 */ /* 0x040fe200078e029c */
[----:B------:R-:W4:Y:S01]  /*65e0*/  LDL.LU.64 R80, [R1+0x78] ;  /* 0x0000780001507983 */ /* 0x000f220000300a00 */
[----:B-1----:R-:W1:Y:S03]  /*65f0*/  LDC R138, c[0x0][0x3a0] ;  /* 0x0000e800ff8a7b82 */ /* 0x002e660000000800 */
[----:B------:R-:W4:Y:S04]  /*6600*/  LDL.LU.64 R88, [R1+0x80] ;  /* 0x0000800001587983 */ /* 0x000f280000300a00 */
[----:B------:R-:W4:Y:S01]  /*6610*/  LDL.LU.64 R78, [R1+0x88] ;  /* 0x00008800014e7983 */ /* 0x000f220000300a00 */
[C---:B------:R-:W-:Y:S01]  /*6620*/  IMAD.WIDE R158, R0.reuse, 0x4, R158 ;  /* 0x00000004009e7825 */ /* 0x040fe200078e029e */
[----:B------:R-:W1:Y:S02]  /*6630*/  LDC R137, c[0x0][0x3a0] ;  /* 0x0000e800ff897b82 */ /* 0x000e640000000800 */
[----:B------:R-:W4:Y:S04]  /*6640*/  LDL.LU.64 R92, [R1+0x90] ;  /* 0x00009000015c7983 */ /* 0x000f280000300a00 */
[----:B------:R-:W4:Y:S01]  /*6650*/  LDL.LU.64 R90, [R1+0x98] ;  /* 0x00009800015a7983 */ /* 0x000f220000300a00 */
[----:B------:R-:W-:Y:S01]  /*6660*/  ISETP.GE.U32.AND P6, PT, R13, 0x7fffff62, PT ;  /* 0x7fffff620d00780c */ /* 0x000fe20003fc6070 */
[----:B------:R-:W-:Y:S01]  /*6670*/  IMAD.WIDE R160, R0, 0x4, R160 ;  /* 0x0000000400a07825 */ /* 0x000fe200078e02a0 */
[----:B------:R-:W1:Y:S01]  /*6680*/  LDC R13, c[0x0][0x3a0] ;  /* 0x0000e800ff0d7b82 */ /* 0x000e620000000800 */
[----:B------:R-:W-:Y:S02]  /*6690*/  LDGSTS.E [R135+0x17400], desc[UR28][R150.64], !P5 ;  /* 0x1740000096877fae */ /* 0x000fe4000e9a101c */
[----:B------:R-:W-:-:S02]  /*66a0*/  VIADD R252, R252, 0xffffff9f ;  /* 0xffffff9ffcfc7836 */ /* 0x000fc40000000000 */
[----:B------:R-:W-:Y:S01]  /*66b0*/  LDGSTS.E [R135+0x17600], desc[UR28][R152.64], !P5 ;  /* 0x1760000098877fae */ /* 0x000fe2000e9a101c */
[----:B---3--:R-:W-:Y:S02]  /*66c0*/  VIADD R12, R72, 0xffffff9c ;  /* 0xffffff9c480c7836 */ /* 0x008fe40000000000 */
[----:B------:R-:W-:Y:S01]  /*66d0*/  ISETP.GE.U32.AND P5, PT, R252, 0x7fffff60, PT ;  /* 0x7fffff60fc00780c */ /* 0x000fe20003fa6070 */
[----:B------:R-:W3:Y:S01]  /*66e0*/  LDC R72, c[0x0][0x3a0] ;  /* 0x0000e800ff487b82 */ /* 0x000ee20000000800 */
        /* <DEDUP_REMOVED lines=37> */
[----:B------:R-:W-:Y:S01]  /*6940*/  IMAD.WIDE R236, R0, 0x4, R236 ;  /* 0x0000000400ec7825 */ /* 0x000fe200078e02ec */
[----:B------:R-:W2:Y:S01]  /*6950*/  S2R R2, SR_TID.X ;  /* 0x0000000000027919 */ /* 0x000ea20000002100 */
[----:B------:R-:W2:Y:S02]  /*6960*/  LDC R252, c[0x0][0x3a0] ;  /* 0x0000e800fffc7b82 */ /* 0x000ea40000000800 */
[----:B-1----:R-:W-:Y:S02]  /*6970*/  VIADD R13, R13, 0xffffff9d ;  /* 0xffffff9d0d0d7836 */ /* 0x002fe40000000000 */
[----:B------:R-:W-:-:S04]  /*6980*/  VIADD R94, R94, 0xffffff81 ;  /* 0xffffff815e5e7836 */ /* 0x000fc80000000000 */
[----:B------:R-:W1:Y:S01]  /*6990*/  LDC R136, c[0x0][0x3a0] ;  /* 0x0000e800ff887b82 */ /* 0x000e620000000800 */
[----:B--2---:R-:W-:-:S05]  /*69a0*/  IMAD.WIDE R154, R0, 0x4, R154 ;  /* 0x00000004009a7825 */ /* 0x004fca00078e029a */
[----:B------:R-:W-:Y:S04]  /*69b0*/  LDGSTS.E [R135+0x17800], desc[UR28][R154.64], !P6 ;  /* 0x178000009a877fae */ /* 0x000fe8000f1a101c */
[----:B------:R-:W-:Y:S01]  /*69c0*/  LDGSTS.E [R135+0x17a00], desc[UR28][R156.64], !P6 ;  /* 0x17a000009c877fae */ /* 0x000fe2000f1a101c */
[----:B------:R-:W-:Y:S02]  /*69d0*/  ISETP.GE.U32.AND P6, PT, R13, 0x7fffff5e, PT ;  /* 0x7fffff5e0d00780c */ /* 0x000fe40003fc6070 */
[----:B------:R-:W-:Y:S01]  /*69e0*/  IADD3 R13, PT, PT, R46, -0x65, RZ ;  /* 0xffffff9b2e0d7810 */ /* 0x000fe20007ffe0ff */
[----:B------:R-:W-:Y:S01]  /*69f0*/  LDGSTS.E [R135+0x17c00], desc[UR28][R158.64], !P1 ;  /* 0x17c000009e877fae */ /* 0x000fe2000c9a101c */
[----:B------:R-:W2:Y:S03]  /*6a00*/  LDC R46, c[0x0][0x3a0] ;  /* 0x0000e800ff2e7b82 */ /* 0x000ea60000000800 */
[----:B------:R-:W-:Y:S01]  /*6a10*/  LDGSTS.E [R135+0x17e00], desc[UR28][R160.64], !P1 ;  /* 0x17e00000a0877fae */ /* 0x000fe2000c9a101c */
[----:B------:R-:W-:Y:S01]  /*6a20*/  ISETP.GE.U32.AND P1, PT, R12, 0x7fffff5d, PT ;  /* 0x7fffff5d0c00780c */ /* 0x000fe20003f26070 */
[----:B------:R-:W-:-:S02]  /*6a30*/  VIADD R12, R47, 0xffffff9a ;  /* 0xffffff9a2f0c7836 */ /* 0x000fc40000000000 */
[----:B------:R-:W-:Y:S01]  /*6a40*/  LDGSTS.E [R135+0x18000], desc[UR28][R162.64], !P5 ;  /* 0x18000000a2877fae */ /* 0x000fe2000e9a101c */
[----:B------:R-:W1:Y:S03]  /*6a50*/  LDC R47, c[0x0][0x3a0] ;  /* 0x0000e800ff2f7b82 */ /* 0x000e660000000800 */
[----:B------:R-:W-:Y:S04]  /*6a60*/  LDGSTS.E [R135+0x18200], desc[UR28][R164.64], !P5 ;  /* 0x18200000a4877fae */ /* 0x000fe8000e9a101c */
[----:B------:R-:W-:Y:S01]  /*6a70*/  LDGSTS.E [R135+0x18400], desc[UR28][R166.64], !P4 ;  /* 0x18400000a6877fae */ /* 0x000fe2000e1a101c */
[----:B------:R-:W-:-:S03]  /*6a80*/  ISETP.GE.U32.AND P5, PT, R13, 0x7fffff5c, PT ;  /* 0x7fffff5c0d00780c */ /* 0x000fc60003fa6070 */
[----:B------:R-:W-:Y:S01]  /*6a90*/  LDGSTS.E [R135+0x18600], desc[UR28][R168.64], !P4 ;  /* 0x18600000a8877fae */ /* 0x000fe2000e1a101c */
[----:B------:R-:W-:Y:S01]  /*6aa0*/  ISETP.GE.U32.AND P4, PT, R12, 0x7fffff5b, PT ;  /* 0x7fffff5b0c00780c */ /* 0x000fe20003f86070 */
[----:B------:R-:W-:Y:S02]  /*6ab0*/  VIADD R12, R76, 0xffffff98 ;  /* 0xffffff984c0c7836 */ /* 0x000fe40000000000 */
[----:B------:R-:W4:Y:S01]  /*6ac0*/  LDC R76, c[0x0][0x3a0] ;  /* 0x0000e800ff4c7b82 */ /* 0x000f220000000800 */
[----:B------:R-:W-:Y:S01]  /*6ad0*/  VIADD R13, R73, 0xffffff99 ;  /* 0xffffff99490d7836 */ /* 0x000fe20000000000 */
[----:B------:R-:W-:Y:S04]  /*6ae0*/  LDGSTS.E [R135+0x18800], desc[UR28][R170.64], !P6 ;  /* 0x18800000aa877fae */ /* 0x000fe8000f1a101c */
[----:B------:R-:W-:Y:S01]  /*6af0*/  LDGSTS.E [R135+0x18a00], desc[UR28][R172.64], !P6 ;  /* 0x18a00000ac877fae */ /* 0x000fe2000f1a101c */
[----:B------:R-:W-:Y:S01]  /*6b00*/  ISETP.GE.U32.AND P6, PT, R13, 0x7fffff5a, PT ;  /* 0x7fffff5a0d00780c */ /* 0x000fe20003fc6070 */
[----:B------:R-:W4:Y:S02]  /*6b10*/  LDC R73, c[0x0][0x3a0] ;  /* 0x0000e800ff497b82 */ /* 0x000f240000000800 */
[----:B------:R-:W-:Y:S01]  /*6b20*/  LDGSTS.E [R135+0x18c00], desc[UR28][R174.64], !P1 ;  /* 0x18c00000ae877fae */ /* 0x000fe2000c9a101c */
[----:B---3--:R-:W-:-:S03]  /*6b30*/  IADD3 R13, PT, PT, R72, -0x69, RZ ;  /* 0xffffff97480d7810 */ /* 0x008fc60007ffe0ff */
[----:B------:R-:W-:Y:S01]  /*6b40*/  LDGSTS.E [R135+0x18e00], desc[UR28][R176.64], !P1 ;  /* 0x18e00000b0877fae */ /* 0x000fe2000c9a101c */
[----:B------:R-:W-:Y:S01]  /*6b50*/  ISETP.GE.U32.AND P1, PT, R12, 0x7fffff59, PT ;  /* 0x7fffff590c00780c */ /* 0x000fe20003f26070 */
[----:B------:R-:W-:Y:S01]  /*6b60*/  VIADD R12, R75, 0xffffff96 ;  /* 0xffffff964b0c7836 */ /* 0x000fe20000000000 */
[----:B------:R-:W3:Y:S01]  /*6b70*/  LDC R72, c[0x0][0x3a0] ;  /* 0x0000e800ff487b82 */ /* 0x000ee20000000800 */
[----:B------:R-:W-:Y:S04]  /*6b80*/  LDGSTS.E [R135+0x19000], desc[UR28][R178.64], !P5 ;  /* 0x19000000b2877fae */ /* 0x000fe8000e9a101c */
[----:B------:R-:W-:Y:S03]  /*6b90*/  LDGSTS.E [R135+0x19200], desc[UR28][R180.64], !P5 ;  /* 0x19200000b4877fae */ /* 0x000fe6000e9a101c */
[----:B------:R-:W3:Y:S01]  /*6ba0*/  LDC R75, c[0x0][0x3a0] ;  /* 0x0000e800ff4b7b82 */ /* 0x000ee20000000800 */
[----:B------:R-:W-:Y:S01]  /*6bb0*/  ISETP.GE.U32.AND P5, PT, R13, 0x7fffff58, PT ;  /* 0x7fffff580d00780c */ /* 0x000fe20003fa6070 */
[----:B------:R-:W-:Y:S01]  /*6bc0*/  LDGSTS.E [R135+0x19400], desc[UR28][R182.64], !P4 ;  /* 0x19400000b6877fae */ /* 0x000fe2000e1a101c */
[----:B--2---:R-:W-:-:S03]  /*6bd0*/  VIADD R13, R46, 0xffffff95 ;  /* 0xffffff952e0d7836 */ /* 0x004fc60000000000 */
[----:B------:R-:W-:Y:S01]  /*6be0*/  LDGSTS.E [R135+0x19600], desc[UR28][R184.64], !P4 ;  /* 0x19600000b8877fae */ /* 0x000fe2000e1a101c */
[----:B------:R-:W-:Y:S01]  /*6bf0*/  ISETP.GE.U32.AND P4, PT, R12, 0x7fffff57, PT ;  /* 0x7fffff570c00780c */ /* 0x000fe20003f86070 */
[----:B------:R-:W-:Y:S01]  /*6c00*/  VIADD R12, R74, 0xffffff94 ;  /* 0xffffff944a0c7836 */ /* 0x000fe20000000000 */
[----:B------:R-:W2:Y:S01]  /*6c10*/  LDC R46, c[0x0][0x3a0] ;  /* 0x0000e800ff2e7b82 */ /* 0x000ea20000000800 */
[----:B------:R-:W-:Y:S04]  /*6c20*/  LDGSTS.E [R135+0x19800], desc[UR28][R186.64], !P6 ;  /* 0x19800000ba877fae */ /* 0x000fe8000f1a101c */
[----:B------:R-:W-:Y:S01]  /*6c30*/  LDGSTS.E [R135+0x19a00], desc[UR28][R188.64], !P6 ;  /* 0x19a00000bc877fae */ /* 0x000fe2000f1a101c */
[----:B------:R-:W-:Y:S02]  /*6c40*/  ISETP.GE.U32.AND P6, PT, R13, 0x7fffff56, PT ;  /* 0x7fffff560d00780c */ /* 0x000fe40003fc6070 */
[----:B-1----:R-:W-:Y:S01]  /*6c50*/  IADD3 R13, PT, PT, R47, -0x6d, RZ ;  /* 0xffffff932f0d7810 */ /* 0x002fe20007ffe0ff */
[----:B------:R-:W-:Y:S01]  /*6c60*/  LDGSTS.E [R135+0x19c00], desc[UR28][R190.64], !P1 ;  /* 0x19c00000be877fae */ /* 0x000fe2000c9a101c */
[----:B------:R-:W1:Y:S03]  /*6c70*/  LDC R47, c[0x0][0x3a0] ;  /* 0x0000e800ff2f7b82 */ /* 0x000e660000000800 */
[----:B------:R-:W-:Y:S01]  /*6c80*/  LDGSTS.E [R135+0x19e00], desc[UR28][R192.64], !P1 ;  /* 0x19e00000c0877fae */ /* 0x000fe2000c9a101c */
[----:B------:R-:W-:Y:S01]  /*6c90*/  ISETP.GE.U32.AND P1, PT, R12, 0x7fffff55, PT ;  /* 0x7fffff550c00780c */ /* 0x000fe20003f26070 */
[----:B----4-:R-:W-:-:S02]  /*6ca0*/  VIADD R12, R76, 0xffffff92 ;  /* 0xffffff924c0c7836 */ /* 0x010fc40000000000 */
[----:B------:R-:W-:Y:S01]  /*6cb0*/  LDGSTS.E [R135+0x1a000], desc[UR28][R194.64], !P5 ;  /* 0x1a000000c2877fae */ /* 0x000fe2000e9a101c */
[----:B------:R-:W4:Y:S03]  /*6cc0*/  LDC R76, c[0x0][0x3a0] ;  /* 0x0000e800ff4c7b82 */ /* 0x000f260000000800 */
[----:B------:R-:W-:Y:S01]  /*6cd0*/  LDGSTS.E [R135+0x1a200], desc[UR28][R196.64], !P5 ;  /* 0x1a200000c4877fae */ /* 0x000fe2000e9a101c */
[----:B------:R-:W-:Y:S01]  /*6ce0*/  ISETP.GE.U32.AND P5, PT, R13, 0x7fffff54, PT ;  /* 0x7fffff540d00780c */ /* 0x000fe20003fa6070 */
[----:B---3--:R-:W-:Y:S02]  /*6cf0*/  VIADD R13, R72, 0xffffff91 ;  /* 0xffffff91480d7836 */ /* 0x008fe40000000000 */
[----:B------:R-:W-:Y:S01]  /*6d00*/  LDGSTS.E [R135+0x1a400], desc[UR28][R198.64], !P4 ;  /* 0x1a400000c6877fae */ /* 0x000fe2000e1a101c */
[----:B------:R-:W3:Y:S03]  /*6d10*/  LDC R74, c[0x0][0x3a0] ;  /* 0x0000e800ff4a7b82 */ /* 0x000ee60000000800 */
[----:B------:R-:W-:Y:S01]  /*6d20*/  LDGSTS.E [R135+0x1a600], desc[UR28][R200.64], !P4 ;  /* 0x1a600000c8877fae */ /* 0x000fe2000e1a101c */
[----:B------:R-:W-:Y:S01]  /*6d30*/  ISETP.GE.U32.AND P4, PT, R12, 0x7fffff53, PT ;  /* 0x7fffff530c00780c */ /* 0x000fe20003f86070 */
[----:B------:R-:W-:-:S02]  /*6d40*/  VIADD R12, R75, 0xffffff90 ;  /* 0xffffff904b0c7836 */ /* 0x000fc40000000000 */
[----:B------:R-:W-:Y:S01]  /*6d50*/  LDGSTS.E [R135+0x1a800], desc[UR28][R202.64], !P6 ;  /* 0x1a800000ca877fae */ /* 0x000fe2000f1a101c */
[----:B------:R-:W3:Y:S03]  /*6d60*/  LDC R75, c[0x0][0x3a0] ;  /* 0x0000e800ff4b7b82 */ /* 0x000ee60000000800 */
[----:B------:R-:W-:Y:S01]  /*6d70*/  LDGSTS.E [R135+0x1aa00], desc[UR28][R204.64], !P6 ;  /* 0x1aa00000cc877fae */ /* 0x000fe2000f1a101c */
[----:B------:R-:W-:-:S03]  /*6d80*/  ISETP.GE.U32.AND P6, PT, R13, 0x7fffff52, PT ;  /* 0x7fffff520d00780c */ /* 0x000fc60003fc6070 */
[----:B------:R-:W-:Y:S01]  /*6d90*/  LDGSTS.E [R135+0x1ac00], desc[UR28][R206.64], !P1 ;  /* 0x1ac00000ce877fae */ /* 0x000fe2000c9a101c */
[----:B------:R-:W-:Y:S01]  /*6da0*/  IMAD.WIDE R112, R0, 0x4, R82 ;  /* 0x0000000400707825 */ /* 0x000fe200078e0252 */
[----:B------:R-:W3:Y:S02]  /*6db0*/  LDC R72, c[0x0][0x3a0] ;  /* 0x0000e800ff487b82 */ /* 0x000ee40000000800 */
[----:B------:R-:W-:Y:S01]  /*6dc0*/  LDGSTS.E [R135+0x1ae00], desc[UR28][R208.64], !P1 ;  /* 0x1ae00000d0877fae */ /* 0x000fe2000c9a101c */
[----:B------:R-:W-:Y:S01]  /*6dd0*/  ISETP.GE.U32.AND P1, PT, R12, 0x7fffff51, PT ;  /* 0x7fffff510c00780c */ /* 0x000fe20003f26070 */
[----:B------:R-:W-:Y:S01]  /*6de0*/  VIADD R12, R73, 0xffffff8e ;  /* 0xffffff8e490c7836 */ /* 0x000fe20000000000 */
[----:B--2---:R-:W-:Y:S01]  /*6df0*/  IADD3 R13, PT, PT, R46, -0x71, RZ ;  /* 0xffffff8f2e0d7810 */ /* 0x004fe20007ffe0ff */
[----:B------:R-:W-:Y:S02]  /*6e00*/  LDGSTS.E [R135+0x1b000], desc[UR28][R210.64], !P5 ;  /* 0x1b000000d2877fae */ /* 0x000fe4000e9a101c */
[----:B------:R-:W2:Y:S02]  /*6e10*/  LDC R73, c[0x0][0x3a0] ;  /* 0x0000e800ff497b82 */ /* 0x000ea40000000800 */
[----:B------:R-:W-:Y:S01]  /*6e20*/  LDGSTS.E [R135+0x1b200], desc[UR28][R212.64], !P5 ;  /* 0x1b200000d4877fae */ /* 0x000fe2000e9a101c */
[----:B------:R-:W-:Y:S01]  /*6e30*/  ISETP.GE.U32.AND P5, PT, R13, 0x7fffff50, PT ;  /* 0x7fffff500d00780c */ /* 0x000fe20003fa6070 */
[----:B-1----:R-:W-:-:S02]  /*6e40*/  VIADD R13, R47, 0xffffff8d ;  /* 0xffffff8d2f0d7836 */ /* 0x002fc40000000000 */
[----:B------:R-:W-:Y:S01]  /*6e50*/  LDGSTS.E [R135+0x1b400], desc[UR28][R214.64], !P4 ;  /* 0x1b400000d6877fae */ /* 0x000fe2000e1a101c */
[----:B------:R-:W-:Y:S01]  /*6e60*/  IMAD.WIDE R100, R0, 0x4, R80 ;  /* 0x0000000400647825 */ /* 0x000fe200078e0250 */
[----:B------:R-:W1:Y:S02]  /*6e70*/  LDC R46, c[0x0][0x3a0] ;  /* 0x0000e800ff2e7b82 */ /* 0x000e640000000800 */
[----:B------:R-:W-:Y:S01]  /*6e80*/  LDGSTS.E [R135+0x1b600], desc[UR28][R216.64], !P4 ;  /* 0x1b600000d8877fae */ /* 0x000fe2000e1a101c */
[----:B------:R-:W-:Y:S01]  /*6e90*/  ISETP.GE.U32.AND P4, PT, R12, 0x7fffff4f, PT ;  /* 0x7fffff4f0c00780c */ /* 0x000fe20003f86070 */
[----:B----4-:R-:W-:Y:S02]  /*6ea0*/  VIADD R12, R76, 0xffffff8c ;  /* 0xffffff8c4c0c7836 */ /* 0x010fe40000000000 */
[----:B------:R-:W-:Y:S01]  /*6eb0*/  LDGSTS.E [R135+0x1b800], desc[UR28][R218.64], !P6 ;  /* 0x1b800000da877fae */ /* 0x000fe2000f1a101c */
[----:B------:R-:W-:Y:S01]  /*6ec0*/  IMAD.WIDE R78, R0, 0x4, R78 ;  /* 0x00000004004e7825 */ /* 0x000fe200078e024e */
[----:B------:R-:W4:Y:S02]  /*6ed0*/  LDC R47, c[0x0][0x3a0] ;  /* 0x0000e800ff2f7b82 */ /* 0x000f240000000800 */
[----:B------:R-:W-:Y:S01]  /*6ee0*/  LDGSTS.E [R135+0x1ba00], desc[UR28][R220.64], !P6 ;  /* 0x1ba00000dc877fae */ /* 0x000fe2000f1a101c */
[----:B------:R-:W-:-:S03]  /*6ef0*/  ISETP.GE.U32.AND P6, PT, R13, 0x7fffff4e, PT ;  /* 0x7fffff4e0d00780c */ /* 0x000fc60003fc6070 */
[----:B------:R-:W-:Y:S04]  /*6f00*/  LDGSTS.E [R135+0x1bc00], desc[UR28][R222.64], !P1 ;  /* 0x1bc00000de877fae */ /* 0x000fe8000c9a101c */
[----:B------:R-:W-:Y:S01]  /*6f10*/  LDGSTS.E [R135+0x1be00], desc[UR28][R224.64], !P1 ;  /* 0x1be00000e0877fae */ /* 0x000fe2000c9a101c */
[----:B------:R-:W-:Y:S01]  /*6f20*/  ISETP.GE.U32.AND P1, PT, R12, 0x7fffff4d, PT ;  /* 0x7fffff4d0c00780c */ /* 0x000fe20003f26070 */
[----:B---3--:R-:W-:Y:S02]  /*6f30*/  VIADD R12, R74, 0xffffff8a ;  /* 0xffffff8a4a0c7836 */ /* 0x008fe40000000000 */
[----:B------:R-:W-:Y:S04]  /*6f40*/  LDGSTS.E [R135+0x1c000], desc[UR28][R226.64], !P5 ;  /* 0x1c000000e2877fae */ /* 0x000fe8000e9a101c */
[----:B------:R-:W-:Y:S04]  /*6f50*/  LDGSTS.E [R135+0x1c200], desc[UR28][R228.64], !P5 ;  /* 0x1c200000e4877fae */ /* 0x000fe8000e9a101c */
[----:B------:R-:W-:Y:S04]  /*6f60*/  LDGSTS.E [R135+0x1c400], desc[UR28][R230.64], !P4 ;  /* 0x1c400000e6877fae */ /* 0x000fe8000e1a101c */
[----:B------:R-:W-:Y:S01]  /*6f70*/  LDGSTS.E [R135+0x1c600], desc[UR28][R232.64], !P4 ;  /* 0x1c600000e8877fae */ /* 0x000fe2000e1a101c */
[----:B------:R-:W-:Y:S01]  /*6f80*/  ISETP.GE.U32.AND P4, PT, R12, 0x7fffff4b, PT ;  /* 0x7fffff4b0c00780c */ /* 0x000fe20003f86070 */
[----:B--2---:R-:W-:-:S02]  /*6f90*/  VIADD R12, R73, 0xffffff88 ;  /* 0xffffff88490c7836 */ /* 0x004fc40000000000 */
[----:B------:R-:W-:Y:S04]  /*6fa0*/  LDGSTS.E [R135+0x1c800], desc[UR28][R234.64], !P6 ;  /* 0x1c800000ea877fae */ /* 0x000fe8000f1a101c */
[----:B------:R-:W2:Y:S01]  /*6fb0*/  LDL.LU.64 R80, [R1+0xa0] ;  /* 0x0000a00001507983 */ /* 0x000ea20000300a00 */
[----:B------:R-:W-:Y:S01]  /*6fc0*/  IMAD.WIDE R76, R0, 0x4, R88 ;  /* 0x00000004004c7825 */ /* 0x000fe200078e0258 */
[----:B------:R-:W-:Y:S01]  /*6fd0*/  IADD3 R13, PT, PT, R72, -0x75, RZ ;  /* 0xffffff8b480d7810 */ /* 0x000fe20007ffe0ff */
[----:B------:R-:W3:Y:S01]  /*6fe0*/  LDC R73, c[0x0][0x3a0] ;  /* 0x0000e800ff497b82 */ /* 0x000ee20000000800 */
[----:B------:R-:W-:Y:S04]  /*6ff0*/  LDGSTS.E [R135+0x1ca00], desc[UR28][R236.64], !P6 ;  /* 0x1ca00000ec877fae */ /* 0x000fe8000f1a101c */
[----:B------:R-:W2:Y:S01]  /*7000*/  LDL.LU.64 R82, [R1+0xa8] ;  /* 0x0000a80001527983 */ /* 0x000ea20000300a00 */
[----:B------:R-:W-:Y:S01]  /*7010*/  IMAD.WIDE R118, R0, 0x4, R92 ;  /* 0x0000000400767825 */ /* 0x000fe200078e025c */
[----:B------:R-:W-:Y:S01]  /*7020*/  ISETP.GE.U32.AND P5, PT, R13, 0x7fffff4c, PT ;  /* 0x7fffff4c0d00780c */ /* 0x000fe20003fa6070 */
[----:B------:R-:W1:Y:S01]  /*7030*/  LDC R72, c[0x0][0x3a0] ;  /* 0x0000e800ff487b82 */ /* 0x000e620000000800 */
[----:B------:R-:W-:Y:S04]  /*7040*/  LDGSTS.E [R135+0x1cc00], desc[UR28][R112.64], !P1 ;  /* 0x1cc0000070877fae */ /* 0x000fe8000c9a101c */
[----:B------:R-:W2:Y:S03]  /*7050*/  LDL.LU.64 R86, [R1+0xb0] ;  /* 0x0000b00001567983 */ /* 0x000ea60000300a00 */
[----:B------:R-:W1:Y:S01]  /*7060*/  LDC R92, c[0x0][0x3a0] ;  /* 0x0000e800ff5c7b82 */ /* 0x000e620000000800 */
[----:B------:R-:W-:Y:S01]  /*7070*/  LDGSTS.E [R135+0x1ce00], desc[UR28][R100.64], !P1 ;  /* 0x1ce0000064877fae */ /* 0x000fe2000c9a101c */
[----:B------:R-:W-:Y:S01]  /*7080*/  ISETP.GE.U32.AND P1, PT, R12, 0x7fffff49, PT ;  /* 0x7fffff490c00780c */ /* 0x000fe20003f26070 */
[----:B------:R-:W-:-:S02]  /*7090*/  VIADD R12, R75, 0xffffff86 ;  /* 0xffffff864b0c7836 */ /* 0x000fc40000000000 */
[----:B------:R-:W3:Y:S01]  /*70a0*/  LDL.LU.64 R96, [R1+0xb8] ;  /* 0x0000b80001607983 */ /* 0x000ee20000300a00 */
[----:B------:R-:W-:-:S03]  /*70b0*/  IMAD.WIDE R74, R0, 0x4, R90 ;  /* 0x00000004004a7825 */ /* 0x000fc600078e025a */
[----:B------:R-:W3:Y:S04]  /*70c0*/  LDL.LU.64 R88, [R1+0xc0] ;  /* 0x0000c00001587983 */ /* 0x000ee80000300a00 */
[----:B------:R-:W3:Y:S04]  /*70d0*/  LDL.LU.64 R90, [R1+0xc8] ;  /* 0x0000c800015a7983 */ /* 0x000ee80000300a00 */
[----:B------:R-:W3:Y:S04]  /*70e0*/  LDL.LU.64 R102, [R1+0xd8] ;  /* 0x0000d80001667983 */ /* 0x000ee80000300a00 */
[----:B------:R-:W4:Y:S04]  /*70f0*/  LDL.LU.64 R98, [R1+0xe0] ;  /* 0x0000e00001627983 */ /* 0x000f280000300a00 */
[----:B------:R-:W4:Y:S04]  /*7100*/  LDL.LU.64 R250, [R1+0xe8] ;  /* 0x0000e80001fa7983 */ /* 0x000f280000300a00 */
[----:B------:R-:W-:Y:S04]  /*7110*/  LDGSTS.E [R135+0x1d000], desc[UR28][R76.64], !P5 ;  /* 0x1d0000004c877fae */ /* 0x000fe8000e9a101c */
[----:B------:R-:W-:Y:S04]  /*7120*/  LDGSTS.E [R135+0x1d200], desc[UR28][R78.64], !P5 ;  /* 0x1d2000004e877fae */ /* 0x000fe8000e9a101c */
[----:B------:R-:W-:Y:S04]  /*7130*/  LDGSTS.E [R135+0x1d400], desc[UR28][R118.64], !P4 ;  /* 0x1d40000076877fae */ /* 0x000fe8000e1a101c */
[----:B------:R-:W-:Y:S01]  /*7140*/  LDGSTS.E [R135+0x1d600], desc[UR28][R74.64], !P4 ;  /* 0x1d6000004a877fae */ /* 0x000fe2000e1a101c */
[----:B------:R-:W-:Y:S01]  /*7150*/  ISETP.GE.U32.AND P4, PT, R12, 0x7fffff47, PT ;  /* 0x7fffff470c00780c */ /* 0x000fe20003f86070 */
[----:B------:R-:W-:-:S02]  /*7160*/  VIADD R12, R84, 0xffffff84 ;  /* 0xffffff84540c7836 */ /* 0x000fc40000000000 */
[C---:B--2---:R-:W-:Y:S02]  /*7170*/  IMAD.WIDE R104, R0.reuse, 0x4, R86 ;  /* 0x0000000400687825 */ /* 0x044fe400078e0256 */
[----:B------:R-:W2:Y:S04]  /*7180*/  LDL.LU.64 R86, [R1+0xf0] ;  /* 0x0000f00001567983 */ /* 0x000ea80000300a00 */
[----:B------:R-:W2:Y:S04]  /*7190*/  LDL.LU.64 R106, [R1+0xf8] ;  /* 0x0000f800016a7983 */ /* 0x000ea80000300a00 */
[----:B------:R-:W2:Y:S04]  /*71a0*/  LDL.LU.64 R126, [R1+0x100] ;  /* 0x00010000017e7983 */ /* 0x000ea80000300a00 */
[----:B------:R-:W2:Y:S04]  /*71b0*/  LDL.LU.64 R122, [R1+0x108] ;  /* 0x00010800017a7983 */ /* 0x000ea80000300a00 */
[----:B------:R-:W2:Y:S01]  /*71c0*/  LDL.LU.64 R108, [R1+0x110] ;  /* 0x00011000016c7983 */ /* 0x000ea20000300a00 */
[----:B---3--:R-:W-:-:S03]  /*71d0*/  IMAD.WIDE R116, R0, 0x4, R102 ;  /* 0x0000000400747825 */ /* 0x008fc600078e0266 */
[----:B------:R-:W3:Y:S04]  /*71e0*/  LDL.LU.64 R102, [R1+0x118] ;  /* 0x0001180001667983 */ /* 0x000ee80000300a00 */
[----:B------:R-:W2:Y:S01]  /*71f0*/  LDL.LU.64 R110, [R1+0x120] ;  /* 0x00012000016e7983 */ /* 0x000ea20000300a00 */
[----:B----4-:R-:W-:-:S03]  /*7200*/  IMAD.WIDE R84, R0, 0x4, R250 ;  /* 0x0000000400547825 */ /* 0x010fc600078e02fa */
[----:B------:R-:W4:Y:S04]  /*7210*/  LDL.LU.64 R124, [R1+0x128] ;  /* 0x00012800017c7983 */ /* 0x000f280000300a00 */
[----:B------:R-:W2:Y:S04]  /*7220*/  LDL.LU.64 R246, [R1+0x130] ;  /* 0x0001300001f67983 */ /* 0x000ea80000300a00 */
[----:B------:R-:W2:Y:S04]  /*7230*/  LDL.LU.64 R248, [R1+0x138] ;  /* 0x0001380001f87983 */ /* 0x000ea80000300a00 */
[----:B------:R-:W2:Y:S01]  /*7240*/  LDL.LU.64 R250, [R1+0x140] ;  /* 0x0001400001fa7983 */ /* 0x000ea20000300a00 */
[----:B-1----:R-:W-:-:S02]  /*7250*/  VIADD R13, R46, 0xffffff89 ;  /* 0xffffff892e0d7836 */ /* 0x002fc40000000000 */
[----:B------:R-:W1:Y:S03]  /*7260*/  LDC R46, c[0x0][0x3a0] ;  /* 0x0000e800ff2e7b82 */ /* 0x000e660000000800 */
[----:B------:R-:W-:Y:S02]  /*7270*/  ISETP.GE.U32.AND P6, PT, R13, 0x7fffff4a, PT ;  /* 0x7fffff4a0d00780c */ /* 0x000fe40003fc6070 */
[----:B------:R-:W-:Y:S01]  /*7280*/  IADD3 R13, PT, PT, R47, -0x79, RZ ;  /* 0xffffff872f0d7810 */ /* 0x000fe20007ffe0ff */
[----:B------:R-:W-:-:S03]  /*7290*/  IMAD.WIDE R80, R0, 0x4, R80 ;  /* 0x0000000400507825 */ /* 0x000fc600078e0250 */
[----:B------:R-:W-:Y:S01]  /*72a0*/  ISETP.GE.U32.AND P5, PT, R13, 0x7fffff48, PT ;  /* 0x7fffff480d00780c */ /* 0x000fe20003fa6070 */
[----:B------:R-:W-:-:S04]  /*72b0*/  IMAD.WIDE R82, R0, 0x4, R82 ;  /* 0x0000000400527825 */ /* 0x000fc800078e0252 */
[----:B------:R-:W-:Y:S02]  /*72c0*/  VIADD R13, R72, 0xffffff85 ;  /* 0xffffff85480d7836 */ /* 0x000fe40000000000 */
[----:B------:R-:W-:Y:S01]  /*72d0*/  LDGSTS.E [R135+0x1d800], desc[UR28][R80.64], !P6 ;  /* 0x1d80000050877fae */ /* 0x000fe2000f1a101c */
[----:B------:R-:W-:-:S03]  /*72e0*/  IMAD.WIDE R96, R0, 0x4, R96 ;  /* 0x0000000400607825 */ /* 0x000fc600078e0260 */
[----:B------:R-:W-:Y:S01]  /*72f0*/  LDGSTS.E [R135+0x1da00], desc[UR28][R82.64], !P6 ;  /* 0x1da0000052877fae */ /* 0x000fe2000f1a101c */
[----:B------:R-:W-:Y:S01]  /*7300*/  ISETP.GE.U32.AND P6, PT, R13, 0x7fffff46, PT ;  /* 0x7fffff460d00780c */ /* 0x000fe20003fc6070 */
[----:B------:R-:W-:Y:S01]  /*7310*/  IMAD.WIDE R88, R0, 0x4, R88 ;  /* 0x0000000400587825 */ /* 0x000fe200078e0258 */
[----:B-1----:R-:W-:Y:S01]  /*7320*/  IADD3 R13, PT, PT, R46, -0x7d, RZ ;  /* 0xffffff832e0d7810 */ /* 0x002fe20007ffe0ff */
[----:B------:R-:W-:Y:S02]  /*7330*/  LDGSTS.E [R135+0x1dc00], desc[UR28][R104.64], !P1 ;  /* 0x1dc0000068877fae */ /* 0x000fe4000c9a101c */
[C---:B------:R-:W-:Y:S02]  /*7340*/  IMAD.WIDE R90, R0.reuse, 0x4, R90 ;  /* 0x00000004005a7825 */ /* 0x040fe400078e025a */
[----:B------:R-:W-:Y:S02]  /*7350*/  LDGSTS.E [R135+0x1de00], desc[UR28][R96.64], !P1 ;  /* 0x1de0000060877fae */ /* 0x000fe4000c9a101c */
[----:B------:R-:W-:Y:S01]  /*7360*/  IMAD.WIDE R46, R0, 0x4, R98 ;  /* 0x00000004002e7825 */ /* 0x000fe200078e0262 */
[----:B------:R-:W-:Y:S01]  /*7370*/  ISETP.GE.U32.AND P1, PT, R12, 0x7fffff45, PT ;  /* 0x7fffff450c00780c */ /* 0x000fe20003f26070 */
[----:B------:R-:W1:Y:S01]  /*7380*/  LDC R98, c[0x0][0x3a0] ;  /* 0x0000e800ff627b82 */ /* 0x000e620000000800 */
[----:B------:R-:W-:Y:S01]  /*7390*/  LDGSTS.E [R135+0x1e000], desc[UR28][R88.64], !P5 ;  /* 0x1e00000058877fae */ /* 0x000fe2000e9a101c */
[----:B------:R-:W-:-:S03]  /*73a0*/  VIADD R12, R73, 0xffffff82 ;  /* 0xffffff82490c7836 */ /* 0x000fc60000000000 */
[----:B------:R-:W-:Y:S01]  /*73b0*/  LDGSTS.E [R135+0x1e200], desc[UR28][R90.64], !P5 ;  /* 0x1e2000005a877fae */ /* 0x000fe2000e9a101c */
[C---:B--2---:R-:W-:Y:S01]  /*73c0*/  IMAD.WIDE R130, R0.reuse, 0x4, R250 ;  /* 0x0000000400827825 */ /* 0x044fe200078e02fa */
[----:B------:R-:W-:Y:S02]  /*73d0*/  ISETP.GE.U32.AND P5, PT, R13, 0x7fffff44, PT ;  /* 0x7fffff440d00780c */ /* 0x000fe40003fa6070 */
[----:B------:R-:W2:Y:S01]  /*73e0*/  LDL R251, [R1+0x8] ;  /* 0x0000080001fb7983 */ /* 0x000ea20000100800 */
[----:B------:R-:W-:Y:S01]  /*73f0*/  IMAD.WIDE R86, R0, 0x4, R86 ;  /* 0x0000000400567825 */ /* 0x000fe200078e0256 */
[----:B------:R-:W-:Y:S02]  /*7400*/  LOP3.LUT R2, R2, 0x3f, RZ, 0xc0, !PT ;  /* 0x0000003f02027812 */ /* 0x000fe400078ec0ff */
[----:B------:R-:W-:Y:S01]  /*7410*/  LDGSTS.E [R135+0x1e400], desc[UR28][R116.64], !P4 ;  /* 0x1e40000074877fae */ /* 0x000fe2000e1a101c */
[----:B------:R-:W-:-:S03]  /*7420*/  VIADD R13, R92, 0xffffff80 ;  /* 0xffffff805c0d7836 */ /* 0x000fc60000000000 */
[----:B------:R-:W-:Y:S01]  /*7430*/  LDGSTS.E [R135+0x1e600], desc[UR28][R46.64], !P4 ;  /* 0x1e6000002e877fae */ /* 0x000fe2000e1a101c */
[----:B------:R-:W-:Y:S01]  /*7440*/  ISETP.GE.U32.AND P4, PT, R12, 0x7fffff43, PT ;  /* 0x7fffff430c00780c */ /* 0x000fe20003f86070 */
[C---:B------:R-:W-:Y:S02]  /*7450*/  IMAD.WIDE R106, R0.reuse, 0x4, R106 ;  /* 0x00000004006a7825 */ /* 0x040fe400078e026a */
[----:B------:R-:W-:Y:S02]  /*7460*/  LDGSTS.E [R135+0x1e800], desc[UR28][R84.64], !P6 ;  /* 0x1e80000054877fae */ /* 0x000fe4000f1a101c */
[----:B------:R-:W-:Y:S02]  /*7470*/  IMAD.WIDE R92, R0, 0x4, R126 ;  /* 0x00000004005c7825 */ /* 0x000fe400078e027e */
[----:B------:R-:W-:Y:S01]  /*7480*/  LDGSTS.E [R135+0x1ea00], desc[UR28][R86.64], !P6 ;  /* 0x1ea0000056877fae */ /* 0x000fe2000f1a101c */
[----:B------:R-:W-:Y:S01]  /*7490*/  ISETP.GE.AND P6, PT, R2, R13, PT ;  /* 0x0000000d0200720c */ /* 0x000fe20003fc6270 */
[----:B------:R-:W-:-:S02]  /*74a0*/  IMAD.WIDE R72, R0, 0x4, R122 ;  /* 0x0000000400487825 */ /* 0x000fc400078e027a */
[----:B------:R-:W-:Y:S02]  /*74b0*/  LDGSTS.E [R135+0x1ec00], desc[UR28][R106.64], !P1 ;  /* 0x1ec000006a877fae */ /* 0x000fe4000c9a101c */
[C---:B------:R-:W-:Y:S01]  /*74c0*/  IMAD.WIDE R108, R0.reuse, 0x4, R108 ;  /* 0x00000004006c7825 */ /* 0x040fe200078e026c */
[----:B------:R-:W-:Y:S01]  /*74d0*/  SEL R12, RZ, 0x4, P6 ;  /* 0x00000004ff0c7807 */ /* 0x000fe20003000000 */
[----:B------:R-:W-:Y:S01]  /*74e0*/  LDGSTS.E [R135+0x1ee00], desc[UR28][R92.64], !P1 ;  /* 0x1ee000005c877fae */ /* 0x000fe2000c9a101c */
[----:B------:R-:W1:Y:S01]  /*74f0*/  LDC R122, c[0x0][0x3a0] ;  /* 0x0000e800ff7a7b82 */ /* 0x000e620000000800 */
[----:B------:R-:W-:Y:S01]  /*7500*/  ISETP.GT.AND P1, PT, R3, 0xbf, PT ;  /* 0x000000bf0300780c */ /* 0x000fe20003f24270 */
[----:B---3--:R-:W-:Y:S01]  /*7510*/  IMAD.WIDE R102, R0, 0x4, R102 ;  /* 0x0000000400667825 */ /* 0x008fe200078e0266 */
[----:B------:R-:W-:Y:S01]  /*7520*/  LDGSTS.E [R135+0x1f000], desc[UR28][R72.64], !P5 ;  /* 0x1f00000048877fae */ /* 0x000fe2000e9a101c */
[----:B------:R-:W-:Y:S02]  /*7530*/  ISETP.GE.U32.AND P6, PT, R94, 0x7fffff42, PT ;  /* 0x7fffff425e00780c */ /* 0x000fe40003fc6070 */
[----:B------:R-:W-:Y:S01]  /*7540*/  IMAD.WIDE R110, R0, 0x4, R110 ;  /* 0x00000004006e7825 */ /* 0x000fe200078e026e */
[----:B------:R-:W-:Y:S01]  /*7550*/  LDGSTS.E [R135+0x1f200], desc[UR28][R108.64], !P5 ;  /* 0x1f2000006c877fae */ /* 0x000fe2000e9a101c */
[----:B------:R-:W-:-:S02]  /*7560*/  ISETP.GE.U32.AND P5, PT, R13, 0x7fffff41, PT ;  /* 0x7fffff410d00780c */ /* 0x000fc40003fa6070 */
[----:B------:R-:W-:Y:S01]  /*7570*/  IADD3 R13, PT, PT, R95, -0x81, RZ ;  /* 0xffffff7f5f0d7810 */ /* 0x000fe20007ffe0ff */
[----:B------:R-:W-:Y:S01]  /*7580*/  LDGSTS.E [R135+0x1f400], desc[UR28][R102.64], !P4 ;  /* 0x1f40000066877fae */ /* 0x000fe2000e1a101c */
[----:B------:R-:W-:Y:S01]  /*7590*/  SEL R12, R12, RZ, P1 ;  /* 0x000000ff0c0c7207 */ /* 0x000fe20000800000 */
[----:B----4-:R-:W-:Y:S02]  /*75a0*/  IMAD.WIDE R94, R0, 0x4, R124 ;  /* 0x00000004005e7825 */ /* 0x010fe400078e027c */
[----:B------:R-:W-:Y:S01]  /*75b0*/  LDGSTS.E [R135+0x1f600], desc[UR28][R110.64], !P4 ;  /* 0x1f6000006e877fae */ /* 0x000fe2000e1a101c */
[----:B------:R-:W-:Y:S01]  /*75c0*/  ISETP.GE.U32.AND P4, PT, R13, 0x7fffff40, PT ;  /* 0x7fffff400d00780c */ /* 0x000fe20003f86070 */
[----:B-1----:R-:W-:Y:S01]  /*75d0*/  VIADD R13, R98, 0xffffff7e ;  /* 0xffffff7e620d7836 */ /* 0x002fe20000000000 */
[----:B------:R-:W-:Y:S01]  /*75e0*/  ISETP.NE.U32.AND P1, PT, R12, RZ, PT ;  /* 0x000000ff0c00720c */ /* 0x000fe20003f25070 */
[----:B------:R-:W-:Y:S01]  /*75f0*/  IMAD.WIDE R98, R0, 0x4, R246 ;  /* 0x0000000400627825 */ /* 0x000fe200078e02f6 */
[----:B------:R-:W-:Y:S03]  /*7600*/  LDGSTS.E [R135+0x1f800], desc[UR28][R94.64], !P6 ;  /* 0x1f8000005e877fae */ /* 0x000fe6000f1a101c */
[----:B------:R-:W-:Y:S01]  /*7610*/  VIADD R12, R114, 0xffffff7d ;  /* 0xffffff7d720c7836 */ /* 0x000fe20000000000 */
[----:B------:R-:W-:Y:S01]  /*7620*/  LDGSTS.E [R135+0x1fa00], desc[UR28][R98.64], !P6 ;  /* 0x1fa0000062877fae */ /* 0x000fe2000f1a101c */
[----:B------:R-:W-:-:S03]  /*7630*/  IMAD.WIDE R114, R0, 0x4, R248 ;  /* 0x0000000400727825 */ /* 0x000fc600078e02f8 */
[----:B------:R-:W3:Y:S04]  /*7640*/  LDL.LU.64 R240, [R1+0x238] ;  /* 0x0002380001f07983 */ /* 0x000ee80000300a00 */
[----:B------:R-:W-:Y:S04]  /*7650*/  LDGSTS.E [R135+0x1fc00], desc[UR28][R114.64], !P5 ;  /* 0x1fc0000072877fae */ /* 0x000fe8000e9a101c */
[----:B------:R-:W-:Y:S01]  /*7660*/  LDGSTS.E [R135+0x1fe00], desc[UR28][R130.64], !P5 ;  /* 0x1fe0000082877fae */ /* 0x000fe2000e9a101c */
[----:B------:R-:W-:Y:S01]  /*7670*/  ISETP.GE.U32.AND P5, PT, R12, 0x7fffff3e, PT ;  /* 0x7fffff3e0c00780c */ /* 0x000fe20003fa6070 */
[----:B------:R-:W-:-:S02]  /*7680*/  IMAD.U32 R12, RZ, RZ, UR7 ;  /* 0x00000007ff0c7e24 */ /* 0x000fc4000f8e00ff */
[----:B------:R-:W4:Y:S01]  /*7690*/  LDL.LU.64 R120, [R1+0x230] ;  /* 0x0002300001787983 */ /* 0x000f220000300a00 */
[----:B------:R-:W-:Y:S01]  /*76a0*/  ISETP.GE.U32.AND P6, PT, R13, 0x7fffff3f, PT ;  /* 0x7fffff3f0d00780c */ /* 0x000fe20003fc6070 */
[----:B------:R-:W-:Y:S01]  /*76b0*/  IMAD.WIDE R126, R12, 0x4, R22 ;  /* 0x000000040c7e7825 */ /* 0x000fe200078e0216 */
[----:B------:R-:W-:Y:S01]  /*76c0*/  IADD3 R13, PT, PT, R122, -0x84, RZ ;  /* 0xffffff7c7a0d7810 */ /* 0x000fe20007ffe0ff */
[----:B------:R-:W3:Y:S02]  /*76d0*/  LDL.LU.64 R238, [R1+0x228] ;  /* 0x0002280001ee7983 */ /* 0x000ee40000300a00 */
[C---:B------:R-:W-:Y:S02]  /*76e0*/  IMAD.WIDE R128, R12.reuse, 0x4, R8 ;  /* 0x000000040c807825 */ /* 0x040fe400078e0208 */
[----:B------:R-:W3:Y:S02]  /*76f0*/  LDL.LU.64 R242, [R1+0x220] ;  /* 0x0002200001f27983 */ /* 0x000ee40000300a00 */
[----:B------:R-:W-:-:S02]  /*7700*/  IMAD.WIDE R22, R12, 0x4, R20 ;  /* 0x000000040c167825 */ /* 0x000fc400078e0214 */
[----:B------:R-:W0:Y:S02]  /*7710*/  LDGDEPBAR ;  /* 0x00000000000079af */ /* 0x000e240000000000 */
[C---:B------:R-:W-:Y:S02]  /*7720*/  IMAD.WIDE R122, R12.reuse, 0x4, R16 ;  /* 0x000000040c7a7825 */ /* 0x040fe400078e0210 */
[----:B------:R-:W3:Y:S02]  /*7730*/  LDL.LU.64 R244, [R1+0x218] ;  /* 0x0002180001f47983 */ /* 0x000ee40000300a00 */
[C---:B------:R-:W-:Y:S02]  /*7740*/  IMAD.WIDE R20, R12.reuse, 0x4, R56 ;  /* 0x000000040c147825 */ /* 0x040fe400078e0238 */
[----:B------:R-:W3:Y:S02]  /*7750*/  LDL.LU.64 R246, [R1+0x210] ;  /* 0x0002100001f67983 */ /* 0x000ee40000300a00 */
[----:B------:R-:W-:-:S02]  /*7760*/  IMAD.WIDE R56, R12, 0x4, R52 ;  /* 0x000000040c387825 */ /* 0x000fc400078e0234 */
[----:B------:R-:W3:Y:S01]  /*7770*/  LDL.LU.64 R248, [R1+0x208] ;  /* 0x0002080001f87983 */ /* 0x000ee20000300a00 */
[----:B------:R-:W1:Y:S01]  /*7780*/  LDC R52, c[0x0][0x3a0] ;  /* 0x0000e800ff347b82 */ /* 0x000e620000000800 */
[----:B------:R-:W-:-:S04]  /*7790*/  IMAD.WIDE R44, R12, 0x4, R44 ;  /* 0x000000040c2c7825 */ /* 0x000fc800078e022c */
[----:B------:R-:W-:-:S03]  /*77a0*/  IMAD.WIDE R18, R12, 0x4, R18 ;  /* 0x000000040c127825 */ /* 0x000fc600078e0212 */
[----:B------:R-:W1:Y:S01]  /*77b0*/  LDC R53, c[0x0][0x3a0] ;  /* 0x0000e800ff357b82 */ /* 0x000e620000000800 */
[----:B------:R-:W-:-:S04]  /*77c0*/  IMAD.WIDE R36, R12, 0x4, R36 ;  /* 0x000000040c247825 */ /* 0x000fc800078e0224 */
[----:B------:R-:W-:-:S04]  /*77d0*/  IMAD.WIDE R28, R12, 0x4, R28 ;  /* 0x000000040c1c7825 */ /* 0x000fc800078e021c */
[C---:B------:R-:W-:Y:S01]  /*77e0*/  IMAD.WIDE R34, R12.reuse, 0x4, R34 ;  /* 0x000000040c227825 */ /* 0x040fe200078e0222 */
[----:B--2---:R-:W-:Y:S04]  /*77f0*/  LDGSTS.E [R251+0x74000], desc[UR28][R128.64], P2 ;  /* 0x7400000080fb7fae */ /* 0x004fe800091a101c */
[----:B------:R-:W-:Y:S04]  /*7800*/  LDGSTS.E [R251+0x74400], desc[UR28][R122.64], P2 ;  /* 0x744000007afb7fae */ /* 0x000fe800091a101c */
[----:B------:R-:W-:Y:S04]  /*7810*/  LDGSTS.E [R251+0x74800], desc[UR28][R56.64], P2 ;  /* 0x7480000038fb7fae */ /* 0x000fe800091a101c */
[----:B------:R-:W-:Y:S04]  /*7820*/  LDGSTS.E [R251+0x74c00], desc[UR28][R44.64], P2 ;  /* 0x74c000002cfb7fae */ /* 0x000fe800091a101c */
[----:B------:R-:W-:Y:S04]  /*7830*/  LDGSTS.E [R251+0x75000], desc[UR28][R18.64], P2 ;  /* 0x7500000012fb7fae */ /* 0x000fe800091a101c */
[----:B------:R-:W-:Y:S04]  /*7840*/  LDGSTS.E [R251+0x75400], desc[UR28][R36.64], P2 ;  /* 0x7540000024fb7fae */ /* 0x000fe800091a101c */
[----:B------:R-:W-:Y:S04]  /*7850*/  LDGSTS.E [R251+0x75800], desc[UR28][R28.64], P2 ;  /* 0x758000001cfb7fae */ /* 0x000fe800091a101c */
[----:B------:R-:W-:Y:S01]  /*7860*/  LDGSTS.E [R251+0x75c00], desc[UR28][R34.64], P2 ;  /* 0x75c0000022fb7fae */ /* 0x000fe200091a101c */
[----:B------:R-:W-:-:S03]  /*7870*/  IMAD.WIDE R32, R12, 0x4, R32 ;  /* 0x000000040c207825 */ /* 0x000fc600078e0220 */
[----:B------:R-:W-:Y:S01]  /*7880*/  LDGSTS.E [R134+0x74100], desc[UR28][R126.64], P2 ;  /* 0x741000007e867fae */ /* 0x000fe200091a101c */
[----:B------:R-:W-:-:S03]  /*7890*/  IMAD.WIDE R42, R12, 0x4, R42 ;  /* 0x000000040c2a7825 */ /* 0x000fc600078e022a */
[----:B------:R-:W-:Y:S04]  /*78a0*/  LDGSTS.E [R134+0x74500], desc[UR28][R22.64], P2 ;  /* 0x7450000016867fae */ /* 0x000fe800091a101c */
[----:B------:R-:W2:Y:S01]  /*78b0*/  LDL.LU.64 R250, [R1+0x200] ;  /* 0x0002000001fa7983 */ /* 0x000ea20000300a00 */
[----:B------:R-:W-:-:S03]  /*78c0*/  IMAD.WIDE R62, R12, 0x4, R62 ;  /* 0x000000040c3e7825 */ /* 0x000fc600078e023e */
[----:B------:R-:W-:Y:S01]  /*78d0*/  LDGSTS.E [R134+0x74900], desc[UR28][R32.64], P2 ;  /* 0x7490000020867fae */ /* 0x000fe200091a101c */
        /* <DEDUP_REMOVED lines=8> */
[C---:B------:R-:W-:Y:S02]  /*7960*/  IMAD.WIDE R16, R12.reuse, 0x4, R10 ;  /* 0x000000040c107825 */ /* 0x040fe400078e020a */
[----:B------:R-:W1:Y:S01]  /*7970*/  LDC R10, c[0x0][0x3a0] ;  /* 0x0000e800ff0a7b82 */ /* 0x000e620000000800 */
        /* <DEDUP_REMOVED lines=27> */
[----:B------:R-:W-:Y:S04]  /*7b30*/  LDGSTS.E [R132+0x75300], desc[UR28][R40.64], P2 ;  /* 0x7530000028847fae */ /* 0x000fe800091a101c */
[----:B------:R-:W-:Y:S04]  /*7b40*/  LDGSTS.E [R132+0x75700], desc[UR28][R50.64], P2 ;  /* 0x7570000032847fae */ /* 0x000fe800091a101c */
[----:B------:R-:W-:Y:S04]  /*7b50*/  LDGSTS.E [R132+0x75b00], desc[UR28][R4.64], P2 ;  /* 0x75b0000004847fae */ /* 0x000fe800091a101c */
[----:B------:R-:W-:Y:S04]  /*7b60*/  LDGSTS.E [R132+0x75f00], desc[UR28][R24.64], P2 ;  /* 0x75f0000018847fae */ /* 0x000fe800091a101c */
[----:B------:R-:W0:Y:S01]  /*7b70*/  LDGDEPBAR ;  /* 0x00000000000079af */ /* 0x000e220000000000 */
[C---:B---3--:R-:W-:Y:S01]  /*7b80*/  IMAD.WIDE R240, R0.reuse, 0x4, R240 ;  /* 0x0000000400f07825 */ /* 0x048fe200078e02f0 */
[----:B------:R-:W-:Y:S03]  /*7b90*/  BAR.SYNC.DEFER_BLOCKING 0x0 ;  /* 0x0000000000007b1d */ /* 0x000fe60000010000 */
[----:B----4-:R-:W-:-:S04]  /*7ba0*/  IMAD.WIDE R140, R0, 0x4, R120 ;  /* 0x00000004008c7825 */ /* 0x010fc800078e0278 */
[----:B------:R-:W-:Y:S02]  /*7bb0*/  VIADD R8, R138, 0xffffff7a ;  /* 0xffffff7a8a087836 */ /* 0x000fe40000000000 */
[C---:B------:R-:W-:Y:S01]  /*7bc0*/  IMAD.WIDE R138, R0.reuse, 0x4, R238 ;  /* 0x00000004008a7825 */ /* 0x040fe200078e02ee */
[----:B------:R3:W-:Y:S03]  /*7bd0*/  STL.64 [R1+0x238], R240 ;  /* 0x000238f001007387 */ /* 0x0007e60000100a00 */
[----:B------:R-:W-:Y:S01]  /*7be0*/  IMAD.WIDE R64, R0, 0x4, R242 ;  /* 0x0000000400407825 */ /* 0x000fe200078e02f2 */
[----:B------:R-:W4:Y:S04]  /*7bf0*/  LDL.LU.64 R238, [R1+0x1f8] ;  /* 0x0001f80001ee7983 */ /* 0x000f280000300a00 */
[----:B------:R1:W-:Y:S01]  /*7c00*/  STL.64 [R1+0x230], R140 ;  /* 0x0002308c01007387 */ /* 0x0003e20000100a00 */
[----:B------:R-:W-:-:S03]  /*7c10*/  VIADD R9, R252, 0xffffff7b ;  /* 0xffffff7bfc097836 */ /* 0x000fc60000000000 */
[----:B------:R-:W4:Y:S04]  /*7c20*/  LDL.LU.64 R120, [R1+0x1f0] ;  /* 0x0001f00001787983 */ /* 0x000f280000300a00 */
[----:B------:R1:W-:Y:S04]  /*7c30*/  STL.64 [R1+0x228], R138 ;  /* 0x0002288a01007387 */ /* 0x0003e80000100a00 */
[----:B------:R2:W-:Y:S04]  /*7c40*/  STL.64 [R1+0x220], R64 ;  /* 0x0002204001007387 */ /* 0x0005e80000100a00 */
[----:B------:R-:W-:Y:S01]  /*7c50*/  @!PT LDS RZ, [RZ] ;  /* 0x00000000fffff984 */ /* 0x000fe20000000800 */
[----:B------:R-:W-:Y:S01]  /*7c60*/  @!PT LDS RZ, [RZ] ;  /* 0x00000000fffff984 */ /* 0x000fe20000000800 */
[----:B------:R-:W-:Y:S01]  /*7c70*/  @!PT LDS RZ, [RZ] ;  /* 0x00000000fffff984 */ /* 0x000fe20000000800 */
[----:B------:R-:W-:Y:S04]  /*7c80*/  LDGSTS.E [R135+0x20000], desc[UR28][R240.64], !P4 ;  /* 0x20000000f0877fae */ /* 0x000fe8000e1a101c */
[----:B------:R1:W-:Y:S01]  /*7c90*/  LDGSTS.E [R135+0x20200], desc[UR28][R140.64], !P4 ;  /* 0x202000008c877fae */ /* 0x0003e2000e1a101c */
[----:B------:R-:W-:-:S03]  /*7ca0*/  ISETP.GE.U32.AND P4, PT, R9, 0x7fffff3c, PT ;  /* 0x7fffff3c0900780c */ /* 0x000fc60003f86070 */
[----:B------:R1:W-:Y:S04]  /*7cb0*/  LDGSTS.E [R135+0x20400], desc[UR28][R138.64], !P6 ;  /* 0x204000008a877fae */ /* 0x0003e8000f1a101c */
[----:B---3--:R-:W3:Y:S04]  /*7cc0*/  LDL.LU.64 R240, [R1+0x1e8] ;  /* 0x0001e80001f07983 */ /* 0x008ee80000300a00 */
[----:B------:R-:W3:Y:S01]  /*7cd0*/  LDL.LU.64 R242, [R1+0x1e0] ;  /* 0x0001e00001f27983 */ /* 0x000ee20000300a00 */
[----:B-1----:R-:W-:-:S03]  /*7ce0*/  IMAD.WIDE R140, R0, 0x4, R244 ;  /* 0x00000004008c7825 */ /* 0x002fc600078e02f4 */
[----:B------:R2:W-:Y:S01]  /*7cf0*/  LDGSTS.E [R135+0x20600], desc[UR28][R64.64], !P6 ;  /* 0x2060000040877fae */ /* 0x0005e2000f1a101c */
[----:B------:R-:W-:Y:S01]  /*7d00*/  IMAD.WIDE R138, R0, 0x4, R246 ;  /* 0x00000004008a7825 */ /* 0x000fe200078e02f6 */
[----:B------:R-:W-:Y:S02]  /*7d10*/  ISETP.GE.U32.AND P6, PT, R8, 0x7fffff3b, PT ;  /* 0x7fffff3b0800780c */ /* 0x000fe40003fc6070 */
[----:B------:R-:W-:Y:S01]  /*7d20*/  IADD3 R8, PT, PT, R136, -0x88, RZ ;  /* 0xffffff7888087810 */ /* 0x000fe20007ffe0ff */
[----:B------:R-:W-:Y:S01]  /*7d30*/  VIADD R9, R137, 0xffffff79 ;  /* 0xffffff7989097836 */ /* 0x000fe20000000000 */
[----:B------:R1:W-:Y:S01]  /*7d40*/  STL.64 [R1+0x218], R140 ;  /* 0x0002188c01007387 */ /* 0x0003e20000100a00 */
[----:B------:R-:W-:-:S03]  /*7d50*/  IMAD.WIDE R136, R0, 0x4, R248 ;  /* 0x0000000400887825 */ /* 0x000fc600078e02f8 */
[----:B------:R3:W-:Y:S04]  /*7d60*/  STL.64 [R1+0x210], R138 ;  /* 0x0002108a01007387 */ /* 0x0007e80000100a00 */
[----:B------:R-:W3:Y:S04]  /*7d70*/  LDL.LU.64 R244, [R1+0x1d8] ;  /* 0x0001d80001f47983 */ /* 0x000ee80000300a00 */
[----:B------:R-:W3:Y:S04]  /*7d80*/  LDL.LU.64 R246, [R1+0x1d0] ;  /* 0x0001d00001f67983 */ /* 0x000ee80000300a00 */
[----:B------:R-:W-:Y:S01]  /*7d90*/  STL.64 [R1+0x208], R136 ;  /* 0x0002088801007387 */ /* 0x000fe20000100a00 */
[----:B------:R-:W-:-:S02]  /*7da0*/  ISETP.GE.U32.AND P2, PT, R13, 0x7fffff3d, PT ;  /* 0x7fffff3d0d00780c */ /* 0x000fc40003f46070 */
[----:B------:R-:W1:Y:S01]  /*7db0*/  LDC R13, c[0x0][0x3a0] ;  /* 0x0000e800ff0d7b82 */ /* 0x000e620000000800 */
[----:B------:R1:W-:Y:S04]  /*7dc0*/  LDGSTS.E [R135+0x20800], desc[UR28][R140.64], !P5 ;  /* 0x208000008c877fae */ /* 0x0003e8000e9a101c */
[----:B------:R3:W-:Y:S06]  /*7dd0*/  LDGSTS.E [R135+0x20a00], desc[UR28][R138.64], !P5 ;  /* 0x20a000008a877fae */ /* 0x0007ec000e9a101c */
[----:B------:R-:W-:Y:S01]  /*7de0*/  LDGSTS.E [R135+0x20c00], desc[UR28][R136.64], !P2 ;  /* 0x20c0000088877fae */ /* 0x000fe2000d1a101c */
[----:B--2---:R-:W-:-:S05]  /*7df0*/  IMAD.WIDE R64, R0, 0x4, R250 ;  /* 0x0000000400407825 */ /* 0x004fca00078e02fa */
[----:B------:R2:W-:Y:S04]  /*7e00*/  STL.64 [R1+0x200], R64 ;  /* 0x0002004001007387 */ /* 0x0005e80000100a00 */
[----:B------:R-:W3:Y:S04]  /*7e10*/  LDL.LU.64 R248, [R1+0x1c8] ;  /* 0x0001c80001f87983 */ /* 0x000ee80000300a00 */
[----:B------:R-:W3:Y:S04]  /*7e20*/  LDL.LU.64 R250, [R1+0x1c0] ;  /* 0x0001c00001fa7983 */ /* 0x000ee80000300a00 */
[----:B------:R2:W-:Y:S01]  /*7e30*/  LDGSTS.E [R135+0x20e00], desc[UR28][R64.64], !P2 ;  /* 0x20e0000040877fae */ /* 0x0005e2000d1a101c */
[----:B------:R-:W-:Y:S01]  /*7e40*/  ISETP.GE.U32.AND P2, PT, R8, 0x7fffff39, PT ;  /* 0x7fffff390800780c */ /* 0x000fe20003f46070 */
[----:B------:R-:W-:-:S02]  /*7e50*/  VIADD R8, R52, 0xffffff76 ;  /* 0xffffff7634087836 */ /* 0x000fc40000000000 */
[----:B----4-:R-:W-:-:S04]  /*7e60*/  IMAD.WIDE R238, R0, 0x4, R238 ;  /* 0x0000000400ee7825 */ /* 0x010fc800078e02ee */
[C---:B-1----:R-:W-:Y:S01]  /*7e70*/  IMAD.WIDE R140, R0.reuse, 0x4, R120 ;  /* 0x00000004008c7825 */ /* 0x042fe200078e0278 */
[----:B------:R1:W-:Y:S03]  /*7e80*/  STL.64 [R1+0x1f8], R238 ;  /* 0x0001f8ee01007387 */ /* 0x0003e60000100a00 */
[C---:B---3--:R-:W-:Y:S01]  /*7e90*/  IMAD.WIDE R138, R0.reuse, 0x4, R240 ;  /* 0x00000004008a7825 */ /* 0x048fe200078e02f0 */
[----:B------:R3:W-:Y:S01]  /*7ea0*/  STL.64 [R1+0x1f0], R140 ;  /* 0x0001f08c01007387 */ /* 0x0007e20000100a00 */
[----:B------:R-:W-:Y:S01]  /*7eb0*/  ISETP.GE.U32.AND P5, PT, R9, 0x7fffff3a, PT ;  /* 0x7fffff3a0900780c */ /* 0x000fe20003fa6070 */
[----:B--2---:R-:W2:Y:S01]  /*7ec0*/  LDC R65, c[0x0][0x3a0] ;  /* 0x0000e800ff417b82 */ /* 0x004ea20000000800 */
[C---:B------:R-:W-:Y:S01]  /*7ed0*/  IMAD.WIDE R136, R0.reuse, 0x4, R242 ;  /* 0x0000000400887825 */ /* 0x040fe200078e02f2 */
[----:B------:R-:W4:Y:S04]  /*7ee0*/  LDL.LU.64 R240, [R1+0x1b8] ;  /* 0x0001b80001f07983 */ /* 0x000f280000300a00 */
[----:B------:R-:W2:Y:S02]  /*7ef0*/  LDL.LU.64 R120, [R1+0x1b0] ;  /* 0x0001b00001787983 */ /* 0x000ea40000300a00 */
[----:B------:R-:W2:Y:S02]  /*7f00*/  LDC R64, c[0x0][0x3a0] ;  /* 0x0000e800ff407b82 */ /* 0x000ea40000000800 */
[----:B------:R1:W-:Y:S04]  /*7f10*/  STL.64 [R1+0x1e8], R138 ;  /* 0x0001e88a01007387 */ /* 0x0003e80000100a00 */
[----:B------:R-:W-:Y:S04]  /*7f20*/  LDGSTS.E [R135+0x21000], desc[UR28][R238.64], !P4 ;  /* 0x21000000ee877fae */ /* 0x000fe8000e1a101c */
[----:B------:R3:W-:Y:S04]  /*7f30*/  STL.64 [R1+0x1e0], R136 ;  /* 0x0001e08801007387 */ /* 0x0007e80000100a00 */
[----:B------:R3:W-:Y:S04]  /*7f40*/  LDGSTS.E [R135+0x21200], desc[UR28][R140.64], !P4 ;  /* 0x212000008c877fae */ /* 0x0007e8000e1a101c */
[----:B-1----:R-:W2:Y:S04]  /*7f50*/  LDL.LU.64 R238, [R1+0x1a8] ;  /* 0x0001a80001ee7983 */ /* 0x002ea80000300a00 */
[----:B------:R-:W2:Y:S04]  /*7f60*/  LDL.LU.64 R242, [R1+0x1a0] ;  /* 0x0001a00001f27983 */ /* 0x000ea80000300a00 */
[----:B------:R1:W-:Y:S01]  /*7f70*/  LDGSTS.E [R135+0x21400], desc[UR28][R138.64], !P6 ;  /* 0x214000008a877fae */ /* 0x0003e2000f1a101c */
[----:B---3--:R-:W-:-:S03]  /*7f80*/  IMAD.WIDE R140, R0, 0x4, R244 ;  /* 0x00000004008c7825 */ /* 0x008fc600078e02f4 */
[----:B------:R3:W-:Y:S01]  /*7f90*/  LDGSTS.E [R135+0x21600], desc[UR28][R136.64], !P6 ;  /* 0x2160000088877fae */ /* 0x0007e2000f1a101c */
[----:B------:R-:W-:Y:S02]  /*7fa0*/  ISETP.GE.U32.AND P6, PT, R8, 0x7fffff37, PT ;  /* 0x7fffff370800780c */ /* 0x000fe40003fc6070 */
[----:B------:R-:W-:Y:S01]  /*7fb0*/  IADD3 R8, PT, PT, R53, -0x8c, RZ ;  /* 0xffffff7435087810 */ /* 0x000fe20007ffe0ff */
[----:B------:R-:W-:Y:S01]  /*7fc0*/  STL.64 [R1+0x1d8], R140 ;  /* 0x0001d88c01007387 */ /* 0x000fe20000100a00 */
[----:B-1----:R-:W-:-:S03]  /*7fd0*/  IMAD.WIDE R138, R0, 0x4, R246 ;  /* 0x00000004008a7825 */ /* 0x002fc600078e02f6 */
[----:B------:R-:W-:Y:S04]  /*7fe0*/  LDGSTS.E [R135+0x21800], desc[UR28][R140.64], !P5 ;  /* 0x218000008c877fae */ /* 0x000fe8000e9a101c */
[----:B------:R-:W-:Y:S04]  /*7ff0*/  STL.64 [R1+0x1d0], R138 ;  /* 0x0001d08a01007387 */ /* 0x000fe80000100a00 */
[----:B------:R-:W2:Y:S04]  /*8000*/  LDL.LU.64 R244, [R1+0x198] ;  /* 0x0001980001f47983 */ /* 0x000ea80000300a00 */
[----:B------:R-:W2:Y:S01]  /*8010*/  LDL.LU.64 R246, [R1+0x190] ;  /* 0x0001900001f67983 */ /* 0x000ea20000300a00 */
[----:B------:R-:W-:-:S02]  /*8020*/  VIADD R9, R10, 0xffffff77 ;  /* 0xffffff770a097836 */ /* 0x000fc40000000000 */
[----:B------:R-:W1:Y:S01]  /*8030*/  LDC R10, c[0x0][0x3a0] ;  /* 0x0000e800ff0a7b82 */ /* 0x000e620000000800 */
[----:B------:R-:W-:Y:S01]  /*8040*/  LDGSTS.E [R135+0x21a00], desc[UR28][R138.64], !P5 ;  /* 0x21a000008a877fae */ /* 0x000fe2000e9a101c */
[----:B---3--:R-:W-:-:S04]  /*8050*/  IMAD.WIDE R136, R0, 0x4, R248 ;  /* 0x0000000400887825 */ /* 0x008fc800078e02f8 */
[----:B------:R-:W-:Y:S01]  /*8060*/  IMAD.WIDE R52, R0, 0x4, R250 ;  /* 0x0000000400347825 */ /* 0x000fe200078e02fa */
[----:B------:R-:W-:Y:S04]  /*8070*/  STL.64 [R1+0x1c8], R136 ;  /* 0x0001c88801007387 */ /* 0x000fe80000100a00 */
[----:B------:R3:W-:Y:S04]  /*8080*/  STL.64 [R1+0x1c0], R52 ;  /* 0x0001c03401007387 */ /* 0x0007e80000100a00 */
[----:B------:R-:W2:Y:S04]  /*8090*/  LDL.LU.64 R248, [R1+0x188] ;  /* 0x0001880001f87983 */ /* 0x000ea80000300a00 */
[----:B------:R-:W2:Y:S01]  /*80a0*/  LDL.LU.64 R250, [R1+0x180] ;  /* 0x0001800001fa7983 */ /* 0x000ea20000300a00 */
[----:B------:R-:W-:Y:S01]  /*80b0*/  ISETP.GE.U32.AND P4, PT, R9, 0x7fffff38, PT ;  /* 0x7fffff380900780c */ /* 0x000fe20003f86070 */
[----:B------:R-:W-:-:S02]  /*80c0*/  VIADD R9, R11, 0xffffff75 ;  /* 0xffffff750b097836 */ /* 0x000fc40000000000 */
[----:B------:R-:W-:Y:S01]  /*80d0*/  LDGSTS.E [R135+0x21c00], desc[UR28][R136.64], !P2 ;  /* 0x21c0000088877fae */ /* 0x000fe2000d1a101c */
[----:B------:R-:W1:Y:S02]  /*80e0*/  LDC R11, c[0x0][0x3a0] ;  /* 0x0000e800ff0b7b82 */ /* 0x000e640000000800 */
[----:B------:R-:W-:Y:S01]  /*80f0*/  ISETP.GE.U32.AND P5, PT, R9, 0x7fffff36, PT ;  /* 0x7fffff360900780c */ /* 0x000fe20003fa6070 */
[----:B------:R3:W-:Y:S01]  /*8100*/  LDGSTS.E [R135+0x21e00], desc[UR28][R52.64], !P2 ;  /* 0x21e0000034877fae */ /* 0x0007e2000d1a101c */
[----:B----4-:R-:W-:-:S04]  /*8110*/  IMAD.WIDE R240, R0, 0x4, R240 ;  /* 0x0000000400f07825 */ /* 0x010fc800078e02f0 */
[----:B---3--:R-:W3:Y:S01]  /*8120*/  LDC R52, c[0x0][0x3a0] ;  /* 0x0000e800ff347b82 */ /* 0x008ee20000000800 */
[C---:B--2---:R-:W-:Y:S01]  /*8130*/  IMAD.WIDE R140, R0.reuse, 0x4, R120 ;  /* 0x00000004008c7825 */ /* 0x044fe200078e0278 */
[----:B------:R2:W-:Y:S04]  /*8140*/  STL.64 [R1+0x1b8], R240 ;  /* 0x0001b8f001007387 */ /* 0x0005e80000100a00 */
[----:B------:R4:W-:Y:S01]  /*8150*/  STL.64 [R1+0x1b0], R140 ;  /* 0x0001b08c01007387 */ /* 0x0009e20000100a00 */
[----:B------:R-:W-:-:S03]  /*8160*/  IMAD.WIDE R138, R0, 0x4, R238 ;  /* 0x00000004008a7825 */ /* 0x000fc600078e02ee */
[----:B------:R-:W3:Y:S01]  /*8170*/  LDL.LU.64 R120, [R1+0x178] ;  /* 0x0001780001787983 */ /* 0x000ee20000300a00 */
[----:B------:R-:W1:Y:S01]  /*8180*/  LDC R53, c[0x0][0x3a0] ;  /* 0x0000e800ff357b82 */ /* 0x000e620000000800 */
[C---:B------:R-:W-:Y:S02]  /*8190*/  IMAD.WIDE R136, R0.reuse, 0x4, R242 ;  /* 0x0000000400887825 */ /* 0x040fe400078e02f2 */
[----:B------:R-:W3:Y:S04]  /*81a0*/  LDL.LU.64 R238, [R1+0x170] ;  /* 0x0001700001ee7983 */ /* 0x000ee80000300a00 */
[----:B------:R1:W-:Y:S04]  /*81b0*/  STL.64 [R1+0x1a8], R138 ;  /* 0x0001a88a01007387 */ /* 0x0003e80000100a00 */
[----:B------:R-:W-:Y:S04]  /*81c0*/  LDGSTS.E [R135+0x22000], desc[UR28][R240.64], !P4 ;  /* 0x22000000f0877fae */ /* 0x000fe8000e1a101c */
[----:B------:R1:W-:Y:S04]  /*81d0*/  STL.64 [R1+0x1a0], R136 ;  /* 0x0001a08801007387 */ /* 0x0003e80000100a00 */
[----:B------:R4:W-:Y:S04]  /*81e0*/  LDGSTS.E [R135+0x22200], desc[UR28][R140.64], !P4 ;  /* 0x222000008c877fae */ /* 0x0009e8000e1a101c */
[----:B--2---:R-:W2:Y:S01]  /*81f0*/  LDL.LU.64 R240, [R1+0x168] ;  /* 0x0001680001f07983 */ /* 0x004ea20000300a00 */
[----:B------:R-:W-:-:S03]  /*8200*/  IMAD.WIDE R244, R0, 0x4, R244 ;  /* 0x0000000400f47825 */ /* 0x000fc600078e02f4 */
[----:B------:R-:W2:Y:S01]  /*8210*/  LDL.LU.64 R242, [R1+0x160] ;  /* 0x0001600001f27983 */ /* 0x000ea20000300a00 */
[----:B----4-:R-:W-:-:S03]  /*8220*/  IMAD.WIDE R140, R0, 0x4, R246 ;  /* 0x00000004008c7825 */ /* 0x010fc600078e02f6 */
[----:B------:R1:W-:Y:S04]  /*8230*/  LDGSTS.E [R135+0x22400], desc[UR28][R138.64], !P6 ;  /* 0x224000008a877fae */ /* 0x0003e8000f1a101c */
[----:B------:R4:W-:Y:S04]  /*8240*/  LDGSTS.E [R135+0x22600], desc[UR28][R136.64], !P6 ;  /* 0x2260000088877fae */ /* 0x0009e8000f1a101c */
[----:B------:R1:W-:Y:S04]  /*8250*/  STL.64 [R1+0x198], R244 ;  /* 0x000198f401007387 */ /* 0x0003e80000100a00 */
[----:B------:R1:W-:Y:S04]  /*8260*/  STL.64 [R1+0x190], R140 ;  /* 0x0001908c01007387 */ /* 0x0003e80000100a00 */
[----:B------:R-:W-:Y:S01]  /*8270*/  LDGSTS.E [R135+0x22800], desc[UR28][R244.64], !P5 ;  /* 0x22800000f4877fae */ /* 0x000fe2000e9a101c */
[----:B------:R-:W-:Y:S01]  /*8280*/  ISETP.GE.U32.AND P2, PT, R8, 0x7fffff35, PT ;  /* 0x7fffff350800780c */ /* 0x000fe20003f46070 */
[----:B-1----:R-:W-:-:S02]  /*8290*/  IMAD.WIDE R138, R0, 0x4, R248 ;  /* 0x00000004008a7825 */ /* 0x002fc400078e02f8 */
[----:B------:R1:W-:Y:S02]  /*82a0*/  LDGSTS.E [R135+0x22a00], desc[UR28][R140.64], !P5 ;  /* 0x22a000008c877fae */ /* 0x0003e4000e9a101c */
[----:B----4-:R-:W-:Y:S02]  /*82b0*/  IMAD.WIDE R136, R0, 0x4, R250 ;  /* 0x0000000400887825 */ /* 0x010fe400078e02fa */
[----:B------:R-:W4:Y:S04]  /*82c0*/  LDL.LU.64 R248, [R1+0x158] ;  /* 0x0001580001f87983 */ /* 0x000f280000300a00 */
[----:B------:R-:W4:Y:S04]  /*82d0*/  LDL.LU.64 R246, [R1+0x150] ;  /* 0x0001500001f67983 */ /* 0x000f280000300a00 */
[----:B------:R1:W-:Y:S04]  /*82e0*/  STL.64 [R1+0x140], R138 ;  /* 0x0001408a01007387 */ /* 0x0003e80000100a00 */
[----:B------:R2:W-:Y:S04]  /*82f0*/  STL.64 [R1+0x138], R136 ;  /* 0x0001388801007387 */ /* 0x0005e80000100a00 */
[----:B------:R-:W4:Y:S04]  /*8300*/  LDL.LU.64 R244, [R1+0x148] ;  /* 0x0001480001f47983 */ /* 0x000f280000300a00 */
[----:B------:R-:W4:Y:S01]  /*8310*/  LDL.LU.64 R250, [R1+0x68] ;  /* 0x0000680001fa7983 */ /* 0x000f220000300a00 */
[----:B------:R-:W-:-:S02]  /*8320*/  VIADD R9, R13, 0xffffff73 ;  /* 0xffffff730d097836 */ /* 0x000fc40000000000 */
[----:B------:R-:W-:Y:S01]  /*8330*/  VIADD R8, R65, 0xffffff72 ;  /* 0xffffff7241087836 */ /* 0x000fe20000000000 */
[----:B------:R1:W-:Y:S01]  /*8340*/  LDGSTS.E [R135+0x22c00], desc[UR28][R138.64], !P2 ;  /* 0x22c000008a877fae */ /* 0x0003e2000d1a101c */
[----:B------:R-:W1:Y:S01]  /*8350*/  LDC R65, c[0x0][0x3a0] ;  /* 0x0000e800ff417b82 */ /* 0x000e620000000800 */
[----:B------:R-:W-:Y:S02]  /*8360*/  ISETP.GE.U32.AND P4, PT, R9, 0x7fffff34, PT ;  /* 0x7fffff340900780c */ /* 0x000fe40003f86070 */
[----:B------:R-:W-:Y:S01]  /*8370*/  ISETP.GE.U32.AND P6, PT, R8, 0x7fffff33, PT ;  /* 0x7fffff330800780c */ /* 0x000fe20003fc6070 */
[----:B------:R2:W-:Y:S01]  /*8380*/  LDGSTS.E [R135+0x22e00], desc[UR28][R136.64], !P2 ;  /* 0x22e0000088877fae */ /* 0x0005e2000d1a101c */
[----:B------:R-:W-:-:S03]  /*8390*/  IADD3 R8, PT, PT, R64, -0x90, RZ ;  /* 0xffffff7040087810 */ /* 0x000fc60007ffe0ff */
[----:B------:R-:W1:Y:S01]  /*83a0*/  LDC R13, c[0x0][0x3a0] ;  /* 0x0000e800ff0d7b82 */ /* 0x000e620000000800 */
[----:B------:R-:W-:Y:S01]  /*83b0*/  ISETP.GE.U32.AND P2, PT, R8, 0x7fffff31, PT ;  /* 0x7fffff310800780c */ /* 0x000fe20003f46070 */
[----:B---3--:R-:W-:Y:S02]  /*83c0*/  VIADD R8, R52, 0xffffff6e ;  /* 0xffffff6e34087836 */ /* 0x008fe40000000000 */
[----:B-1----:R-:W-:-:S04]  /*83d0*/  IMAD.WIDE R140, R0, 0x4, R120 ;  /* 0x00000004008c7825 */ /* 0x002fc800078e0278 */
[----:B------:R-:W1:Y:S01]  /*83e0*/  LDC R52, c[0x0][0x3a0] ;  /* 0x0000e800ff347b82 */ /* 0x000e620000000800 */
[C---:B------:R-:W-:Y:S01]  /*83f0*/  IMAD.WIDE R138, R0.reuse, 0x4, R238 ;  /* 0x00000004008a7825 */ /* 0x040fe200078e02ee */
[----:B------:R-:W-:Y:S04]  /*8400*/  STL.64 [R1+0x130], R140 ;  /* 0x0001308c01007387 */ /* 0x000fe80000100a00 */
[----:B------:R3:W-:Y:S04]  /*8410*/  STL.64 [R1+0x128], R138 ;  /* 0x0001288a01007387 */ /* 0x0007e80000100a00 */
[----:B------:R1:W-:Y:S04]  /*8420*/  LDGSTS.E [R135+0x23000], desc[UR28][R140.64], !P4 ;  /* 0x230000008c877fae */ /* 0x0003e8000e1a101c */
[----:B------:R1:W-:Y:S01]  /*8430*/  LDGSTS.E [R135+0x23200], desc[UR28][R138.64], !P4 ;  /* 0x232000008a877fae */ /* 0x0003e2000e1a101c */
[----:B--2---:R-:W-:-:S04]  /*8440*/  IMAD.WIDE R136, R0, 0x4, R240 ;  /* 0x0000000400887825 */ /* 0x004fc800078e02f0 */
[----:B------:R-:W-:Y:S01]  /*8450*/  IMAD.WIDE R120, R0, 0x4, R242 ;  /* 0x0000000400787825 */ /* 0x000fe200078e02f2 */
[----:B------:R2:W-:Y:S04]  /*8460*/  STL.64 [R1+0x120], R136 ;  /* 0x0001208801007387 */ /* 0x0005e80000100a00 */
[----:B------:R-:W4:Y:S04]  /*8470*/  LDL.LU.64 R242, [R1+0x60] ;  /* 0x0000600001f27983 */ /* 0x000f280000300a00 */
[----:B------:R1:W-:Y:S04]  /*8480*/  STL.64 [R1+0x118], R120 ;  /* 0x0001187801007387 */ /* 0x0003e80000100a00 */
[----:B---3--:R-:W3:Y:S04]  /*8490*/  LDL.LU.64 R138, [R1+0x58] ;  /* 0x00005800018a7983 */ /* 0x008ee80000300a00 */
[----:B------:R-:W-:Y:S04]  /*84a0*/  LDGSTS.E [R135+0x23400], desc[UR28][R136.64], !P6 ;  /* 0x2340000088877fae */ /* 0x000fe8000f1a101c */
[----:B------:R-:W-:Y:S01]  /*84b0*/  LDGSTS.E [R135+0x23600], desc[UR28][R120.64], !P6 ;  /* 0x2360000078877fae */ /* 0x000fe2000f1a101c */
[----:B------:R-:W-:-:S03]  /*84c0*/  ISETP.GE.U32.AND P6, PT, R8, 0x7fffff2f, PT ;  /* 0x7fffff2f0800780c */ /* 0x000fc60003fc6070 */
[----:B--2---:R-:W2:Y:S04]  /*84d0*/  LDL.LU.64 R136, [R1+0x50] ;  /* 0x0000500001887983 */ /* 0x004ea80000300a00 */
[----:B-1----:R-:W2:Y:S01]  /*84e0*/  LDL.LU.64 R120, [R1+0x48] ;  /* 0x0000480001787983 */ /* 0x002ea20000300a00 */
[----:B------:R-:W-:Y:S01]  /*84f0*/  IADD3 R8, PT, PT, R65, -0x94, RZ ;  /* 0xffffff6c41087810 */ /* 0x000fe20007ffe0ff */
[----:B----4-:R-:W-:-:S04]  /*8500*/  IMAD.WIDE R248, R0, 0x4, R248 ;  /* 0x0000000400f87825 */ /* 0x010fc800078e02f8 */
[C---:B------:R-:W-:Y:S01]  /*8510*/  IMAD.WIDE R246, R0.reuse, 0x4, R246 ;  /* 0x0000000400f67825 */ /* 0x040fe200078e02f6 */
[----:B------:R1:W-:Y:S04]  /*8520*/  STL.64 [R1+0x110], R248 ;  /* 0x000110f801007387 */ /* 0x0003e80000100a00 */
[----:B------:R-:W4:Y:S04]  /*8530*/  LDL.LU.64 R238, [R1+0x40] ;  /* 0x0000400001ee7983 */ /* 0x000f280000300a00 */
[----:B------:R1:W-:Y:S01]  /*8540*/  STL.64 [R1+0x108], R246 ;  /* 0x000108f601007387 */ /* 0x0003e20000100a00 */
[----:B------:R-:W-:-:S03]  /*8550*/  IMAD.WIDE R140, R0, 0x4, R244 ;  /* 0x00000004008c7825 */ /* 0x000fc600078e02f4 */
[----:B------:R-:W4:Y:S01]  /*8560*/  LDL.LU.64 R240, [R1+0x38] ;  /* 0x0000380001f07983 */ /* 0x000f220000300a00 */
[----:B------:R-:W-:-:S03]  /*8570*/  IMAD.WIDE R64, R0, 0x4, R250 ;  /* 0x0000000400407825 */ /* 0x000fc600078e02fa */
[----:B------:R-:W-:Y:S04]  /*8580*/  STL.64 [R1+0x100], R140 ;  /* 0x0001008c01007387 */ /* 0x000fe80000100a00 */
[----:B------:R-:W4:Y:S04]  /*8590*/  LDL.LU.64 R244, [R1+0x30] ;  /* 0x0000300001f47983 */ /* 0x000f280000300a00 */
[----:B------:R-:W4:Y:S01]  /*85a0*/  LDL.LU.64 R250, [R1+0x28] ;  /* 0x0000280001fa7983 */ /* 0x000f220000300a00 */
[----:B------:R-:W-:Y:S02]  /*85b0*/  VIADD R9, R10, 0xffffff71 ;  /* 0xffffff710a097836 */ /* 0x000fe40000000000 */
[----:B------:R-:W2:Y:S03]  /*85c0*/  LDC R10, c[0x0][0x3a0] ;  /* 0x0000e800ff0a7b82 */ /* 0x000ea60000000800 */
[----:B------:R-:W-:Y:S01]  /*85d0*/  ISETP.GE.U32.AND P5, PT, R9, 0x7fffff32, PT ;  /* 0x7fffff320900780c */ /* 0x000fe20003fa6070 */
[----:B------:R-:W-:Y:S01]  /*85e0*/  VIADD R9, R11, 0xffffff6f ;  /* 0xffffff6f0b097836 */ /* 0x000fe20000000000 */
[----:B------:R1:W-:Y:S03]  /*85f0*/  STL.64 [R1+0xf8], R64 ;  /* 0x0000f84001007387 */ /* 0x0003e60000100a00 */
[----:B------:R-:W2:Y:S01]  /*8600*/  LDC R11, c[0x0][0x3a0] ;  /* 0x0000e800ff0b7b82 */ /* 0x000ea20000000800 */
[----:B------:R-:W-:Y:S01]  /*8610*/  ISETP.GE.U32.AND P4, PT, R9, 0x7fffff30, PT ;  /* 0x7fffff300900780c */ /* 0x000fe20003f86070 */
[----:B------:R-:W-:-:S06]  /*8620*/  VIADD R9, R13, 0xffffff6d ;  /* 0xffffff6d0d097836 */ /* 0x000fcc0000000000 */
[----:B------:R-:W-:Y:S01]  /*8630*/  LDGSTS.E [R135+0x23800], desc[UR28][R248.64], !P5 ;  /* 0x23800000f8877fae */ /* 0x000fe2000e9a101c */
[----:B------:R-:W2:Y:S03]  /*8640*/  LDC R13, c[0x0][0x3a0] ;  /* 0x0000e800ff0d7b82 */ /* 0x000ea60000000800 */
[----:B------:R-:W-:Y:S01]  /*8650*/  LDGSTS.E [R135+0x23a00], desc[UR28][R246.64], !P5 ;  /* 0x23a00000f6877fae */ /* 0x000fe2000e9a101c */
[----:B------:R-:W-:-:S03]  /*8660*/  ISETP.GE.U32.AND P5, PT, R9, 0x7fffff2e, PT ;  /* 0x7fffff2e0900780c */ /* 0x000fc60003fa6070 */
[----:B------:R-:W-:Y:S04]  /*8670*/  LDGSTS.E [R135+0x23c00], desc[UR28][R140.64], !P2 ;  /* 0x23c000008c877fae */ /* 0x000fe8000d1a101c */
[----:B-1----:R-:W4:Y:S04]  /*8680*/  LDL.LU.64 R248, [R1+0x20] ;  /* 0x0000200001f87983 */ /* 0x002f280000300a00 */
[----:B------:R-:W4:Y:S04]  /*8690*/  LDL.LU.64 R246, [R1+0x18] ;  /* 0x0000180001f67983 */ /* 0x000f280000300a00 */
[----:B------:R1:W-:Y:S01]  /*86a0*/  LDGSTS.E [R135+0x23e00], desc[UR28][R64.64], !P2 ;  /* 0x23e0000040877fae */ /* 0x0003e2000d1a101c */
[----:B------:R-:W-:Y:S01]  /*86b0*/  ISETP.GE.U32.AND P2, PT, R8, 0x7fffff2d, PT ;  /* 0x7fffff2d0800780c */ /* 0x000fe20003f46070 */
[C---:B---3--:R-:W-:Y:S01]  /*86c0*/  IMAD.WIDE R138, R0.reuse, 0x4, R138 ;  /* 0x00000004008a7825 */ /* 0x048fe200078e028a */
[----:B-1----:R-:W1:Y:S03]  /*86d0*/  LDC R64, c[0x0][0x3a0] ;  /* 0x0000e800ff407b82 */ /* 0x002e660000000800 */
[----:B------:R-:W-:-:S02]  /*86e0*/  IMAD.WIDE R140, R0, 0x4, R242 ;  /* 0x00000004008c7825 */ /* 0x000fc400078e02f2 */
[----:B------:R-:W3:Y:S04]  /*86f0*/  LDL.LU.64 R242, [R1+0x10] ;  /* 0x0000100001f27983 */ /* 0x000ee80000300a00 */
[----:B------:R2:W-:Y:S04]  /*8700*/  STL.64 [R1+0xf0], R140 ;  /* 0x0000f08c01007387 */ /* 0x0005e80000100a00 */
[----:B------:R2:W-:Y:S02]  /*8710*/  STL.64 [R1+0xe8], R138 ;  /* 0x0000e88a01007387 */ /* 0x0005e40000100a00 */
[----:B--2---:R-:W-:-:S02]  /*8720*/  IMAD.WIDE R136, R0, 0x4, R136 ;  /* 0x0000000400887825 */ /* 0x004fc400078e0288 */
[----:B------:R-:W-:Y:S02]  /*8730*/  LDGSTS.E [R135+0x24000], desc[UR28][R140.64], !P4 ;  /* 0x240000008c877fae */ /* 0x000fe4000e1a101c */
[C---:B------:R-:W-:Y:S02]  /*8740*/  IMAD.WIDE R120, R0.reuse, 0x4, R120 ;  /* 0x0000000400787825 */ /* 0x040fe400078e0278 */
[----:B------:R-:W-:Y:S04]  /*8750*/  LDGSTS.E [R135+0x24200], desc[UR28][R138.64], !P4 ;  /* 0x242000008a877fae */ /* 0x000fe8000e1a101c */
[----:B------:R-:W-:Y:S04]  /*8760*/  LDGSTS.E [R135+0x24400], desc[UR28][R136.64], !P6 ;  /* 0x2440000088877fae */ /* 0x000fe8000f1a101c */
[----:B------:R-:W2:Y:S04]  /*8770*/  LDL.LU.64 R140, [R1+0x650] ;  /* 0x00065000018c7983 */ /* 0x000ea80000300a00 */
[----:B------:R-:W2:Y:S04]  /*8780*/  LDL.LU.64 R138, [R1+0x648] ;  /* 0x00064800018a7983 */ /* 0x000ea80000300a00 */
[----:B------:R1:W-:Y:S04]  /*8790*/  STL.64 [R1+0xe0], R136 ;  /* 0x0000e08801007387 */ /* 0x0003e80000100a00 */
[----:B------:R1:W-:Y:S04]  /*87a0*/  STL.64 [R1+0xd8], R120 ;  /* 0x0000d87801007387 */ /* 0x0003e80000100a00 */
[----:B------:R-:W-:Y:S04]  /*87b0*/  LDGSTS.E [R135+0x24600], desc[UR28][R120.64], !P6 ;  /* 0x2460000078877fae */ /* 0x000fe8000f1a101c */
[----:B-1----:R-:W2:Y:S04]  /*87c0*/  LDL.LU.64 R136, [R1+0x640] ;  /* 0x0006400001887983 */ /* 0x002ea80000300a00 */
[----:B------:R-:W2:Y:S01]  /*87d0*/  LDL.LU.64 R120, [R1+0x638] ;  /* 0x0006380001787983 */ /* 0x000ea20000300a00 */
[----:B----4-:R-:W-:-:S04]  /*87e0*/  IMAD.WIDE R238, R0, 0x4, R238 ;  /* 0x0000000400ee7825 */ /* 0x010fc800078e02ee */
[C---:B------:R-:W-:Y:S01]  /*87f0*/  IMAD.WIDE R240, R0.reuse, 0x4, R240 ;  /* 0x0000000400f07825 */ /* 0x040fe200078e02f0 */
[----:B------:R1:W-:Y:S04]  /*8800*/  STL.64 [R1+0xc8], R238 ;  /* 0x0000c8ee01007387 */ /* 0x0003e80000100a00 */
[----:B------:R4:W-:Y:S01]  /*8810*/  STL.64 [R1+0xc0], R240 ;  /* 0x0000c0f001007387 */ /* 0x0009e20000100a00 */
[----:B------:R-:W-:-:S03]  /*8820*/  IMAD.WIDE R244, R0, 0x4, R244 ;  /* 0x0000000400f47825 */ /* 0x000fc600078e02f4 */
[----:B------:R-:W-:Y:S01]  /*8830*/  LDGSTS.E [R135+0x24800], desc[UR28][R238.64], !P5 ;  /* 0x24800000ee877fae */ /* 0x000fe2000e9a101c */
[----:B------:R-:W-:-:S03]  /*8840*/  IMAD.WIDE R250, R0, 0x4, R250 ;  /* 0x0000000400fa7825 */ /* 0x000fc600078e02fa */
[----:B------:R-:W-:Y:S04]  /*8850*/  LDGSTS.E [R135+0x24a00], desc[UR28][R240.64], !P5 ;  /* 0x24a00000f0877fae */ /* 0x000fe8000e9a101c */
[----:B------:R-:W-:Y:S04]  /*8860*/  LDGSTS.E [R135+0x24c00], desc[UR28][R244.64], !P2 ;  /* 0x24c00000f4877fae */ /* 0x000fe8000d1a101c */
[----:B-1----:R-:W2:Y:S04]  /*8870*/  LDL.LU.64 R238, [R1+0x630] ;  /* 0x0006300001ee7983 */ /* 0x002ea80000300a00 */
[----:B----4-:R-:W4:Y:S04]  /*8880*/  LDL.LU.64 R240, [R1+0x628] ;  /* 0x0006280001f07983 */ /* 0x010f280000300a00 */
[----:B------:R1:W-:Y:S04]  /*8890*/  STL.64 [R1+0xb8], R244 ;  /* 0x0000b8f401007387 */ /* 0x0003e80000100a00 */
[----:B------:R1:W-:Y:S04]  /*88a0*/  STL.64 [R1+0xb0], R250 ;  /* 0x0000b0fa01007387 */ /* 0x0003e80000100a00 */
[----:B------:R2:W-:Y:S04]  /*88b0*/  LDGSTS.E [R135+0x24e00], desc[UR28][R250.64], !P2 ;  /* 0x24e00000fa877fae */ /* 0x0005e8000d1a101c */
[----:B-1----:R-:W2:Y:S04]  /*88c0*/  LDL.LU.64 R244, [R1+0x620] ;  /* 0x0006200001f47983 */ /* 0x002ea80000300a00 */
[----:B------:R-:W2:Y:S01]  /*88d0*/  LDL.LU.64 R250, [R1+0x618] ;  /* 0x0006180001fa7983 */ /* 0x000ea20000300a00 */
[----:B------:R-:W-:-:S02]  /*88e0*/  VIADD R9, R10, 0xffffff6b ;  /* 0xffffff6b0a097836 */ /* 0x000fc40000000000 */
[----:B------:R-:W-:Y:S01]  /*88f0*/  VIADD R8, R53, 0xffffff6a ;  /* 0xffffff6a35087836 */ /* 0x000fe20000000000 */
[----:B------:R-:W1:Y:S02]  /*8900*/  LDC R10, c[0x0][0x3a0] ;  /* 0x0000e800ff0a7b82 */ /* 0x000e640000000800 */
[----:B------:R-:W-:Y:S02]  /*8910*/  ISETP.GE.U32.AND P4, PT, R9, 0x7fffff2c, PT ;  /* 0x7fffff2c0900780c */ /* 0x000fe40003f86070 */
[----:B------:R-:W-:Y:S02]  /*8920*/  ISETP.GE.U32.AND P6, PT, R8, 0x7fffff2b, PT ;  /* 0x7fffff2b0800780c */ /* 0x000fe40003fc6070 */
[----:B------:R-:W-:Y:S01]  /*8930*/  IADD3 R8, PT, PT, R52, -0x98, RZ ;  /* 0xffffff6834087810 */ /* 0x000fe20007ffe0ff */
[C---:B------:R-:W-:Y:S01]  /*8940*/  IMAD.WIDE R248, R0.reuse, 0x4, R248 ;  /* 0x0000000400f87825 */ /* 0x040fe200078e02f8 */
[----:B------:R-:W1:Y:S03]  /*8950*/  LDC R53, c[0x0][0x3a0] ;  /* 0x0000e800ff357b82 */ /* 0x000e660000000800 */
[----:B------:R-:W-:Y:S01]  /*8960*/  IMAD.WIDE R246, R0, 0x4, R246 ;  /* 0x0000000400f67825 */ /* 0x000fe200078e02f6 */
[----:B------:R-:W-:Y:S01]  /*8970*/  ISETP.GE.U32.AND P2, PT, R8, 0x7fffff29, PT ;  /* 0x7fffff290800780c */ /* 0x000fe20003f46070 */
[----:B------:R-:W-:Y:S02]  /*8980*/  STL.64 [R1+0xa8], R248 ;  /* 0x0000a8f801007387 */ /* 0x000fe40000100a00 */
[----:B------:R-:W-:Y:S01]  /*8990*/  VIADD R8, R64, 0xffffff66 ;  /* 0xffffff6640087836 */ /* 0x000fe20000000000 */
[----:B------:R-:W1:Y:S01]  /*89a0*/  LDC R52, c[0x0][0x3a0] ;  /* 0x0000e800ff347b82 */ /* 0x000e620000000800 */
[----:B------:R1:W-:Y:S04]  /*89b0*/  STL.64 [R1+0xa0], R246 ;  /* 0x0000a0f601007387 */ /* 0x0003e80000100a00 */
[----:B------:R-:W-:Y:S01]  /*89c0*/  LDGSTS.E [R135+0x25000], desc[UR28][R248.64], !P4 ;  /* 0x25000000f8877fae */ /* 0x000fe2000e1a101c */
[----:B---3--:R-:W-:-:S04]  /*89d0*/  IMAD.WIDE R242, R0, 0x4, R242 ;  /* 0x0000000400f27825 */ /* 0x008fc800078e02f2 */
[----:B--2---:R-:W-:Y:S01]  /*89e0*/  IMAD.WIDE R64, R0, 0x4, R250 ;  /* 0x0000000400407825 */ /* 0x004fe200078e02fa */
[----:B------:R-:W-:-:S03]  /*89f0*/  MOV R251, R247 ;  /* 0x000000f700fb7202 */ /* 0x000fc60000000f00 */
[----:B------:R-:W-:Y:S02]  /*8a00*/  IMAD.MOV.U32 R250, RZ, RZ, R246 ;  /* 0x000000fffffa7224 */ /* 0x000fe400078e00f6 */
[----:B-1----:R-:W2:Y:S04]  /*8a10*/  LDL.LU.64 R246, [R1+0x610] ;  /* 0x0006100001f67983 */ /* 0x002ea80000300a00 */
[----:B------:R-:W3:Y:S04]  /*8a20*/  LDL.LU.64 R248, [R1+0x608] ;  /* 0x0006080001f87983 */ /* 0x000ee80000300a00 */
[----:B------:R-:W-:Y:S04]  /*8a30*/  LDGSTS.E [R135+0x25200], desc[UR28][R250.64], !P4 ;  /* 0x25200000fa877fae */ /* 0x000fe8000e1a101c */
[----:B------:R1:W-:Y:S04]  /*8a40*/  STL.64 [R1+0x98], R242 ;  /* 0x000098f201007387 */ /* 0x0003e80000100a00 */
[----:B------:R1:W-:Y:S04]  /*8a50*/  STL.64 [R1+0x90], R64 ;  /* 0x0000904001007387 */ /* 0x0003e80000100a00 */
[----:B------:R-:W-:Y:S01]  /*8a60*/  LDGSTS.E [R135+0x25400], desc[UR28][R242.64], !P6 ;  /* 0x25400000f2877fae */ /* 0x000fe2000f1a101c */
[----:B------:R-:W-:-:S02]  /*8a70*/  VIADD R9, R11, 0xffffff69 ;  /* 0xffffff690b097836 */ /* 0x000fc40000000000 */
[----:B------:R-:W-:Y:S01]  /*8a80*/  IMAD.WIDE R244, R0, 0x4, R244 ;  /* 0x0000000400f47825 */ /* 0x000fe200078e02f4 */
[----:B------:R4:W-:Y:S01]  /*8a90*/  LDGSTS.E [R135+0x25600], desc[UR28][R64.64], !P6 ;  /* 0x2560000040877fae */ /* 0x0009e2000f1a101c */
[----:B------:R-:W2:Y:S03]  /*8aa0*/  LDC R11, c[0x0][0x3a0] ;  /* 0x0000e800ff0b7b82 */ /* 0x000ea60000000800 */
[----:B-1----:R-:W3:Y:S01]  /*8ab0*/  LDL.LU.64 R242, [R1+0x600] ;  /* 0x0006000001f27983 */ /* 0x002ee20000300a00 */
[----:B------:R-:W-:Y:S01]  /*8ac0*/  ISETP.GE.U32.AND P5, PT, R9, 0x7fffff2a, PT ;  /* 0x7fffff2a0900780c */ /* 0x000fe20003fa6070 */
[----:B------:R-:W-:Y:S01]  /*8ad0*/  VIADD R9, R13, 0xffffff67 ;  /* 0xffffff670d097836 */ /* 0x000fe20000000000 */
[----:B------:R-:W-:Y:S01]  /*8ae0*/  ISETP.GE.U32.AND P6, PT, R8, 0x7fffff27, PT ;  /* 0x7fffff270800780c */ /* 0x000fe20003fc6070 */
[----:B----4-:R-:W-:Y:S01]  /*8af0*/  IMAD.WIDE R240, R0, 0x4, R240 ;  /* 0x0000000400f07825 */ /* 0x010fe200078e02f0 */
[----:B------:R-:W1:Y:S02]  /*8b00*/  LDC R13, c[0x0][0x3a0] ;  /* 0x0000e800ff0d7b82 */ /* 0x000e640000000800 */
[----:B------:R-:W-:Y:S01]  /*8b10*/  ISETP.GE.U32.AND P4, PT, R9, 0x7fffff28, PT ;  /* 0x7fffff280900780c */ /* 0x000fe20003f86070 */
[----:B------:R-:W-:-:S02]  /*8b20*/  VIADD R9, R10, 0xffffff65 ;  /* 0xffffff650a097836 */ /* 0x000fc40000000000 */
[----:B------:R-:W-:Y:S02]  /*8b30*/  VIADD R8, R53, 0xffffff64 ;  /* 0xffffff6435087836 */ /* 0x000fe40000000000 */
[C---:B------:R-:W-:Y:S01]  /*8b40*/  IMAD.WIDE R238, R0.reuse, 0x4, R238 ;  /* 0x0000000400ee7825 */ /* 0x040fe200078e02ee */
[----:B------:R-:W4:Y:S03]  /*8b50*/  LDC R64, c[0x0][0x3a0] ;  /* 0x0000e800ff407b82 */ /* 0x000f260000000800 */
[----:B------:R-:W-:-:S04]  /*8b60*/  IMAD.WIDE R120, R0, 0x4, R120 ;  /* 0x0000000400787825 */ /* 0x000fc800078e0278 */
[C---:B------:R-:W-:Y:S01]  /*8b70*/  IMAD.WIDE R136, R0.reuse, 0x4, R136 ;  /* 0x0000000400887825 */ /* 0x040fe200078e0288 */
[----:B------:R-:W1:Y:S03]  /*8b80*/  LDC R10, c[0x0][0x3a0] ;  /* 0x0000e800ff0a7b82 */ /* 0x000e660000000800 */
[----:B------:R-:W-:-:S04]  /*8b90*/  IMAD.WIDE R138, R0, 0x4, R138 ;  /* 0x00000004008a7825 */ /* 0x000fc800078e028a */
[C---:B------:R-:W-:Y:S01]  /*8ba0*/  IMAD.WIDE R140, R0.reuse, 0x4, R140 ;  /* 0x00000004008c7825 */ /* 0x040fe200078e028c */
[----:B------:R-:W1:Y:S03]  /*8bb0*/  LDC R53, c[0x0][0x3a0] ;  /* 0x0000e800ff357b82 */ /* 0x000e660000000800 */
[----:B------:R-:W-:-:S04]  /*8bc0*/  IMAD.WIDE R250, R0, 0x4, R154 ;  /* 0x0000000400fa7825 */ /* 0x000fc800078e029a */
[C---:B------:R-:W-:Y:S01]  /*8bd0*/  IMAD.WIDE R168, R0.reuse, 0x4, R168 ;  /* 0x0000000400a87825 */ /* 0x040fe200078e02a8 */
[----:B------:R-:W1:Y:S03]  /*8be0*/  LDC R65, c[0x0][0x3a0] ;  /* 0x0000e800ff417b82 */ /* 0x000e660000000800 */
[----:B------:R-:W-:-:S04]  /*8bf0*/  IMAD.WIDE R170, R0, 0x4, R170 ;  /* 0x0000000400aa7825 */ /* 0x000fc800078e02aa */
[----:B------:R-:W-:-:S04]  /*8c00*/  IMAD.WIDE R172, R0, 0x4, R172 ;  /* 0x0000000400ac7825 */ /* 0x000fc800078e02ac */
[----:B------:R-:W-:-:S04]  /*8c10*/  IMAD.WIDE R174, R0, 0x4, R174 ;  /* 0x0000000400ae7825 */ /* 0x000fc800078e02ae */
[----:B------:R-:W-:-:S04]  /*8c20*/  IMAD.WIDE R176, R0, 0x4, R176 ;  /* 0x0000000400b07825 */ /* 0x000fc800078e02b0 */
[----:B------:R-:W-:-:S04]  /*8c30*/  IMAD.WIDE R178, R0, 0x4, R178 ;  /* 0x0000000400b27825 */ /* 0x000fc800078e02b2 */
[----:B------:R-:W-:-:S04]  /*8c40*/  IMAD.WIDE R180, R0, 0x4, R180 ;  /* 0x0000000400b47825 */ /* 0x000fc800078e02b4 */
[----:B--2---:R-:W-:-:S04]  /*8c50*/  IMAD.WIDE R246, R0, 0x4, R246 ;  /* 0x0000000400f67825 */ /* 0x004fc800078e02f6 */
[----:B---3--:R-:W-:-:S05]  /*8c60*/  IMAD.WIDE R248, R0, 0x4, R248 ;  /* 0x0000000400f87825 */ /* 0x008fca00078e02f8 */
[----:B------:R-:W-:Y:S04]  /*8c70*/  LDGSTS.E [R135+0x25800], desc[UR28][R248.64], !P5 ;  /* 0x25800000f8877fae */ /* 0x000fe8000e9a101c */
[----:B------:R-:W-:Y:S01]  /*8c80*/  LDGSTS.E [R135+0x25a00], desc[UR28][R246.64], !P5 ;  /* 0x25a00000f6877fae */ /* 0x000fe2000e9a101c */
[----:B------:R-:W-:-:S03]  /*8c90*/  ISETP.GE.U32.AND P5, PT, R9, 0x7fffff26, PT ;  /* 0x7fffff260900780c */ /* 0x000fc60003fa6070 */
[----:B------:R-:W-:Y:S04]  /*8ca0*/  LDGSTS.E [R135+0x25c00], desc[UR28][R244.64], !P2 ;  /* 0x25c00000f4877fae */ /* 0x000fe8000d1a101c */
[----:B------:R-:W-:Y:S04]  /*8cb0*/  STL.64 [R1+0x88], R248 ;  /* 0x000088f801007387 */ /* 0x000fe80000100a00 */
[----:B------:R-:W-:Y:S01]  /*8cc0*/  STL.64 [R1+0x80], R246 ;  /* 0x000080f601007387 */ /* 0x000fe20000100a00 */
[----:B------:R-:W-:-:S03]  /*8cd0*/  IMAD.WIDE R242, R0, 0x4, R242 ;  /* 0x0000000400f27825 */ /* 0x000fc600078e02f2 */
[----:B------:R-:W-:Y:S04]  /*8ce0*/  STL.64 [R1+0x78], R244 ;  /* 0x000078f401007387 */ /* 0x000fe80000100a00 */
[----:B------:R-:W-:Y:S01]  /*8cf0*/  LDGSTS.E [R135+0x25e00], desc[UR28][R242.64], !P2 ;  /* 0x25e00000f2877fae */ /* 0x000fe2000d1a101c */
[----:B------:R-:W-:-:S03]  /*8d00*/  ISETP.GE.U32.AND P2, PT, R8, 0x7fffff25, PT ;  /* 0x7fffff250800780c */ /* 0x000fc60003f46070 */
[----:B------:R-:W-:Y:S04]  /*8d10*/  STL.64 [R1+0x70], R242 ;  /* 0x000070f201007387 */ /* 0x000fe80000100a00 */
[----:B------:R-:W-:Y:S04]  /*8d20*/  STL.64 [R1+0x68], R240 ;  /* 0x000068f001007387 */ /* 0x000fe80000100a00 */
[----:B------:R-:W-:Y:S04]  /*8d30*/  LDGSTS.E [R135+0x26000], desc[UR28][R240.64], !P4 ;  /* 0x26000000f0877fae */ /* 0x000fe8000e1a101c */
[----:B------:R-:W-:Y:S04]  /*8d40*/  STL.64 [R1+0x60], R238 ;  /* 0x000060ee01007387 */ /* 0x000fe80000100a00 */
[----:B------:R-:W-:Y:S04]  /*8d50*/  LDGSTS.E [R135+0x26200], desc[UR28][R238.64], !P4 ;  /* 0x26200000ee877fae */ /* 0x000fe8000e1a101c */
[----:B------:R2:W-:Y:S04]  /*8d60*/  STL.64 [R1+0x58], R120 ;  /* 0x0000587801007387 */ /* 0x0005e80000100a00 */
[----:B------:R2:W-:Y:S04]  /*8d70*/  LDGSTS.E [R135+0x26400], desc[UR28][R120.64], !P6 ;  /* 0x2640000078877fae */ /* 0x0005e8000f1a101c */
[----:B------:R3:W-:Y:S04]  /*8d80*/  STL.64 [R1+0x50], R136 ;  /* 0x0000508801007387 */ /* 0x0007e80000100a00 */
[----:B------:R3:W-:Y:S01]  /*8d90*/  LDGSTS.E [R135+0x26600], desc[UR28][R136.64], !P6 ;  /* 0x2660000088877fae */ /* 0x0007e2000f1a101c */
[----:B--2---:R-:W-:-:S03]  /*8da0*/  IMAD.WIDE R120, R0, 0x4, R144 ;  /* 0x0000000400787825 */ /* 0x004fc600078e0290 */
[----:B------:R2:W-:Y:S04]  /*8db0*/  STL.64 [R1+0x48], R138 ;  /* 0x0000488a01007387 */ /* 0x0005e80000100a00 */
[----:B------:R2:W-:Y:S01]  /*8dc0*/  LDGSTS.E [R135+0x26800], desc[UR28][R138.64], !P5 ;  /* 0x268000008a877fae */ /* 0x0005e2000e9a101c */
[----:B---3--:R-:W-:-:S03]  /*8dd0*/  IMAD.WIDE R136, R0, 0x4, R142 ;  /* 0x0000000400887825 */ /* 0x008fc600078e028e */
[----:B------:R3:W-:Y:S01]  /*8de0*/  STL.64 [R1+0x40], R140 ;  /* 0x0000408c01007387 */ /* 0x0007e20000100a00 */
[----:B------:R-:W-:-:S03]  /*8df0*/  IMAD.WIDE R248, R0, 0x4, R156 ;  /* 0x0000000400f87825 */ /* 0x000fc600078e029c */
[----:B------:R3:W-:Y:S01]  /*8e00*/  LDGSTS.E [R135+0x26a00], desc[UR28][R140.64], !P5 ;  /* 0x26a000008c877fae */ /* 0x0007e2000e9a101c */
[----:B------:R-:W-:-:S03]  /*8e10*/  IMAD.WIDE R246, R0, 0x4, R158 ;  /* 0x0000000400f67825 */ /* 0x000fc600078e029e */
[----:B------:R1:W-:Y:S01]  /*8e20*/  STL.64 [R1+0x38], R136 ;  /* 0x0000388801007387 */ /* 0x0003e20000100a00 */
[----:B------:R-:W-:-:S03]  /*8e30*/  IMAD.WIDE R244, R0, 0x4, R160 ;  /* 0x0000000400f47825 */ /* 0x000fc600078e02a0 */
[----:B------:R1:W-:Y:S01]  /*8e40*/  LDGSTS.E [R135+0x26c00], desc[UR28][R136.64], !P2 ;  /* 0x26c0000088877fae */ /* 0x0003e2000d1a101c */
[----:B------:R-:W-:Y:S01]  /*8e50*/  IADD3 R8, PT, PT, R52, -0x9e, RZ ;  /* 0xffffff6234087810 */ /* 0x000fe20007ffe0ff */
[----:B------:R-:W4:Y:S01]  /*8e60*/  LDC R142, c[0x0][0x3a0] ;  /* 0x0000e800ff8e7b82 */ /* 0x000f220000000800 */
[C---:B--2---:R-:W-:Y:S01]  /*8e70*/  IMAD.WIDE R138, R0.reuse, 0x4, R148 ;  /* 0x00000004008a7825 */ /* 0x044fe200078e0294 */
[----:B------:R2:W-:Y:S03]  /*8e80*/  STL.64 [R1+0x30], R120 ;  /* 0x0000307801007387 */ /* 0x0005e60000100a00 */
[C---:B---3--:R-:W-:Y:S01]  /*8e90*/  IMAD.WIDE R140, R0.reuse, 0x4, R146 ;  /* 0x00000004008c7825 */ /* 0x048fe200078e0292 */
[----:B------:R2:W-:Y:S02]  /*8ea0*/  LDGSTS.E [R135+0x26e00], desc[UR28][R120.64], !P2 ;  /* 0x26e0000078877fae */ /* 0x0005e4000d1a101c */
[----:B------:R-:W3:Y:S01]  /*8eb0*/  LDC R52, c[0x0][0x3a0] ;  /* 0x0000e800ff347b82 */ /* 0x000ee20000000800 */
[C---:B-1----:R-:W-:Y:S01]  /*8ec0*/  IMAD.WIDE R136, R0.reuse, 0x4, R150 ;  /* 0x0000000400887825 */ /* 0x042fe200078e0296 */
[----:B------:R1:W-:Y:S04]  /*8ed0*/  STL.64 [R1+0x28], R140 ;  /* 0x0000288c01007387 */ /* 0x0003e80000100a00 */
[----:B------:R1:W-:Y:S01]  /*8ee0*/  STL.64 [R1+0x20], R138 ;  /* 0x0000208a01007387 */ /* 0x0003e20000100a00 */
[C---:B------:R-:W-:Y:S01]  /*8ef0*/  IMAD.WIDE R242, R0.reuse, 0x4, R162 ;  /* 0x0000000400f27825 */ /* 0x040fe200078e02a2 */
[----:B------:R-:W1:Y:S03]  /*8f00*/  LDC R143, c[0x0][0x3a0] ;  /* 0x0000e800ff8f7b82 */ /* 0x000e660000000800 */
[C---:B--2---:R-:W-:Y:S01]  /*8f10*/  IMAD.WIDE R120, R0.reuse, 0x4, R152 ;  /* 0x0000000400787825 */ /* 0x044fe200078e0298 */
[----:B------:R-:W-:Y:S04]  /*8f20*/  STL.64 [R1+0x18], R136 ;  /* 0x0000188801007387 */ /* 0x000fe80000100a00 */
[----:B------:R-:W-:Y:S01]  /*8f30*/  STL.64 [R1+0x10], R120 ;  /* 0x0000107801007387 */ /* 0x000fe20000100a00 */
[----:B------:R-:W-:-:S03]  /*8f40*/  IMAD.WIDE R240, R0, 0x4, R164 ;  /* 0x0000000400f07825 */ /* 0x000fc600078e02a4 */
[----:B------:R-:W2:Y:S01]  /*8f50*/  LDL R252, [R1+0x8] ;  /* 0x0000080001fc7983 */ /* 0x000ea20000100800 */
[----:B------:R-:W-:-:S04]  /*8f60*/  IMAD.WIDE R238, R0, 0x4, R166 ;  /* 0x0000000400ee7825 */ /* 0x000fc800078e02a6 */
[----:B------:R-:W-:Y:S01]  /*8f70*/  VIADD R9, R11, 0xffffff63 ;  /* 0xffffff630b097836 */ /* 0x000fe20000000000 */
[----:B------:R-:W-:Y:S01]  /*8f80*/  STL.64 [R1+0x590], R250 ;  /* 0x000590fa01007387 */ /* 0x000fe20000100a00 */
[----:B------:R-:W1:Y:S03]  /*8f90*/  LDC R11, c[0x0][0x3a0] ;  /* 0x0000e800ff0b7b82 */ /* 0x000e660000000800 */
[----:B------:R-:W-:Y:S04]  /*8fa0*/  STL.64 [R1+0x598], R248 ;  /* 0x000598f801007387 */ /* 0x000fe80000100a00 */
[----:B------:R-:W-:Y:S01]  /*8fb0*/  STL.64 [R1+0x5a0], R246 ;  /* 0x0005a0f601007387 */ /* 0x000fe20000100a00 */
[----:B------:R-:W-:Y:S01]  /*8fc0*/  ISETP.GE.U32.AND P6, PT, R8, 0x7fffff23, PT ;  /* 0x7fffff230800780c */ /* 0x000fe20003fc6070 */
[----:B------:R-:W-:Y:S01]  /*8fd0*/  IMAD.WIDE R182, R0, 0x4, R182 ;  /* 0x0000000400b67825 */ /* 0x000fe200078e02b6 */
[----:B------:R-:W1:Y:S01]  /*8fe0*/  LDC R166, c[0x0][0x3a0] ;  /* 0x0000e800ffa67b82 */ /* 0x000e620000000800 */
[----:B------:R-:W-:Y:S04]  /*8ff0*/  STL.64 [R1+0x5a8], R244 ;  /* 0x0005a8f401007387 */ /* 0x000fe80000100a00 */
[----:B------:R-:W-:Y:S04]  /*9000*/  STL.64 [R1+0x5b0], R242 ;  /* 0x0005b0f201007387 */ /* 0x000fe80000100a00 */
[----:B------:R-:W-:Y:S04]  /*9010*/  STL.64 [R1+0x5b8], R240 ;  /* 0x0005b8f001007387 */ /* 0x000fe80000100a00 */
[----:B------:R-:W-:Y:S04]  /*9020*/  STL.64 [R1+0x5c0], R238 ;  /* 0x0005c0ee01007387 */ /* 0x000fe80000100a00 */
[----:B------:R1:W-:Y:S04]  /*9030*/  STL.64 [R1+0x5c8], R168 ;  /* 0x0005c8a801007387 */ /* 0x0003e80000100a00 */
[----:B------:R-:W-:Y:S04]  /*9040*/  STL.64 [R1+0x5d0], R170 ;  /* 0x0005d0aa01007387 */ /* 0x000fe80000100a00 */
[----:B------:R-:W-:Y:S04]  /*9050*/  STL.64 [R1+0x5d8], R172 ;  /* 0x0005d8ac01007387 */ /* 0x000fe80000100a00 */
[----:B------:R1:W-:Y:S04]  /*9060*/  STL.64 [R1+0x5e0], R174 ;  /* 0x0005e0ae01007387 */ /* 0x0003e80000100a00 */
[----:B------:R-:W-:Y:S04]  /*9070*/  STL.64 [R1+0x5e8], R176 ;  /* 0x0005e8b001007387 */ /* 0x000fe80000100a00 */
[----:B------:R-:W-:Y:S04]  /*9080*/  STL.64 [R1+0x5f0], R178 ;  /* 0x0005f0b201007387 */ /* 0x000fe80000100a00 */
[----:B------:R1:W-:Y:S04]  /*9090*/  STL.64 [R1+0x5f8], R180 ;  /* 0x0005f8b401007387 */ /* 0x0003e80000100a00 */
[----:B------:R-:W2:Y:S04]  /*90a0*/  LDL.LU.64 R156, [R1+0x238] ;  /* 0x00023800019c7983 */ /* 0x000ea80000300a00 */
[----:B------:R-:W2:Y:S01]  /*90b0*/  LDL.LU.64 R154, [R1+0x230] ;  /* 0x00023000019a7983 */ /* 0x000ea20000300a00 */
[----:B------:R-:W-:Y:S01]  /*90c0*/  ISETP.GE.U32.AND P4, PT, R9, 0x7fffff24, PT ;  /* 0x7fffff240900780c */ /* 0x000fe20003f86070 */
[----:B------:R-:W-:-:S02]  /*90d0*/  VIADD R9, R13, 0xffffff61 ;  /* 0xffffff610d097836 */ /* 0x000fc40000000000 */
[----:B------:R-:W3:Y:S01]  /*90e0*/  LDC R13, c[0x0][0x3a0] ;  /* 0x0000e800ff0d7b82 */ /* 0x000ee20000000800 */
[----:B----4-:R-:W-:Y:S01]  /*90f0*/  VIADD R8, R64, 0xffffff60 ;  /* 0xffffff6040087836 */ /* 0x010fe20000000000 */
[----:B------:R-:W4:Y:S01]  /*9100*/  LDL.LU.64 R152, [R1+0x228] ;  /* 0x0002280001987983 */ /* 0x000f220000300a00 */
[----:B------:R-:W-:Y:S01]  /*9110*/  ISETP.GE.U32.AND P5, PT, R9, 0x7fffff22, PT ;  /* 0x7fffff220900780c */ /* 0x000fe20003fa6070 */
[----:B------:R-:W-:Y:S02]  /*9120*/  VIADD R9, R10, 0xffffff5f ;  /* 0xffffff5f0a097836 */ /* 0x000fe40000000000 */
[----:B------:R-:W-:Y:S01]  /*9130*/  ISETP.GE.U32.AND P2, PT, R8, 0x7fffff21, PT ;  /* 0x7fffff210800780c */ /* 0x000fe20003f46070 */
[----:B------:R-:W-:Y:S01]  /*9140*/  IMAD.WIDE R184, R0, 0x4, R184 ;  /* 0x0000000400b87825 */ /* 0x000fe200078e02b8 */
[----:B------:R-:W3:Y:S01]  /*9150*/  LDC R64, c[0x0][0x3a0] ;  /* 0x0000e800ff407b82 */ /* 0x000ee20000000800 */
[----:B------:R-:W-:Y:S01]  /*9160*/  IADD3 R8, PT, PT, R53, -0xa2, RZ ;  /* 0xffffff5e35087810 */ /* 0x000fe20007ffe0ff */
[----:B------:R3:W-:Y:S04]  /*9170*/  LDGSTS.E [R135+0x27000], desc[UR28][R140.64], !P4 ;  /* 0x270000008c877fae */ /* 0x0007e8000e1a101c */
[----:B------:R3:W-:Y:S02]  /*9180*/  LDGSTS.E [R135+0x27200], desc[UR28][R138.64], !P4 ;  /* 0x272000008a877fae */ /* 0x0007e4000e1a101c */
[----:B------:R-:W3:Y:S01]  /*9190*/  LDC R10, c[0x0][0x3a0] ;  /* 0x0000e800ff0a7b82 */ /* 0x000ee20000000800 */
[----:B------:R-:W-:Y:S01]  /*91a0*/  ISETP.GE.U32.AND P4, PT, R9, 0x7fffff20, PT ;  /* 0x7fffff200900780c */ /* 0x000fe20003f86070 */
[----:B------:R-:W-:Y:S01]  /*91b0*/  LDGSTS.E [R135+0x27400], desc[UR28][R136.64], !P6 ;  /* 0x2740000088877fae */ /* 0x000fe2000f1a101c */
[----:B-1----:R-:W-:-:S03]  /*91c0*/  VIADD R9, R11, 0xffffff5d ;  /* 0xffffff5d0b097836 */ /* 0x002fc60000000000 */
[----:B------:R-:W-:Y:S01]  /*91d0*/  LDGSTS.E [R135+0x27600], desc[UR28][R120.64], !P6 ;  /* 0x2760000078877fae */ /* 0x000fe2000f1a101c */
[----:B------:R-:W-:Y:S01]  /*91e0*/  ISETP.GE.U32.AND P6, PT, R8, 0x7fffff1f, PT ;  /* 0x7fffff1f0800780c */ /* 0x000fe20003fc6070 */
[----:B------:R-:W1:Y:S01]  /*91f0*/  LDC R11, c[0x0][0x3a0] ;  /* 0x0000e800ff0b7b82 */ /* 0x000e620000000800 */
[----:B---3--:R-:W-:Y:S01]  /*9200*/  VIADD R8, R52, 0xffffff5c ;  /* 0xffffff5c34087836 */ /* 0x008fe20000000000 */
[----:B------:R-:W-:Y:S04]  /*9210*/  LDGSTS.E [R135+0x27800], desc[UR28][R250.64], !P5 ;  /* 0x27800000fa877fae */ /* 0x000fe8000e9a101c */
[----:B------:R-:W-:Y:S02]  /*9220*/  LDGSTS.E [R135+0x27a00], desc[UR28][R248.64], !P5 ;  /* 0x27a00000f8877fae */ /* 0x000fe4000e9a101c */
[----:B------:R-:W3:Y:S01]  /*9230*/  LDC R53, c[0x0][0x3a0] ;  /* 0x0000e800ff357b82 */ /* 0x000ee20000000800 */
[----:B------:R-:W-:Y:S01]  /*9240*/  ISETP.GE.U32.AND P5, PT, R9, 0x7fffff1e, PT ;  /* 0x7fffff1e0900780c */ /* 0x000fe20003fa6070 */
[----:B------:R-:W-:Y:S04]  /*9250*/  LDGSTS.E [R135+0x27c00], desc[UR28][R246.64], !P2 ;  /* 0x27c00000f6877fae */ /* 0x000fe8000d1a101c */
[----:B------:R-:W-:Y:S01]  /*9260*/  LDGSTS.E [R135+0x27e00], desc[UR28][R244.64], !P2 ;  /* 0x27e00000f4877fae */ /* 0x000fe2000d1a101c */
[----:B------:R-:W-:Y:S01]  /*9270*/  ISETP.GE.U32.AND P2, PT, R8, 0x7fffff1d, PT ;  /* 0x7fffff1d0800780c */ /* 0x000fe20003f46070 */
[----:B------:R-:W3:Y:S01]  /*9280*/  LDC R52, c[0x0][0x3a0] ;  /* 0x0000e800ff347b82 */ /* 0x000ee20000000800 */
[----:B------:R-:W-:Y:S01]  /*9290*/  IADD3 R8, PT, PT, R65, -0xa6, RZ ;  /* 0xffffff5a41087810 */ /* 0x000fe20007ffe0ff */
[----:B------:R-:W-:Y:S01]  /*92a0*/  LDGSTS.E [R135+0x28000], desc[UR28][R242.64], !P4 ;  /* 0x28000000f2877fae */ /* 0x000fe2000e1a101c */
[----:B------:R-:W-:-:S03]  /*92b0*/  VIADD R9, R13, 0xffffff5b ;  /* 0xffffff5b0d097836 */ /* 0x000fc60000000000 */
[----:B------:R-:W-:Y:S02]  /*92c0*/  LDGSTS.E [R135+0x28200], desc[UR28][R240.64], !P4 ;  /* 0x28200000f0877fae */ /* 0x000fe4000e1a101c */
[----:B------:R-:W3:Y:S02]  /*92d0*/  LDC R65, c[0x0][0x3a0] ;  /* 0x0000e800ff417b82 */ /* 0x000ee40000000800 */
[----:B------:R-:W-:Y:S01]  /*92e0*/  LDGSTS.E [R135+0x28400], desc[UR28][R238.64], !P6 ;  /* 0x28400000ee877fae */ /* 0x000fe2000f1a101c */
[----:B------:R-:W-:-:S03]  /*92f0*/  ISETP.GE.U32.AND P4, PT, R9, 0x7fffff1c, PT ;  /* 0x7fffff1c0900780c */ /* 0x000fc60003f86070 */
[----:B------:R1:W-:Y:S01]  /*9300*/  LDGSTS.E [R135+0x28600], desc[UR28][R168.64], !P6 ;  /* 0x28600000a8877fae */ /* 0x0003e2000f1a101c */
[----:B------:R-:W-:Y:S01]  /*9310*/  ISETP.GE.U32.AND P6, PT, R8, 0x7fffff1b, PT ;  /* 0x7fffff1b0800780c */ /* 0x000fe20003fc6070 */
[----:B------:R-:W-:Y:S01]  /*9320*/  VIADD R8, R64, 0xffffff58 ;  /* 0xffffff5840087836 */ /* 0x000fe20000000000 */
[----:B------:R-:W3:Y:S01]  /*9330*/  LDC R13, c[0x0][0x3a0] ;  /* 0x0000e800ff0d7b82 */ /* 0x000ee20000000800 */
[----:B------:R-:W-:Y:S01]  /*9340*/  VIADD R9, R10, 0xffffff59 ;  /* 0xffffff590a097836 */ /* 0x000fe20000000000 */
[----:B------:R-:W-:Y:S04]  /*9350*/  LDGSTS.E [R135+0x28800], desc[UR28][R170.64], !P5 ;  /* 0x28800000aa877fae */ /* 0x000fe8000e9a101c */
[----:B------:R-:W-:Y:S02]  /*9360*/  LDGSTS.E [R135+0x28a00], desc[UR28][R172.64], !P5 ;  /* 0x28a00000ac877fae */ /* 0x000fe4000e9a101c */
[----:B------:R-:W3:Y:S01]  /*9370*/  LDC R64, c[0x0][0x3a0] ;  /* 0x0000e800ff407b82 */ /* 0x000ee20000000800 */
[----:B------:R-:W-:Y:S01]  /*9380*/  ISETP.GE.U32.AND P5, PT, R9, 0x7fffff1a, PT ;  /* 0x7fffff1a0900780c */ /* 0x000fe20003fa6070 */
[----:B------:R3:W-:Y:S01]  /*9390*/  LDGSTS.E [R135+0x28c00], desc[UR28][R174.64], !P2 ;  /* 0x28c00000ae877fae */ /* 0x0007e2000d1a101c */
[----:B------:R-:W-:-:S03]  /*93a0*/  IMAD.WIDE R186, R0, 0x4, R186 ;  /* 0x0000000400ba7825 */ /* 0x000fc600078e02ba */
[----:B------:R-:W-:Y:S02]  /*93b0*/  LDGSTS.E [R135+0x28e00], desc[UR28][R176.64], !P2 ;  /* 0x28e00000b0877fae */ /* 0x000fe4000d1a101c */
[----:B------:R-:W3:Y:S01]  /*93c0*/  LDC R10, c[0x0][0x3a0] ;  /* 0x0000e800ff0a7b82 */ /* 0x000ee20000000800 */
[----:B------:R-:W-:Y:S01]  /*93d0*/  ISETP.GE.U32.AND P2, PT, R8, 0x7fffff19, PT ;  /* 0x7fffff190800780c */ /* 0x000fe20003f46070 */
[----:B-1----:R-:W-:Y:S01]  /*93e0*/  VIADD R9, R11, 0xffffff57 ;  /* 0xffffff570b097836 */ /* 0x002fe20000000000 */
[----:B---3--:R-:W-:Y:S01]  /*93f0*/  IADD3 R8, PT, PT, R53, -0xaa, RZ ;  /* 0xffffff5635087810 */ /* 0x008fe20007ffe0ff */
[----:B------:R-:W-:Y:S01]  /*9400*/  LDGSTS.E [R135+0x29000], desc[UR28][R178.64], !P4 ;  /* 0x29000000b2877fae */ /* 0x000fe2000e1a101c */
[----:B------:R-:W-:-:S03]  /*9410*/  IMAD.WIDE R188, R0, 0x4, R188 ;  /* 0x0000000400bc7825 */ /* 0x000fc600078e02bc */
[----:B------:R-:W1:Y:S01]  /*9420*/  LDC R53, c[0x0][0x3a0] ;  /* 0x0000e800ff357b82 */ /* 0x000e620000000800 */
[----:B------:R-:W-:Y:S01]  /*9430*/  LDGSTS.E [R135+0x29200], desc[UR28][R180.64], !P4 ;  /* 0x29200000b4877fae */ /* 0x000fe2000e1a101c */
[----:B------:R-:W-:Y:S01]  /*9440*/  ISETP.GE.U32.AND P4, PT, R9, 0x7fffff18, PT ;  /* 0x7fffff180900780c */ /* 0x000fe20003f86070 */
[----:B------:R-:W-:Y:S02]  /*9450*/  VIADD R9, R52, 0xffffff55 ;  /* 0xffffff5534097836 */ /* 0x000fe40000000000 */
[----:B------:R-:W-:Y:S01]  /*9460*/  LDGSTS.E [R135+0x29400], desc[UR28][R182.64], !P6 ;  /* 0x29400000b6877fae */ /* 0x000fe2000f1a101c */
[----:B------:R-:W-:Y:S02]  /*9470*/  IMAD.WIDE R190, R0, 0x4, R190 ;  /* 0x0000000400be7825 */ /* 0x000fe400078e02be */
[----:B------:R-:W3:Y:S01]  /*9480*/  LDC R52, c[0x0][0x3a0] ;  /* 0x0000e800ff347b82 */ /* 0x000ee20000000800 */
[----:B------:R-:W-:Y:S01]  /*9490*/  LDGSTS.E [R135+0x29600], desc[UR28][R184.64], !P6 ;  /* 0x29600000b8877fae */ /* 0x000fe2000f1a101c */
[----:B------:R-:W-:Y:S01]  /*94a0*/  ISETP.GE.U32.AND P6, PT, R8, 0x7fffff17, PT ;  /* 0x7fffff170800780c */ /* 0x000fe20003fc6070 */
[----:B------:R-:W-:-:S02]  /*94b0*/  IMAD.WIDE R192, R0, 0x4, R192 ;  /* 0x0000000400c07825 */ /* 0x000fc400078e02c0 */
[----:B------:R-:W-:Y:S02]  /*94c0*/  LDGSTS.E [R135+0x29800], desc[UR28][R186.64], !P5 ;  /* 0x29800000ba877fae */ /* 0x000fe4000e9a101c */
[----:B------:R-:W-:Y:S01]  /*94d0*/  VIADD R8, R65, 0xffffff54 ;  /* 0xffffff5441087836 */ /* 0x000fe20000000000 */
[----:B------:R-:W1:Y:S01]  /*94e0*/  LDC R11, c[0x0][0x3a0] ;  /* 0x0000e800ff0b7b82 */ /* 0x000e620000000800 */
[----:B------:R-:W-:Y:S01]  /*94f0*/  LDGSTS.E [R135+0x29a00], desc[UR28][R188.64], !P5 ;  /* 0x29a00000bc877fae */ /* 0x000fe2000e9a101c */
[----:B------:R-:W-:-:S03]  /*9500*/  IMAD.WIDE R194, R0, 0x4, R194 ;  /* 0x0000000400c27825 */ /* 0x000fc600078e02c2 */
[----:B------:R-:W-:Y:S03]  /*9510*/  LDGSTS.E [R135+0x29c00], desc[UR28][R190.64], !P2 ;  /* 0x29c00000be877fae */ /* 0x000fe6000d1a101c */
[----:B------:R-:W3:Y:S01]  /*9520*/  LDC R65, c[0x0][0x3a0] ;  /* 0x0000e800ff417b82 */ /* 0x000ee20000000800 */
[----:B------:R-:W-:Y:S01]  /*9530*/  LDGSTS.E [R135+0x29e00], desc[UR28][R192.64], !P2 ;  /* 0x29e00000c0877fae */ /* 0x000fe2000d1a101c */
[----:B------:R-:W-:Y:S01]  /*9540*/  ISETP.GE.U32.AND P2, PT, R8, 0x7fffff15, PT ;  /* 0x7fffff150800780c */ /* 0x000fe20003f46070 */
[----:B------:R-:W-:Y:S01]  /*9550*/  IMAD.WIDE R196, R0, 0x4, R196 ;  /* 0x0000000400c47825 */ /* 0x000fe200078e02c4 */
[----:B------:R-:W-:Y:S01]  /*9560*/  IADD3 R8, PT, PT, R64, -0xae, RZ ;  /* 0xffffff5240087810 */ /* 0x000fe20007ffe0ff */
[----:B------:R-:W-:Y:S01]  /*9570*/  LDGSTS.E [R135+0x2a000], desc[UR28][R194.64], !P4 ;  /* 0x2a000000c2877fae */ /* 0x000fe2000e1a101c */
[----:B------:R-:W-:Y:S01]  /*9580*/  ISETP.GE.U32.AND P5, PT, R9, 0x7fffff16, PT ;  /* 0x7fffff160900780c */ /* 0x000fe20003fa6070 */
[----:B------:R-:W-:Y:S01]  /*9590*/  VIADD R9, R10, 0xffffff53 ;  /* 0xffffff530a097836 */ /* 0x000fe20000000000 */
[----:B------:R-:W3:Y:S01]  /*95a0*/  LDC R64, c[0x0][0x3a0] ;  /* 0x0000e800ff407b82 */ /* 0x000ee20000000800 */
[C---:B------:R-:W-:Y:S01]  /*95b0*/  IMAD.WIDE R198, R0.reuse, 0x4, R198 ;  /* 0x0000000400c67825 */ /* 0x040fe200078e02c6 */
[----:B------:R-:W-:Y:S03]  /*95c0*/  LDGSTS.E [R135+0x2a200], desc[UR28][R196.64], !P4 ;  /* 0x2a200000c4877fae */ /* 0x000fe6000e1a101c */
[C---:B------:R-:W-:Y:S01]  /*95d0*/  IMAD.WIDE R200, R0.reuse, 0x4, R200 ;  /* 0x0000000400c87825 */ /* 0x040fe200078e02c8 */
[----:B------:R-:W-:Y:S01]  /*95e0*/  ISETP.GE.U32.AND P4, PT, R9, 0x7fffff14, PT ;  /* 0x7fffff140900780c */ /* 0x000fe20003f86070 */
[----:B------:R-:W-:Y:S01]  /*95f0*/  LDGSTS.E [R135+0x2a400], desc[UR28][R198.64], !P6 ;  /* 0x2a400000c6877fae */ /* 0x000fe2000f1a101c */
[----:B------:R-:W3:Y:S01]  /*9600*/  LDC R10, c[0x0][0x3a0] ;  /* 0x0000e800ff0a7b82 */ /* 0x000ee20000000800 */
[----:B------:R-:W-:-:S02]  /*9610*/  IMAD.WIDE R202, R0, 0x4, R202 ;  /* 0x0000000400ca7825 */ /* 0x000fc400078e02ca */
[----:B------:R-:W-:Y:S01]  /*9620*/  LDGSTS.E [R135+0x2a600], desc[UR28][R200.64], !P6 ;  /* 0x2a600000c8877fae */ /* 0x000fe2000f1a101c */
[----:B------:R-:W-:Y:S01]  /*9630*/  ISETP.GE.U32.AND P6, PT, R8, 0x7fffff13, PT ;  /* 0x7fffff130800780c */ /* 0x000fe20003fc6070 */
[C---:B------:R-:W-:Y:S02]  /*9640*/  IMAD.WIDE R204, R0.reuse, 0x4, R204 ;  /* 0x0000000400cc7825 */ /* 0x040fe400078e02cc */
[----:B------:R-:W-:Y:S01]  /*9650*/  LDGSTS.E [R135+0x2a800], desc[UR28][R202.64], !P5 ;  /* 0x2a800000ca877fae */ /* 0x000fe2000e9a101c */
[----:B------:R-:W2:Y:S01]  /*9660*/  LDC R140, c[0x0][0x3a0] ;  /* 0x0000e800ff8c7b82 */ /* 0x000ea20000000800 */
[----:B------:R-:W-:Y:S02]  /*9670*/  VIADD R9, R13, 0xffffff51 ;  /* 0xffffff510d097836 */ /* 0x000fe40000000000 */
[C---:B------:R-:W-:Y:S01]  /*9680*/  IMAD.WIDE R206, R0.reuse, 0x4, R206 ;  /* 0x0000000400ce7825 */ /* 0x040fe200078e02ce */
[----:B------:R-:W-:Y:S03]  /*9690*/  LDGSTS.E [R135+0x2aa00], desc[UR28][R204.64], !P5 ;  /* 0x2aa00000cc877fae */ /* 0x000fe6000e9a101c */
[----:B------:R-:W-:Y:S01]  /*96a0*/  IMAD.WIDE R208, R0, 0x4, R208 ;  /* 0x0000000400d07825 */ /* 0x000fe200078e02d0 */
[----:B------:R-:W-:Y:S01]  /*96b0*/  ISETP.GE.U32.AND P5, PT, R9, 0x7fffff12, PT ;  /* 0x7fffff120900780c */ /* 0x000fe20003fa6070 */
[----:B------:R-:W-:Y:S01]  /*96c0*/  LDGSTS.E [R135+0x2ac00], desc[UR28][R206.64], !P2 ;  /* 0x2ac00000ce877fae */ /* 0x000fe2000d1a101c */
[----:B------:R-:W3:Y:S01]  /*96d0*/  LDC R13, c[0x0][0x3a0] ;  /* 0x0000e800ff0d7b82 */ /* 0x000ee20000000800 */
[----:B-1----:R-:W-:-:S02]  /*96e0*/  VIADD R8, R53, 0xffffff50 ;  /* 0xffffff5035087836 */ /* 0x002fc40000000000 */
[C---:B------:R-:W-:Y:S01]  /*96f0*/  IMAD.WIDE R210, R0.reuse, 0x4, R210 ;  /* 0x0000000400d27825 */ /* 0x040fe200078e02d2 */
[----:B------:R-:W-:Y:S04]  /*9700*/  LDGSTS.E [R135+0x2ae00], desc[UR28][R208.64], !P2 ;  /* 0x2ae00000d0877fae */ /* 0x000fe8000d1a101c */
[----:B------:R-:W1:Y:S01]  /*9710*/  LDC R53, c[0x0][0x3a0] ;  /* 0x0000e800ff357b82 */ /* 0x000e620000000800 */
[----:B------:R-:W-:Y:S01]  /*9720*/  IMAD.WIDE R212, R0, 0x4, R212 ;  /* 0x0000000400d47825 */ /* 0x000fe200078e02d4 */
[----:B------:R-:W-:Y:S01]  /*9730*/  ISETP.GE.U32.AND P2, PT, R8, 0x7fffff11, PT ;  /* 0x7fffff110800780c */ /* 0x000fe20003f46070 */
[----:B------:R-:W-:Y:S02]  /*9740*/  LDGSTS.E [R135+0x2b000], desc[UR28][R210.64], !P4 ;  /* 0x2b000000d2877fae */ /* 0x000fe4000e1a101c */
[----:B---3--:R-:W-:-:S02]  /*9750*/  VIADD R9, R52, 0xffffff4f ;  /* 0xffffff4f34097836 */ /* 0x008fc40000000000 */
[C---:B------:R-:W-:Y:S01]  /*9760*/  IMAD.WIDE R214, R0.reuse, 0x4, R214 ;  /* 0x0000000400d67825 */ /* 0x040fe200078e02d6 */
[----:B------:R-:W3:Y:S01]  /*9770*/  LDC R52, c[0x0][0x3a0] ;  /* 0x0000e800ff347b82 */ /* 0x000ee20000000800 */
[----:B------:R-:W-:Y:S01]  /*9780*/  IADD3 R8, PT, PT, R65, -0xb2, RZ ;  /* 0xffffff4e41087810 */ /* 0x000fe20007ffe0ff */
[----:B------:R-:W-:Y:S01]  /*9790*/  LDGSTS.E [R135+0x2b200], desc[UR28][R212.64], !P4 ;  /* 0x2b200000d4877fae */ /* 0x000fe2000e1a101c */
[----:B------:R-:W-:-:S03]  /*97a0*/  IMAD.WIDE R216, R0, 0x4, R216 ;  /* 0x0000000400d87825 */ /* 0x000fc600078e02d8 */
[----:B------:R-:W-:Y:S02]  /*97b0*/  LDGSTS.E [R135+0x2b400], desc[UR28][R214.64], !P6 ;  /* 0x2b400000d6877fae */ /* 0x000fe4000f1a101c */
[----:B------:R-:W3:Y:S02]  /*97c0*/  LDC R65, c[0x0][0x3a0] ;  /* 0x0000e800ff417b82 */ /* 0x000ee40000000800 */
[----:B------:R-:W-:Y:S01]  /*97d0*/  LDGSTS.E [R135+0x2b600], desc[UR28][R216.64], !P6 ;  /* 0x2b600000d8877fae */ /* 0x000fe2000f1a101c */
[----:B------:R-:W-:Y:S01]  /*97e0*/  ISETP.GE.U32.AND P6, PT, R8, 0x7fffff0f, PT ;  /* 0x7fffff0f0800780c */ /* 0x000fe20003fc6070 */
[----:B------:R-:W-:Y:S01]  /*97f0*/  IMAD.WIDE R218, R0, 0x4, R218 ;  /* 0x0000000400da7825 */ /* 0x000fe200078e02da */
[----:B------:R-:W-:Y:S01]  /*9800*/  ISETP.GE.U32.AND P4, PT, R9, 0x7fffff10, PT ;  /* 0x7fffff100900780c */ /* 0x000fe20003f86070 */
[----:B------:R-:W4:Y:S02]  /*9810*/  LDL.LU.64 R150, [R1+0x220] ;  /* 0x0002200001967983 */ /* 0x000f240000300a00 */
[----:B------:R-:W-:Y:S01]  /*9820*/  VIADD R8, R64, 0xffffff4c ;  /* 0xffffff4c40087836 */ /* 0x000fe20000000000 */
[----:B------:R-:W2:Y:S01]  /*9830*/  LDC R138, c[0x0][0x3a0] ;  /* 0x0000e800ff8a7b82 */ /* 0x000ea20000000800 */
[C---:B------:R-:W-:Y:S01]  /*9840*/  IMAD.WIDE R220, R0.reuse, 0x4, R220 ;  /* 0x0000000400dc7825 */ /* 0x040fe200078e02dc */
[----:B------:R-:W-:Y:S03]  /*9850*/  LDGSTS.E [R135+0x2b800], desc[UR28][R218.64], !P5 ;  /* 0x2b800000da877fae */ /* 0x000fe6000e9a101c */
[----:B------:R-:W-:Y:S01]  /*9860*/  VIADD R9, R11, 0xffffff4d ;  /* 0xffffff4d0b097836 */ /* 0x000fe20000000000 */
[----:B------:R-:W-:Y:S01]  /*9870*/  LDGSTS.E [R135+0x2ba00], desc[UR28][R220.64], !P5 ;  /* 0x2ba00000dc877fae */ /* 0x000fe2000e9a101c */
[C---:B------:R-:W-:Y:S01]  /*9880*/  IMAD.WIDE R222, R0.reuse, 0x4, R222 ;  /* 0x0000000400de7825 */ /* 0x040fe200078e02de */
[----:B------:R-:W3:Y:S03]  /*9890*/  LDC R64, c[0x0][0x3a0] ;  /* 0x0000e800ff407b82 */ /* 0x000ee60000000800 */
[C---:B------:R-:W-:Y:S01]  /*98a0*/  IMAD.WIDE R224, R0.reuse, 0x4, R224 ;  /* 0x0000000400e07825 */ /* 0x040fe200078e02e0 */
[----:B------:R-:W-:Y:S01]  /*98b0*/  ISETP.GE.U32.AND P5, PT, R9, 0x7fffff0e, PT ;  /* 0x7fffff0e0900780c */ /* 0x000fe20003fa6070 */
[----:B------:R-:W-:Y:S02]  /*98c0*/  LDGSTS.E [R135+0x2bc00], desc[UR28][R222.64], !P2 ;  /* 0x2bc00000de877fae */ /* 0x000fe4000d1a101c */
[----:B------:R-:W-:Y:S01]  /*98d0*/  IMAD.WIDE R226, R0, 0x4, R226 ;  /* 0x0000000400e27825 */ /* 0x000fe200078e02e2 */
[----:B------:R-:W3:Y:S01]  /*98e0*/  LDC R11, c[0x0][0x3a0] ;  /* 0x0000e800ff0b7b82 */ /* 0x000ee20000000800 */
[----:B------:R-:W-:Y:S01]  /*98f0*/  LDGSTS.E [R135+0x2be00], desc[UR28][R224.64], !P2 ;  /* 0x2be00000e0877fae */ /* 0x000fe2000d1a101c */
[----:B------:R-:W-:Y:S01]  /*9900*/  ISETP.GE.U32.AND P2, PT, R8, 0x7fffff0d, PT ;  /* 0x7fffff0d0800780c */ /* 0x000fe20003f46070 */
[----:B------:R-:W-:Y:S01]  /*9910*/  IMAD.WIDE R228, R0, 0x4, R228 ;  /* 0x0000000400e47825 */ /* 0x000fe200078e02e4 */
[----:B-1----:R-:W-:Y:S01]  /*9920*/  IADD3 R8, PT, PT, R53, -0xb6, RZ ;  /* 0xffffff4a35087810 */ /* 0x002fe20007ffe0ff */
[----:B------:R-:W-:Y:S02]  /*9930*/  LDGSTS.E [R135+0x2c000], desc[UR28][R226.64], !P4 ;  /* 0x2c000000e2877fae */ /* 0x000fe4000e1a101c */
[----:B------:R-:W-:Y:S01]  /*9940*/  VIADD R9, R10, 0xffffff4b ;  /* 0xffffff4b0a097836 */ /* 0x000fe20000000000 */
[----:B------:R-:W1:Y:S01]  /*9950*/  LDC R53, c[0x0][0x3a0] ;  /* 0x0000e800ff357b82 */ /* 0x000e620000000800 */
[C---:B------:R-:W-:Y:S01]  /*9960*/  IMAD.WIDE R230, R0.reuse, 0x4, R230 ;  /* 0x0000000400e67825 */ /* 0x040fe200078e02e6 */
[----:B------:R-:W-:Y:S03]  /*9970*/  LDGSTS.E [R135+0x2c200], desc[UR28][R228.64], !P4 ;  /* 0x2c200000e4877fae */ /* 0x000fe6000e1a101c */
[C---:B------:R-:W-:Y:S01]  /*9980*/  IMAD.WIDE R232, R0.reuse, 0x4, R232 ;  /* 0x0000000400e87825 */ /* 0x040fe200078e02e8 */
[----:B------:R-:W-:Y:S01]  /*9990*/  ISETP.GE.U32.AND P4, PT, R9, 0x7fffff0c, PT ;  /* 0x7fffff0c0900780c */ /* 0x000fe20003f86070 */
[----:B------:R-:W-:Y:S01]  /*99a0*/  LDGSTS.E [R135+0x2c400], desc[UR28][R230.64], !P6 ;  /* 0x2c400000e6877fae */ /* 0x000fe2000f1a101c */
[----:B------:R-:W1:Y:S01]  /*99b0*/  LDC R10, c[0x0][0x3a0] ;  /* 0x0000e800ff0a7b82 */ /* 0x000e620000000800 */
[----:B------:R-:W-:-:S02]  /*99c0*/  IMAD.WIDE R234, R0, 0x4, R234 ;  /* 0x0000000400ea7825 */ /* 0x000fc400078e02ea */
[----:B------:R-:W-:Y:S02]  /*99d0*/  LDGSTS.E [R135+0x2c600], desc[UR28][R232.64], !P6 ;  /* 0x2c600000e8877fae */ /* 0x000fe4000f1a101c */
[----:B------:R-:W-:Y:S01]  /*99e0*/  IMAD.WIDE R236, R0, 0x4, R236 ;  /* 0x0000000400ec7825 */ /* 0x000fe200078e02ec */
[----:B------:R-:W-:Y:S01]  /*99f0*/  ISETP.GE.U32.AND P6, PT, R8, 0x7fffff0b, PT ;  /* 0x7fffff0b0800780c */ /* 0x000fe20003fc6070 */
[----:B------:R-:W-:Y:S01]  /*9a00*/  LDGSTS.E [R135+0x2c800], desc[UR28][R234.64], !P5 ;  /* 0x2c800000ea877fae */ /* 0x000fe2000e9a101c */
[----:B------:R-:W1:Y:S01]  /*9a10*/  LDC R139, c[0x0][0x3a0] ;  /* 0x0000e800ff8b7b82 */ /* 0x000e620000000800 */
[----:B---3--:R-:W-:Y:S02]  /*9a20*/  VIADD R9, R52, 0xffffff49 ;  /* 0xffffff4934097836 */ /* 0x008fe40000000000 */
[C---:B------:R-:W-:Y:S01]  /*9a30*/  IMAD.WIDE R112, R0.reuse, 0x4, R112 ;  /* 0x0000000400707825 */ /* 0x040fe200078e0270 */
[----:B------:R-:W-:Y:S03]  /*9a40*/  LDGSTS.E [R135+0x2ca00], desc[UR28][R236.64], !P5 ;  /* 0x2ca00000ec877fae */ /* 0x000fe6000e9a101c */
[C---:B------:R-:W-:Y:S01]  /*9a50*/  IMAD.WIDE R100, R0.reuse, 0x4, R100 ;  /* 0x0000000400647825 */ /* 0x040fe200078e0264 */
[----:B------:R-:W3:Y:S01]  /*9a60*/  LDC R52, c[0x0][0x3a0] ;  /* 0x0000e800ff347b82 */ /* 0x000ee20000000800 */
[----:B------:R-:W4:Y:S02]  /*9a70*/  LDL.LU.64 R146, [R1+0x218] ;  /* 0x0002180001927983 */ /* 0x000f240000300a00 */
[----:B------:R-:W-:Y:S01]  /*9a80*/  VIADD R8, R65, 0xffffff48 ;  /* 0xffffff4841087836 */ /* 0x000fe20000000000 */
[----:B------:R-:W-:Y:S01]  /*9a90*/  ISETP.GE.U32.AND P5, PT, R9, 0x7fffff0a, PT ;  /* 0x7fffff0a0900780c */ /* 0x000fe20003fa6070 */
[----:B------:R-:W-:Y:S01]  /*9aa0*/  LDGSTS.E [R135+0x2cc00], desc[UR28][R112.64], !P2 ;  /* 0x2cc0000070877fae */ /* 0x000fe2000d1a101c */
[----:B------:R-:W-:-:S02]  /*9ab0*/  IMAD.WIDE R76, R0, 0x4, R76 ;  /* 0x00000004004c7825 */ /* 0x000fc400078e024c */
[----:B------:R-:W2:Y:S01]  /*9ac0*/  LDC R168, c[0x0][0x3a0] ;  /* 0x0000e800ffa87b82 */ /* 0x000ea20000000800 */
[----:B------:R-:W-:Y:S01]  /*9ad0*/  LDGSTS.E [R135+0x2ce00], desc[UR28][R100.64], !P2 ;  /* 0x2ce0000064877fae */ /* 0x000fe2000d1a101c */
[----:B------:R-:W-:Y:S01]  /*9ae0*/  ISETP.GE.U32.AND P2, PT, R8, 0x7fffff09, PT ;  /* 0x7fffff090800780c */ /* 0x000fe20003f46070 */
[----:B------:R-:W-:Y:S01]  /*9af0*/  IMAD.WIDE R78, R0, 0x4, R78 ;  /* 0x00000004004e7825 */ /* 0x000fe200078e024e */
[----:B------:R-:W-:Y:S01]  /*9b00*/  IADD3 R8, PT, PT, R64, -0xba, RZ ;  /* 0xffffff4640087810 */ /* 0x000fe20007ffe0ff */
[----:B------:R-:W-:Y:S02]  /*9b10*/  LDGSTS.E [R135+0x2d000], desc[UR28][R76.64], !P4 ;  /* 0x2d0000004c877fae */ /* 0x000fe4000e1a101c */
[----:B------:R-:W-:Y:S01]  /*9b20*/  VIADD R9, R13, 0xffffff47 ;  /* 0xffffff470d097836 */ /* 0x000fe20000000000 */
[----:B------:R-:W2:Y:S01]  /*9b30*/  LDC R64, c[0x0][0x3a0] ;  /* 0x0000e800ff407b82 */ /* 0x000ea20000000800 */
[C---:B------:R-:W-:Y:S01]  /*9b40*/  IMAD.WIDE R118, R0.reuse, 0x4, R118 ;  /* 0x0000000400767825 */ /* 0x040fe200078e0276 */
[----:B------:R-:W-:Y:S02]  /*9b50*/  LDGSTS.E [R135+0x2d200], desc[UR28][R78.64], !P4 ;  /* 0x2d2000004e877fae */ /* 0x000fe4000e1a101c */
[----:B------:R-:W-:Y:S01]  /*9b60*/  ISETP.GE.U32.AND P4, PT, R9, 0x7fffff08, PT ;  /* 0x7fffff080900780c */ /* 0x000fe20003f86070 */
[C---:B------:R-:W-:Y:S01]  /*9b70*/  IMAD.WIDE R74, R0.reuse, 0x4, R74 ;  /* 0x00000004004a7825 */ /* 0x040fe200078e024a */
[----:B------:R-:W-:Y:S02]  /*9b80*/  LDGSTS.E [R135+0x2d400], desc[UR28][R118.64], !P6 ;  /* 0x2d40000076877fae */ /* 0x000fe4000f1a101c */
[----:B------:R-:W2:Y:S01]  /*9b90*/  LDC R13, c[0x0][0x3a0] ;  /* 0x0000e800ff0d7b82 */ /* 0x000ea20000000800 */
[C---:B------:R-:W-:Y:S01]  /*9ba0*/  IMAD.WIDE R80, R0.reuse, 0x4, R80 ;  /* 0x0000000400507825 */ /* 0x040fe200078e0250 */
[----:B------:R-:W-:Y:S03]  /*9bb0*/  LDGSTS.E [R135+0x2d600], desc[UR28][R74.64], !P6 ;  /* 0x2d6000004a877fae */ /* 0x000fe6000f1a101c */
[C---:B------:R-:W-:Y:S01]  /*9bc0*/  IMAD.WIDE R82, R0.reuse, 0x4, R82 ;  /* 0x0000000400527825 */ /* 0x040fe200078e0252 */
[----:B------:R-:W-:Y:S02]  /*9bd0*/  LDGSTS.E [R135+0x2d800], desc[UR28][R80.64], !P5 ;  /* 0x2d80000050877fae */ /* 0x000fe4000e9a101c */
[----:B------:R-:W4:Y:S01]  /*9be0*/  LDC R175, c[0x0][0x3a0] ;  /* 0x0000e800ffaf7b82 */ /* 0x000f220000000800 */
[----:B------:R-:W-:Y:S01]  /*9bf0*/  VIADD R9, R11, 0xffffff45 ;  /* 0xffffff450b097836 */ /* 0x000fe20000000000 */
[----:B------:R-:W-:Y:S01]  /*9c00*/  LDGSTS.E [R135+0x2da00], desc[UR28][R82.64], !P5 ;  /* 0x2da0000052877fae */ /* 0x000fe2000e9a101c */
[----:B------:R-:W-:Y:S01]  /*9c10*/  IMAD.WIDE R104, R0, 0x4, R104 ;  /* 0x0000000400687825 */ /* 0x000fe200078e0268 */
[----:B------:R-:W-:-:S02]  /*9c20*/  ISETP.GE.U32.AND P6, PT, R8, 0x7fffff07, PT ;  /* 0x7fffff070800780c */ /* 0x000fc40003fc6070 */
[----:B------:R-:W-:Y:S01]  /*9c30*/  ISETP.GE.U32.AND P5, PT, R9, 0x7fffff06, PT ;  /* 0x7fffff060900780c */ /* 0x000fe20003fa6070 */
[----:B------:R-:W-:Y:S01]  /*9c40*/  IMAD.WIDE R96, R0, 0x4, R96 ;  /* 0x0000000400607825 */ /* 0x000fe200078e0260 */
[----:B------:R-:W-:Y:S01]  /*9c50*/  LDGSTS.E [R135+0x2dc00], desc[UR28][R104.64], !P2 ;  /* 0x2dc0000068877fae */ /* 0x000fe2000d1a101c */
[----:B------:R-:W2:Y:S02]  /*9c60*/  LDC R11, c[0x0][0x3a0] ;  /* 0x0000e800ff0b7b82 */ /* 0x000ea40000000800 */
[----:B-1----:R-:W-:Y:S01]  /*9c70*/  VIADD R8, R53, 0xffffff44 ;  /* 0xffffff4435087836 */ /* 0x002fe20000000000 */
[----:B------:R-:W-:Y:S01]  /*9c80*/  LDGSTS.E [R135+0x2de00], desc[UR28][R96.64], !P2 ;  /* 0x2de0000060877fae */ /* 0x000fe2000d1a101c */
[----:B------:R-:W-:Y:S02]  /*9c90*/  VIADD R9, R10, 0xffffff43 ;  /* 0xffffff430a097836 */ /* 0x000fe40000000000 */
[C---:B------:R-:W-:Y:S01]  /*9ca0*/  IMAD.WIDE R88, R0.reuse, 0x4, R88 ;  /* 0x0000000400587825 */ /* 0x040fe200078e0258 */
[----:B------:R-:W4:Y:S01]  /*9cb0*/  LDL.LU.64 R148, [R1+0x210] ;  /* 0x0002100001947983 */ /* 0x000f220000300a00 */
[----:B------:R-:W1:Y:S02]  /*9cc0*/  LDC R10, c[0x0][0x3a0] ;  /* 0x0000e800ff0a7b82 */ /* 0x000e640000000800 */
[----:B------:R-:W-:Y:S01]  /*9cd0*/  IMAD.WIDE R90, R0, 0x4, R90 ;  /* 0x00000004005a7825 */ /* 0x000fe200078e025a */
[----:B------:R-:W-:Y:S01]  /*9ce0*/  ISETP.GE.U32.AND P2, PT, R8, 0x7fffff05, PT ;  /* 0x7fffff050800780c */ /* 0x000fe20003f46070 */
[----:B------:R-:W-:Y:S01]  /*9cf0*/  LDGSTS.E [R135+0x2e000], desc[UR28][R88.64], !P4 ;  /* 0x2e00000058877fae */ /* 0x000fe2000e1a101c */
[----:B---3--:R-:W-:Y:S01]  /*9d00*/  IADD3 R8, PT, PT, R52, -0xbe, RZ ;  /* 0xffffff4234087810 */ /* 0x008fe20007ffe0ff */
[----:B------:R-:W-:-:S02]  /*9d10*/  IMAD.WIDE R116, R0, 0x4, R116 ;  /* 0x0000000400747825 */ /* 0x000fc400078e0274 */
[----:B------:R-:W-:Y:S01]  /*9d20*/  LDGSTS.E [R135+0x2e200], desc[UR28][R90.64], !P4 ;  /* 0x2e2000005a877fae */ /* 0x000fe2000e1a101c */
[----:B------:R-:W-:Y:S01]  /*9d30*/  ISETP.GE.U32.AND P4, PT, R9, 0x7fffff04, PT ;  /* 0x7fffff040900780c */ /* 0x000fe20003f86070 */
[C---:B------:R-:W-:Y:S01]  /*9d40*/  IMAD.WIDE R46, R0.reuse, 0x4, R46 ;  /* 0x00000004002e7825 */ /* 0x040fe200078e022e */
[----:B------:R-:W3:Y:S01]  /*9d50*/  LDC R52, c[0x0][0x3a0] ;  /* 0x0000e800ff347b82 */ /* 0x000ee20000000800 */
[----:B------:R-:W-:Y:S02]  /*9d60*/  LDGSTS.E [R135+0x2e400], desc[UR28][R116.64], !P6 ;  /* 0x2e40000074877fae */ /* 0x000fe4000f1a101c */
[C---:B------:R-:W-:Y:S02]  /*9d70*/  IMAD.WIDE R84, R0.reuse, 0x4, R84 ;  /* 0x0000000400547825 */ /* 0x040fe400078e0254 */
[----:B------:R-:W-:Y:S02]  /*9d80*/  LDGSTS.E [R135+0x2e600], desc[UR28][R46.64], !P6 ;  /* 0x2e6000002e877fae */ /* 0x000fe4000f1a101c */
[----:B------:R-:W-:Y:S01]  /*9d90*/  IMAD.WIDE R86, R0, 0x4, R86 ;  /* 0x0000000400567825 */ /* 0x000fe200078e0256 */
[----:B------:R-:W-:Y:S01]  /*9da0*/  ISETP.GE.U32.AND P6, PT, R8, 0x7fffff03, PT ;  /* 0x7fffff030800780c */ /* 0x000fe20003fc6070 */
[----:B------:R-:W-:Y:S01]  /*9db0*/  LDGSTS.E [R135+0x2e800], desc[UR28][R84.64], !P5 ;  /* 0x2e80000054877fae */ /* 0x000fe2000e9a101c */
[----:B------:R-:W4:Y:S01]  /*9dc0*/  LDC R174, c[0x0][0x3a0] ;  /* 0x0000e800ffae7b82 */ /* 0x000f220000000800 */
[----:B--2---:R-:W-:-:S02]  /*9dd0*/  VIADD R9, R64, 0xffffff40 ;  /* 0xffffff4040097836 */ /* 0x004fc40000000000 */
[C---:B------:R-:W-:Y:S01]  /*9de0*/  IMAD.WIDE R106, R0.reuse, 0x4, R106 ;  /* 0x00000004006a7825 */ /* 0x040fe200078e026a */
[----:B------:R-:W-:Y:S03]  /*9df0*/  LDGSTS.E [R135+0x2ea00], desc[UR28][R86.64], !P5 ;  /* 0x2ea0000056877fae */ /* 0x000fe6000e9a101c */
[----:B------:R-:W-:Y:S01]  /*9e00*/  IMAD.WIDE R92, R0, 0x4, R92 ;  /* 0x00000004005c7825 */ /* 0x000fe200078e025c */
[----:B------:R-:W-:Y:S01]  /*9e10*/  ISETP.GE.AND P5, PT, R2, R9, PT ;  /* 0x000000090200720c */ /* 0x000fe20003fa6270 */
        /* <DEDUP_REMOVED lines=8> */
[----:B------:R-:W-:Y:S01]  /*9ea0*/  SEL R8, RZ, 0x4, P5 ;  /* 0x00000004ff087807 */ /* 0x000fe20002800000 */
[C---:B------:R-:W-:Y:S01]  /*9eb0*/  IMAD.WIDE R102, R0.reuse, 0x4, R102 ;  /* 0x0000000400667825 */ /* 0x040fe200078e0266 */
[----:B------:R-:W-:Y:S01]  /*9ec0*/  ISETP.GT.AND P5, PT, R3, 0xff, PT ;  /* 0x000000ff0300780c */ /* 0x000fe20003fa4270 */
[----:B------:R-:W-:Y:S01]  /*9ed0*/  LDGSTS.E [R135+0x2f200], desc[UR28][R108.64], !P4 ;  /* 0x2f2000006c877fae */ /* 0x000fe2000e1a101c */
[----:B------:R-:W-:Y:S01]  /*9ee0*/  ISETP.GE.U32.AND P4, PT, R9, 0x7fffff01, PT ;  /* 0x7fffff010900780c */ /* 0x000fe20003f86070 */
[----:B------:R-:W-:Y:S01]  /*9ef0*/  IMAD.WIDE R110, R0, 0x4, R110 ;  /* 0x00000004006e7825 */ /* 0x000fe200078e026e */
[----:B------:R-:W-:Y:S01]  /*9f00*/  SEL R8, R8, RZ, P5 ;  /* 0x000000ff08087207 */ /* 0x000fe20002800000 */
[----:B------:R-:W2:Y:S02]  /*9f10*/  LDL.LU.64 R158, [R1+0x208] ;  /* 0x00020800019e7983 */ /* 0x000ea40000300a00 */
[----:B------:R-:W-:-:S04]  /*9f20*/  IMAD.WIDE R94, R0, 0x4, R94 ;  /* 0x00000004005e7825 */ /* 0x000fc800078e025e */
[C---:B------:R-:W-:Y:S01]  /*9f30*/  IMAD.WIDE R98, R0.reuse, 0x4, R98 ;  /* 0x0000000400627825 */ /* 0x040fe200078e0262 */
[----:B------:R-:W-:Y:S03]  /*9f40*/  LDGSTS.E [R135+0x2f400], desc[UR28][R102.64], !P6 ;  /* 0x2f40000066877fae */ /* 0x000fe6000f1a101c */
[----:B------:R-:W-:Y:S01]  /*9f50*/  IMAD.WIDE R120, R0, 0x4, R114 ;  /* 0x0000000400787825 */ /* 0x000fe200078e0272 */
[----:B------:R-:W-:Y:S01]  /*9f60*/  LDGSTS.E [R135+0x2f600], desc[UR28][R110.64], !P6 ;  /* 0x2f6000006e877fae */ /* 0x000fe2000f1a101c */
[----:B------:R-:W-:Y:S01]  /*9f70*/  IADD3 R11, PT, PT, R11, -0xc2, RZ ;  /* 0xffffff3e0b0b7810 */ /* 0x000fe20007ffe0ff */
[----:B------:R-:W4:Y:S01]  /*9f80*/  LDC R13, c[0x0][0x3a0] ;  /* 0x0000e800ff0d7b82 */ /* 0x000f220000000800 */
[----:B-1----:R-:W-:Y:S01]  /*9f90*/  VIADD R9, R10, 0xffffff3f ;  /* 0xffffff3f0a097836 */ /* 0x002fe20000000000 */
[----:B------:R-:W-:Y:S01]  /*9fa0*/  ISETP.NE.U32.AND P5, PT, R8, RZ, PT ;  /* 0x000000ff0800720c */ /* 0x000fe20003fa5070 */
[----:B---3--:R-:W-:Y:S01]  /*9fb0*/  VIADD R10, R52, 0xffffff3d ;  /* 0xffffff3d340a7836 */ /* 0x008fe20000000000 */
[----:B------:R-:W-:Y:S02]  /*9fc0*/  LDGSTS.E [R135+0x2f800], desc[UR28][R94.64], !P2 ;  /* 0x2f8000005e877fae */ /* 0x000fe4000d1a101c */
[----:B------:R-:W-:Y:S01]  /*9fd0*/  ISETP.GE.U32.AND P6, PT, R9, 0x7fffff00, PT ;  /* 0x7fffff000900780c */ /* 0x000fe20003fc6070 */
[----:B------:R-:W-:Y:S01]  /*9fe0*/  IMAD.WIDE R8, R0, 0x4, R130 ;  /* 0x0000000400087825 */ /* 0x000fe200078e0282 */
[----:B------:R-:W-:Y:S01]  /*9ff0*/  LDGSTS.E [R135+0x2fa00], desc[UR28][R98.64], !P2 ;  /* 0x2fa0000062877fae */ /* 0x000fe2000d1a101c */
[----:B------:R-:W-:Y:S01]  /*a000*/  ISETP.GE.U32.AND P2, PT, R11, 0x7ffffeff, PT ;  /* 0x7ffffeff0b00780c */ /* 0x000fe20003f46070 */
[----:B------:R-:W1:Y:S02]  /*a010*/  LDC R130, c[0x0][0x3a0] ;  /* 0x0000e800ff827b82 */ /* 0x000e640000000800 */
[----:B------:R-:W3:Y:S04]  /*a020*/  LDL.LU.64 R144, [R1+0x200] ;  /* 0x0002000001907983 */ /* 0x000ee80000300a00 */
[----:B------:R-:W-:Y:S01]  /*a030*/  LDGSTS.E [R135+0x2fc00], desc[UR28][R120.64], !P4 ;  /* 0x2fc0000078877fae */ /* 0x000fe2000e1a101c */
[----:B------:R-:W-:Y:S01]  /*a040*/  IMAD.WIDE R52, R12, 0x4, R124 ;  /* 0x000000040c347825 */ /* 0x000fe200078e027c */
[----:B------:R-:W1:Y:S02]  /*a050*/  LDC R131, c[0x0][0x3a0] ;  /* 0x0000e800ff837b82 */ /* 0x000e640000000800 */
[----:B------:R-:W-:Y:S01]  /*a060*/  LDGSTS.E [R135+0x2fe00], desc[UR28][R8.64], !P4 ;  /* 0x2fe0000008877fae */ /* 0x000fe2000e1a101c */
[----:B------:R-:W-:Y:S01]  /*a070*/  ISETP.GE.U32.AND P4, PT, R10, 0x7ffffefe, PT ;  /* 0x7ffffefe0a00780c */ /* 0x000fe20003f86070 */
[----:B------:R-:W-:-:S02]  /*a080*/  IMAD.WIDE R10, R12, 0x4, R126 ;  /* 0x000000040c0a7825 */ /* 0x000fc400078e027e */
[----:B------:R-:W0:Y:S02]  /*a090*/  LDGDEPBAR ;  /* 0x00000000000079af */ /* 0x000e240000000000 */
[C---:B------:R-:W-:Y:S01]  /*a0a0*/  IMAD.WIDE R126, R0.reuse, 0x4, R154 ;  /* 0x00000004007e7825 */ /* 0x040fe200078e029a */
[----:B------:R-:W1:Y:S01]  /*a0b0*/  LDC R172, c[0x0][0x3a0] ;  /* 0x0000e800ffac7b82 */ /* 0x000e620000000800 */
[----:B------:R-:W3:Y:S02]  /*a0c0*/  LDL.LU.64 R154, [R1+0x1f8] ;  /* 0x0001f800019a7983 */ /* 0x000ee40000300a00 */
[----:B------:R-:W-:Y:S02]  /*a0d0*/  IMAD.WIDE R124, R0, 0x4, R156 ;  /* 0x00000004007c7825 */ /* 0x000fe400078e029c */
[----:B------:R-:W3:Y:S02]  /*a0e0*/  LDL.LU.64 R156, [R1+0x1f0] ;  /* 0x0001f000019c7983 */ /* 0x000ee40000300a00 */
[C---:B------:R-:W-:Y:S01]  /*a0f0*/  IMAD.WIDE R56, R12.reuse, 0x4, R56 ;  /* 0x000000040c387825 */ /* 0x040fe200078e0238 */
[----:B------:R-:W1:Y:S01]  /*a100*/  LDC R169, c[0x0][0x3a0] ;  /* 0x0000e800ffa97b82 */ /* 0x000e620000000800 */
[----:B------:R-:W3:Y:S02]  /*a110*/  LDL.LU.64 R248, [R1+0x1e8] ;  /* 0x0001e80001f87983 */ /* 0x000ee40000300a00 */
[----:B------:R-:W-:-:S04]  /*a120*/  IMAD.WIDE R64, R12, 0x4, R128 ;  /* 0x000000040c407825 */ /* 0x000fc800078e0280 */
[C---:B------:R-:W-:Y:S01]  /*a130*/  IMAD.WIDE R114, R12.reuse, 0x4, R122 ;  /* 0x000000040c727825 */ /* 0x040fe200078e027a */
[----:B------:R-:W-:Y:S03]  /*a140*/  LDGSTS.E [R252+0x78000], desc[UR28][R64.64], P1 ;  /* 0x7800000040fc7fae */ /* 0x000fe600089a101c */
        /* <DEDUP_REMOVED lines=13> */
[----:B------:R1:W-:Y:S03]  /*a220*/  LDGSTS.E [R252+0x79c00], desc[UR28][R34.64], P1 ;  /* 0x79c0000022fc7fae */ /* 0x0003e600089a101c */
[C---:B------:R-:W-:Y:S01]  /*a230*/  IMAD.WIDE R42, R12.reuse, 0x4, R42 ;  /* 0x000000040c2a7825 */ /* 0x040fe200078e022a */
[----:B------:R-:W-:Y:S03]  /*a240*/  LDGSTS.E [R134+0x78100], desc[UR28][R10.64], P1 ;  /* 0x781000000a867fae */ /* 0x000fe600089a101c */
[C---:B------:R-:W-:Y:S01]  /*a250*/  IMAD.WIDE R62, R12.reuse, 0x4, R62 ;  /* 0x000000040c3e7825 */ /* 0x040fe200078e023e */
[----:B------:R-:W-:Y:S03]  /*a260*/  LDGSTS.E [R134+0x78500], desc[UR28][R22.64], P1 ;  /* 0x7850000016867fae */ /* 0x000fe600089a101c */
[C---:B------:R-:W-:Y:S01]  /*a270*/  IMAD.WIDE R70, R12.reuse, 0x4, R70 ;  /* 0x000000040c467825 */ /* 0x040fe200078e0246 */
[----:B------:R-:W-:Y:S01]  /*a280*/  LDGSTS.E [R134+0x78900], desc[UR28][R32.64], P1 ;  /* 0x7890000020867fae */ /* 0x000fe200089a101c */
[----:B-1----:R-:W1:Y:S02]  /*a290*/  LDC R252, c[0x0][0x3a0] ;  /* 0x0000e800fffc7b82 */ /* 0x002e640000000800 */
        /* <DEDUP_REMOVED lines=32> */
[----:B------:R-:W-:Y:S01]  /*a4a0*/  IMAD.WIDE R136, R12, 0x4, R24 ;  /* 0x000000040c887825 */ /* 0x000fe200078e0218 */
[----:B------:R-:W-:Y:S04]  /*a4b0*/  LDGSTS.E [R132+0x78f00], desc[UR28][R54.64], P1 ;  /* 0x78f0000036847fae */ /* 0x000fe800089a101c */
[----:B------:R-:W-:Y:S04]  /*a4c0*/  LDGSTS.E [R132+0x79300], desc[UR28][R40.64], P1 ;  /* 0x7930000028847fae */ /* 0x000fe800089a101c */
[----:B------:R-:W-:Y:S04]  /*a4d0*/  LDGSTS.E [R132+0x79700], desc[UR28][R50.64], P1 ;  /* 0x7970000032847fae */ /* 0x000fe800089a101c */
[----:B------:R-:W-:Y:S04]  /*a4e0*/  LDGSTS.E [R132+0x79b00], desc[UR28][R4.64], P1 ;  /* 0x79b0000004847fae */ /* 0x000fe800089a101c */
[----:B------:R-:W-:Y:S04]  /*a4f0*/  LDGSTS.E [R132+0x79f00], desc[UR28][R136.64], P1 ;  /* 0x79f0000088847fae */ /* 0x000fe800089a101c */
[----:B------:R-:W0:Y:S01]  /*a500*/  LDGDEPBAR ;  /* 0x00000000000079af */ /* 0x000e220000000000 */
[----:B------:R-:W-:Y:S01]  /*a510*/  BAR.SYNC.DEFER_BLOCKING 0x0 ;  /* 0x0000000000007b1d */ /* 0x000fe20000010000 */
[----:B------:R-:W-:-:S02]  /*a520*/  VIADD R128, R130, 0xffffff3b ;  /* 0xffffff3b82807836 */ /* 0x000fc40000000000 */
[----:B----4-:R-:W-:-:S04]  /*a530*/  IMAD.WIDE R24, R0, 0x4, R152 ;  /* 0x0000000400187825 */ /* 0x010fc800078e0298 */
[----:B------:R-:W-:Y:S01]  /*a540*/  VIADD R13, R13, 0xffffff3c ;  /* 0xffffff3c0d0d7836 */ /* 0x000fe20000000000 */
[----:B------:R-:W4:Y:S01]  /*a550*/  LDL.LU.64 R152, [R1+0x1e0] ;  /* 0x0001e00001987983 */ /* 0x000f220000300a00 */
[C---:B------:R-:W-:Y:S02]  /*a560*/  IMAD.WIDE R122, R0.reuse, 0x4, R150 ;  /* 0x00000004007a7825 */ /* 0x040fe400078e0296 */
[----:B------:R-:W1:Y:S01]  /*a570*/  LDC R150, c[0x0][0x3a0] ;  /* 0x0000e800ff967b82 */ /* 0x000e620000000800 */
[----:B------:R-:W-:Y:S02]  /*a580*/  ISETP.GE.U32.AND P1, PT, R13, 0x7ffffefd, PT ;  /* 0x7ffffefd0d00780c */ /* 0x000fe40003f26070 */
[----:B------:R-:W-:Y:S01]  /*a590*/  IADD3 R13, PT, PT, R131, -0xc6, RZ ;  /* 0xffffff3a830d7810 */ /* 0x000fe20007ffe0ff */
[----:B------:R-:W-:-:S04]  /*a5a0*/  IMAD.WIDE R146, R0, 0x4, R146 ;  /* 0x0000000400927825 */ /* 0x000fc800078e0292 */
[----:B------:R-:W1:Y:S01]  /*a5b0*/  LDC R151, c[0x0][0x3a0] ;  /* 0x0000e800ff977b82 */ /* 0x000e620000000800 */
[----:B------:R-:W-:Y:S01]  /*a5c0*/  @!PT LDS RZ, [RZ] ;  /* 0x00000000fffff984 */ /* 0x000fe20000000800 */
[----:B------:R-:W-:Y:S01]  /*a5d0*/  @!PT LDS RZ, [RZ] ;  /* 0x00000000fffff984 */ /* 0x000fe20000000800 */
[----:B------:R-:W-:Y:S01]  /*a5e0*/  @!PT LDS RZ, [RZ] ;  /* 0x00000000fffff984 */ /* 0x000fe20000000800 */
[----:B------:R-:W-:Y:S04]  /*a5f0*/  LDGSTS.E [R135+0x30000], desc[UR28][R124.64], !P6 ;  /* 0x300000007c877fae */ /* 0x000fe8000f1a101c */
[----:B------:R-:W-:Y:S01]  /*a600*/  LDGSTS.E [R135+0x30200], desc[UR28][R126.64], !P6 ;  /* 0x302000007e877fae */ /* 0x000fe2000f1a101c */
[----:B------:R-:W-:-:S03]  /*a610*/  ISETP.GE.U32.AND P6, PT, R128, 0x7ffffefc, PT ;  /* 0x7ffffefc8000780c */ /* 0x000fc60003fc6070 */
[----:B------:R-:W-:Y:S01]  /*a620*/  LDGSTS.E [R135+0x30400], desc[UR28][R24.64], !P2 ;  /* 0x3040000018877fae */ /* 0x000fe2000d1a101c */
[----:B------:R-:W-:-:S03]  /*a630*/  VIADD R138, R138, 0xffffff39 ;  /* 0xffffff398a8a7836 */ /* 0x000fc60000000000 */
[----:B------:R-:W-:Y:S01]  /*a640*/  LDGSTS.E [R135+0x30600], desc[UR28][R122.64], !P2 ;  /* 0x306000007a877fae */ /* 0x000fe2000d1a101c */
[----:B------:R-:W-:Y:S01]  /*a650*/  ISETP.GE.U32.AND P2, PT, R13, 0x7ffffefb, PT ;  /* 0x7ffffefb0d00780c */ /* 0x000fe20003f46070 */
[----:B------:R-:W-:Y:S02]  /*a660*/  VIADD R13, R140, 0xffffff38 ;  /* 0xffffff388c0d7836 */ /* 0x000fe40000000000 */
[----:B------:R-:W-:Y:S01]  /*a670*/  LDGSTS.E [R135+0x30800], desc[UR28][R146.64], !P4 ;  /* 0x3080000092877fae */ /* 0x000fe2000e1a101c */
[----:B------:R-:W-:-:S05]  /*a680*/  IMAD.WIDE R148, R0, 0x4, R148 ;  /* 0x0000000400947825 */ /* 0x000fca00078e0294 */
[----:B------:R-:W-:Y:S01]  /*a690*/  LDGSTS.E [R135+0x30a00], desc[UR28][R148.64], !P4 ;  /* 0x30a0000094877fae */ /* 0x000fe2000e1a101c */
[----:B------:R-:W-:Y:S01]  /*a6a0*/  ISETP.GE.U32.AND P4, PT, R138, 0x7ffffefa, PT ;  /* 0x7ffffefa8a00780c */ /* 0x000fe20003f86070 */
[C---:B--2---:R-:W-:Y:S02]  /*a6b0*/  IMAD.WIDE R128, R0.reuse, 0x4, R158 ;  /* 0x0000000400807825 */ /* 0x044fe400078e029e */
[----:B------:R-:W2:Y:S04]  /*a6c0*/  LDL.LU.64 R158, [R1+0x1d8] ;  /* 0x0001d800019e7983 */ /* 0x000ea80000300a00 */
[----:B------:R-:W2:Y:S04]  /*a6d0*/  LDL.LU.64 R160, [R1+0x1d0] ;  /* 0x0001d00001a07983 */ /* 0x000ea80000300a00 */
[----:B------:R-:W2:Y:S04]  /*a6e0*/  LDL.LU.64 R250, [R1+0x1c8] ;  /* 0x0001c80001fa7983 */ /* 0x000ea80000300a00 */
[----:B------:R-:W-:Y:S01]  /*a6f0*/  LDGSTS.E [R135+0x30c00], desc[UR28][R128.64], !P1 ;  /* 0x30c0000080877fae */ /* 0x000fe2000c9a101c */
[----:B---3--:R-:W-:-:S03]  /*a700*/  IMAD.WIDE R130, R0, 0x4, R144 ;  /* 0x0000000400827825 */ /* 0x008fc600078e0290 */
[----:B------:R-:W3:Y:S04]  /*a710*/  LDL.LU.64 R144, [R1+0x1c0] ;  /* 0x0001c00001907983 */ /* 0x000ee80000300a00 */
[----:B------:R-:W-:Y:S01]  /*a720*/  LDGSTS.E [R135+0x30e00], desc[UR28][R130.64], !P1 ;  /* 0x30e0000082877fae */ /* 0x000fe2000c9a101c */
[----:B------:R-:W-:Y:S02]  /*a730*/  ISETP.GE.U32.AND P1, PT, R13, 0x7ffffef9, PT ;  /* 0x7ffffef90d00780c */ /* 0x000fe40003f26070 */
[----:B------:R-:W-:Y:S01]  /*a740*/  IADD3 R13, PT, PT, R139, -0xca, RZ ;  /* 0xffffff368b0d7810 */ /* 0x000fe20007ffe0ff */
[----:B------:R-:W3:Y:S04]  /*a750*/  LDL.LU.64 R162, [R1+0x1b8] ;  /* 0x0001b80001a27983 */ /* 0x000ee80000300a00 */
[----:B------:R-:W3:Y:S01]  /*a760*/  LDL.LU.64 R246, [R1+0x1b0] ;  /* 0x0001b00001f67983 */ /* 0x000ee20000300a00 */
[----:B------:R-:W-:-:S03]  /*a770*/  IMAD.WIDE R138, R0, 0x4, R248 ;  /* 0x00000004008a7825 */ /* 0x000fc600078e02f8 */
[----:B------:R-:W3:Y:S01]  /*a780*/  LDL.LU.64 R248, [R1+0x1a8] ;  /* 0x0001a80001f87983 */ /* 0x000ee20000300a00 */
[----:B------:R-:W-:-:S04]  /*a790*/  IMAD.WIDE R154, R0, 0x4, R154 ;  /* 0x00000004009a7825 */ /* 0x000fc800078e029a */
[----:B------:R-:W-:Y:S01]  /*a7a0*/  IMAD.WIDE R156, R0, 0x4, R156 ;  /* 0x00000004009c7825 */ /* 0x000fe200078e029c */
[----:B------:R-:W-:Y:S03]  /*a7b0*/  LDGSTS.E [R135+0x31000], desc[UR28][R154.64], !P6 ;  /* 0x310000009a877fae */ /* 0x000fe6000f1a101c */
[----:B------:R-:W-:Y:S01]  /*a7c0*/  VIADD R142, R142, 0xffffff37 ;  /* 0xffffff378e8e7836 */ /* 0x000fe20000000000 */
[----:B------:R-:W-:Y:S04]  /*a7d0*/  LDGSTS.E [R135+0x31200], desc[UR28][R156.64], !P6 ;  /* 0x312000009c877fae */ /* 0x000fe8000f1a101c */
[----:B------:R-:W-:Y:S01]  /*a7e0*/  LDGSTS.E [R135+0x31400], desc[UR28][R138.64], !P2 ;  /* 0x314000008a877fae */ /* 0x000fe2000d1a101c */
[----:B------:R-:W-:Y:S01]  /*a7f0*/  ISETP.GE.U32.AND P6, PT, R142, 0x7ffffef8, PT ;  /* 0x7ffffef88e00780c */ /* 0x000fe20003fc6070 */
[----:B-1----:R-:W-:-:S02]  /*a800*/  VIADD R150, R150, 0xffffff35 ;  /* 0xffffff3596967836 */ /* 0x002fc40000000000 */
[----:B----4-:R-:W-:Y:S02]  /*a810*/  IMAD.WIDE R140, R0, 0x4, R152 ;  /* 0x00000004008c7825 */ /* 0x010fe400078e0298 */
[----:B------:R-:W4:Y:S04]  /*a820*/  LDL.LU.64 R152, [R1+0x1a0] ;  /* 0x0001a00001987983 */ /* 0x000f280000300a00 */
[----:B------:R-:W4:Y:S04]  /*a830*/  LDL.LU.64 R240, [R1+0x198] ;  /* 0x0001980001f07983 */ /* 0x000f280000300a00 */
[----:B------:R-:W4:Y:S04]  /*a840*/  LDL.LU.64 R242, [R1+0x190] ;  /* 0x0001900001f27983 */ /* 0x000f280000300a00 */
[----:B------:R-:W-:Y:S01]  /*a850*/  LDGSTS.E [R135+0x31600], desc[UR28][R140.64], !P2 ;  /* 0x316000008c877fae */ /* 0x000fe2000d1a101c */
[----:B------:R-:W-:Y:S01]  /*a860*/  ISETP.GE.U32.AND P2, PT, R13, 0x7ffffef7, PT ;  /* 0x7ffffef70d00780c */ /* 0x000fe20003f46070 */
[----:B------:R-:W-:-:S02]  /*a870*/  VIADD R13, R143, 0xffffff34 ;  /* 0xffffff348f0d7836 */ /* 0x000fc40000000000 */
[----:B------:R-:W4:Y:S01]  /*a880*/  LDL.LU.64 R244, [R1+0x140] ;  /* 0x0001400001f47983 */ /* 0x000f220000300a00 */
[----:B--2---:R-:W-:-:S04]  /*a890*/  IMAD.WIDE R158, R0, 0x4, R158 ;  /* 0x00000004009e7825 */ /* 0x004fc800078e029e */
[C---:B------:R-:W-:Y:S01]  /*a8a0*/  IMAD.WIDE R160, R0.reuse, 0x4, R160 ;  /* 0x0000000400a07825 */ /* 0x040fe200078e02a0 */
[----:B------:R-:W-:Y:S03]  /*a8b0*/  LDGSTS.E [R135+0x31800], desc[UR28][R158.64], !P4 ;  /* 0x318000009e877fae */ /* 0x000fe6000e1a101c */
[C---:B------:R-:W-:Y:S01]  /*a8c0*/  IMAD.WIDE R142, R0.reuse, 0x4, R250 ;  /* 0x00000004008e7825 */ /* 0x040fe200078e02fa */
[----:B------:R-:W-:Y:S04]  /*a8d0*/  LDGSTS.E [R135+0x31a00], desc[UR28][R160.64], !P4 ;  /* 0x31a00000a0877fae */ /* 0x000fe8000e1a101c */
[----:B------:R-:W2:Y:S04]  /*a8e0*/  LDL.LU.64 R250, [R1+0x138] ;  /* 0x0001380001fa7983 */ /* 0x000ea80000300a00 */
[----:B------:R-:W2:Y:S04]  /*a8f0*/  LDL.LU.64 R170, [R1+0x130] ;  /* 0x0001300001aa7983 */ /* 0x000ea80000300a00 */
[----:B------:R-:W2:Y:S01]  /*a900*/  LDL.LU.64 R238, [R1+0x128] ;  /* 0x0001280001ee7983 */ /* 0x000ea20000300a00 */
[----:B---3--:R-:W-:-:S03]  /*a910*/  IMAD.WIDE R144, R0, 0x4, R144 ;  /* 0x0000000400907825 */ /* 0x008fc600078e0290 */
[----:B------:R-:W-:Y:S01]  /*a920*/  LDGSTS.E [R135+0x31c00], desc[UR28][R142.64], !P1 ;  /* 0x31c000008e877fae */ /* 0x000fe2000c9a101c */
[----:B------:R-:W-:-:S03]  /*a930*/  ISETP.GE.U32.AND P4, PT, R150, 0x7ffffef6, PT ;  /* 0x7ffffef69600780c */ /* 0x000fc60003f86070 */
[----:B------:R-:W-:Y:S01]  /*a940*/  LDGSTS.E [R135+0x31e00], desc[UR28][R144.64], !P1 ;  /* 0x31e0000090877fae */ /* 0x000fe2000c9a101c */
[----:B------:R-:W-:Y:S02]  /*a950*/  ISETP.GE.U32.AND P1, PT, R13, 0x7ffffef5, PT ;  /* 0x7ffffef50d00780c */ /* 0x000fe40003f26070 */
[----:B------:R-:W-:Y:S01]  /*a960*/  IADD3 R13, PT, PT, R151, -0xce, RZ ;  /* 0xffffff32970d7810 */ /* 0x000fe20007ffe0ff */
[C---:B------:R-:W-:Y:S02]  /*a970*/  IMAD.WIDE R164, R0.reuse, 0x4, R246 ;  /* 0x0000000400a47825 */ /* 0x040fe400078e02f6 */
[----:B------:R-:W3:Y:S02]  /*a980*/  LDL.LU.64 R246, [R1+0x120] ;  /* 0x0001200001f67983 */ /* 0x000ee40000300a00 */
[C---:B------:R-:W-:Y:S02]  /*a990*/  IMAD.WIDE R150, R0.reuse, 0x4, R248 ;  /* 0x0000000400967825 */ /* 0x040fe400078e02f8 */
[----:B------:R-:W3:Y:S02]  /*a9a0*/  LDL.LU.64 R248, [R1+0x118] ;  /* 0x0001180001f87983 */ /* 0x000ee40000300a00 */
[----:B------:R-:W-:-:S04]  /*a9b0*/  IMAD.WIDE R162, R0, 0x4, R162 ;  /* 0x0000000400a27825 */ /* 0x000fc800078e02a2 */
[----:B------:R-:W-:Y:S01]  /*a9c0*/  VIADD R166, R166, 0xffffff33 ;  /* 0xffffff33a6a67836 */ /* 0x000fe20000000000 */
[----:B------:R-:W-:Y:S04]  /*a9d0*/  LDGSTS.E [R135+0x32000], desc[UR28][R162.64], !P6 ;  /* 0x32000000a2877fae */ /* 0x000fe8000f1a101c */
[----:B------:R-:W-:Y:S01]  /*a9e0*/  LDGSTS.E [R135+0x32200], desc[UR28][R164.64], !P6 ;  /* 0x32200000a4877fae */ /* 0x000fe2000f1a101c */
[----:B------:R-:W-:-:S03]  /*a9f0*/  ISETP.GE.U32.AND P6, PT, R166, 0x7ffffef4, PT ;  /* 0x7ffffef4a600780c */ /* 0x000fc60003fc6070 */
[----:B------:R-:W-:Y:S01]  /*aa00*/  LDGSTS.E [R135+0x32400], desc[UR28][R150.64], !P2 ;  /* 0x3240000096877fae */ /* 0x000fe2000d1a101c */
[----:B------:R-:W-:Y:S02]  /*aa10*/  VIADD R252, R252, 0xffffff31 ;  /* 0xffffff31fcfc7836 */ /* 0x000fe40000000000 */
[----:B----4-:R-:W-:-:S04]  /*aa20*/  IMAD.WIDE R152, R0, 0x4, R152 ;  /* 0x0000000400987825 */ /* 0x010fc800078e0298 */
[C---:B------:R-:W-:Y:S01]  /*aa30*/  IMAD.WIDE R180, R0.reuse, 0x4, R242 ;  /* 0x0000000400b47825 */ /* 0x040fe200078e02f2 */
[----:B------:R-:W-:Y:S03]  /*aa40*/  LDGSTS.E [R135+0x32600], desc[UR28][R152.64], !P2 ;  /* 0x3260000098877fae */ /* 0x000fe6000d1a101c */
[C---:B------:R-:W-:Y:S01]  /*aa50*/  IMAD.WIDE R166, R0.reuse, 0x4, R240 ;  /* 0x0000000400a67825 */ /* 0x040fe200078e02f0 */
[----:B------:R-:W-:Y:S03]  /*aa60*/  STL.64 [R1+0x2d8], R180 ;  /* 0x0002d8b401007387 */ /* 0x000fe60000100a00 */
[----:B------:R-:W-:Y:S01]  /*aa70*/  IMAD.WIDE R178, R0, 0x4, R244 ;  /* 0x0000000400b27825 */ /* 0x000fe200078e02f4 */
[----:B------:R-:W-:Y:S01]  /*aa80*/  LDGSTS.E [R135+0x32800], desc[UR28][R166.64], !P4 ;  /* 0x32800000a6877fae */ /* 0x000fe2000e1a101c */
[----:B------:R-:W-:-:S03]  /*aa90*/  ISETP.GE.U32.AND P2, PT, R13, 0x7ffffef3, PT ;  /* 0x7ffffef30d00780c */ /* 0x000fc60003f46070 */
[----:B------:R-:W-:Y:S01]  /*aaa0*/  LDGSTS.E [R135+0x32a00], desc[UR28][R180.64], !P4 ;  /* 0x32a00000b4877fae */ /* 0x000fe2000e1a101c */
[----:B------:R-:W-:Y:S01]  /*aab0*/  VIADD R13, R168, 0xffffff30 ;  /* 0xffffff30a80d7836 */ /* 0x000fe20000000000 */
[----:B------:R-:W-:Y:S02]  /*aac0*/  ISETP.GE.U32.AND P4, PT, R252, 0x7ffffef2, PT ;  /* 0x7ffffef2fc00780c */ /* 0x000fe40003f86070 */
[----:B------:R1:W-:Y:S01]  /*aad0*/  LDGSTS.E [R135+0x32c00], desc[UR28][R178.64], !P1 ;  /* 0x32c00000b2877fae */ /* 0x0003e2000c9a101c */
[----:B------:R-:W-:Y:S01]  /*aae0*/  VIADD R252, R175, 0xffffff2f ;  /* 0xffffff2faffc7836 */ /* 0x000fe20000000000 */
[----:B------:R-:W4:Y:S01]  /*aaf0*/  LDC R168, c[0x0][0x3a0] ;  /* 0x0000e800ffa87b82 */ /* 0x000f220000000800 */
[C---:B--2---:R-:W-:Y:S02]  /*ab00*/  IMAD.WIDE R176, R0.reuse, 0x4, R250 ;  /* 0x0000000400b07825 */ /* 0x044fe400078e02fa */
[----:B------:R-:W2:Y:S04]  /*ab10*/  LDL.LU.64 R250, [R1+0x110] ;  /* 0x0001100001fa7983 */ /* 0x000ea80000300a00 */
[----:B------:R-:W4:Y:S04]  /*ab20*/  LDL.LU.64 R242, [R1+0x108] ;  /* 0x0001080001f27983 */ /* 0x000f280000300a00 */
[----:B------:R1:W-:Y:S04]  /*ab30*/  STL.64 [R1+0x2d0], R178 ;  /* 0x0002d0b201007387 */ /* 0x0003e80000100a00 */
[----:B------:R-:W4:Y:S04]  /*ab40*/  LDL.LU.64 R240, [R1+0x100] ;  /* 0x0001000001f07983 */ /* 0x000f280000300a00 */
[----:B------:R3:W-:Y:S04]  /*ab50*/  STL.64 [R1+0x2c8], R176 ;  /* 0x0002c8b001007387 */ /* 0x0007e80000100a00 */
[----:B------:R-:W4:Y:S01]  /*ab60*/  LDL.LU.64 R244, [R1+0xf8] ;  /* 0x0000f80001f47983 */ /* 0x000f220000300a00 */
[----:B-1----:R-:W-:-:S03]  /*ab70*/  IMAD.WIDE R178, R0, 0x4, R170 ;  /* 0x0000000400b27825 */ /* 0x002fc600078e02aa */
[----:B------:R3:W-:Y:S01]  /*ab80*/  LDGSTS.E [R135+0x32e00], desc[UR28][R176.64], !P1 ;  /* 0x32e00000b0877fae */ /* 0x0007e2000c9a101c */
[----:B------:R-:W-:Y:S01]  /*ab90*/  IMAD.WIDE R170, R0, 0x4, R238 ;  /* 0x0000000400aa7825 */ /* 0x000fe200078e02ee */
[----:B------:R-:W-:Y:S02]  /*aba0*/  ISETP.GE.U32.AND P1, PT, R13, 0x7ffffef1, PT ;  /* 0x7ffffef10d00780c */ /* 0x000fe40003f26070 */
[----:B------:R-:W-:Y:S01]  /*abb0*/  STL.64 [R1+0x2c0], R178 ;  /* 0x0002c0b201007387 */ /* 0x000fe20000100a00 */
[----:B------:R-:W-:-:S03]  /*abc0*/  IADD3 R13, PT, PT, R174, -0xd2, RZ ;  /* 0xffffff2eae0d7810 */ /* 0x000fc60007ffe0ff */
[----:B------:R1:W-:Y:S01]  /*abd0*/  STL.64 [R1+0x2b8], R170 ;  /* 0x0002b8aa01007387 */ /* 0x0003e20000100a00 */
[----:B---3--:R-:W-:-:S03]  /*abe0*/  IMAD.WIDE R176, R0, 0x4, R246 ;  /* 0x0000000400b07825 */ /* 0x008fc600078e02f6 */
[----:B------:R-:W-:Y:S01]  /*abf0*/  LDGSTS.E [R135+0x33000], desc[UR28][R178.64], !P6 ;  /* 0x33000000b2877fae */ /* 0x000fe2000f1a101c */
[----:B------:R-:W-:-:S03]  /*ac00*/  IMAD.WIDE R174, R0, 0x4, R248 ;  /* 0x0000000400ae7825 */ /* 0x000fc600078e02f8 */
[----:B------:R-:W3:Y:S04]  /*ac10*/  LDL.LU.64 R246, [R1+0xf0] ;  /* 0x0000f00001f67983 */ /* 0x000ee80000300a00 */
[----:B------:R-:W3:Y:S04]  /*ac20*/  LDL.LU.64 R248, [R1+0xe8] ;  /* 0x0000e80001f87983 */ /* 0x000ee80000300a00 */
[----:B------:R1:W-:Y:S04]  /*ac30*/  STL.64 [R1+0x2b0], R176 ;  /* 0x0002b0b001007387 */ /* 0x0003e80000100a00 */
[----:B------:R1:W-:Y:S04]  /*ac40*/  STL.64 [R1+0x2a8], R174 ;  /* 0x0002a8ae01007387 */ /* 0x0003e80000100a00 */
[----:B------:R-:W3:Y:S04]  /*ac50*/  LDL.LU.64 R238, [R1+0xe0] ;  /* 0x0000e00001ee7983 */ /* 0x000ee80000300a00 */
[----:B------:R-:W-:Y:S04]  /*ac60*/  LDGSTS.E [R135+0x33200], desc[UR28][R170.64], !P6 ;  /* 0x33200000aa877fae */ /* 0x000fe8000f1a101c */
[----:B------:R1:W-:Y:S04]  /*ac70*/  LDGSTS.E [R135+0x33400], desc[UR28][R176.64], !P2 ;  /* 0x33400000b0877fae */ /* 0x0003e8000d1a101c */
[----:B------:R2:W-:Y:S04]  /*ac80*/  LDGSTS.E [R135+0x33600], desc[UR28][R174.64], !P2 ;  /* 0x33600000ae877fae */ /* 0x0005e8000d1a101c */
[----:B-1----:R-:W3:Y:S01]  /*ac90*/  LDL.LU.64 R170, [R1+0xd8] ;  /* 0x0000d80001aa7983 */ /* 0x002ee20000300a00 */
[----:B------:R-:W-:Y:S01]  /*aca0*/  ISETP.GE.U32.AND P6, PT, R252, 0x7ffffef0, PT ;  /* 0x7ffffef0fc00780c */ /* 0x000fe20003fc6070 */
[----:B------:R-:W-:Y:S01]  /*acb0*/  VIADD R252, R173, 0xffffff2d ;  /* 0xffffff2dadfc7836 */ /* 0x000fe20000000000 */
[----:B------:R-:W1:Y:S01]  /*acc0*/  LDC R177, c[0x0][0x3a0] ;  /* 0x0000e800ffb17b82 */ /* 0x000e620000000800 */
[----:B--2---:R-:W-:-:S07]  /*acd0*/  IMAD.WIDE R250, R0, 0x4, R250 ;  /* 0x0000000400fa7825 */ /* 0x004fce00078e02fa */
[----:B------:R-:W2:Y:S01]  /*ace0*/  LDC R176, c[0x0][0x3a0] ;  /* 0x0000e800ffb07b82 */ /* 0x000ea20000000800 */
[C---:B----4-:R-:W-:Y:S01]  /*acf0*/  IMAD.WIDE R242, R0.reuse, 0x4, R242 ;  /* 0x0000000400f27825 */ /* 0x050fe200078e02f2 */
[----:B------:R4:W-:Y:S04]  /*ad00*/  STL.64 [R1+0x2a0], R250 ;  /* 0x0002a0fa01007387 */ /* 0x0009e80000100a00 */
[----:B------:R1:W-:Y:S02]  /*ad10*/  STL.64 [R1+0x298], R242 ;  /* 0x000298f201007387 */ /* 0x0003e40000100a00 */
[----:B------:R-:W2:Y:S01]  /*ad20*/  LDC R174, c[0x0][0x3a0] ;  /* 0x0000e800ffae7b82 */ /* 0x000ea20000000800 */
[C---:B------:R-:W-:Y:S01]  /*ad30*/  IMAD.WIDE R180, R0.reuse, 0x4, R240 ;  /* 0x0000000400b47825 */ /* 0x040fe200078e02f0 */
[----:B------:R-:W-:Y:S04]  /*ad40*/  LDGSTS.E [R135+0x33800], desc[UR28][R250.64], !P4 ;  /* 0x33800000fa877fae */ /* 0x000fe8000e1a101c */
[----:B------:R-:W-:Y:S01]  /*ad50*/  LDGSTS.E [R135+0x33a00], desc[UR28][R242.64], !P4 ;  /* 0x33a00000f2877fae */ /* 0x000fe2000e1a101c */
[----:B------:R-:W-:-:S03]  /*ad60*/  IMAD.WIDE R178, R0, 0x4, R244 ;  /* 0x0000000400b27825 */ /* 0x000fc600078e02f4 */
[----:B------:R-:W-:Y:S01]  /*ad70*/  LDGSTS.E [R135+0x33c00], desc[UR28][R180.64], !P1 ;  /* 0x33c00000b4877fae */ /* 0x000fe2000c9a101c */
[----:B------:R-:W2:Y:S03]  /*ad80*/  LDC R175, c[0x0][0x3a0] ;  /* 0x0000e800ffaf7b82 */ /* 0x000ea60000000800 */
[----:B------:R-:W2:Y:S04]  /*ad90*/  LDL.LU.64 R244, [R1+0xc8] ;  /* 0x0000c80001f47983 */ /* 0x000ea80000300a00 */
[----:B------:R-:W2:Y:S04]  /*ada0*/  LDL.LU.64 R240, [R1+0xc0] ;  /* 0x0000c00001f07983 */ /* 0x000ea80000300a00 */
[----:B------:R1:W-:Y:S04]  /*adb0*/  STL.64 [R1+0x290], R180 ;  /* 0x000290b401007387 */ /* 0x0003e80000100a00 */
[----:B------:R3:W-:Y:S04]  /*adc0*/  STL.64 [R1+0x288], R178 ;  /* 0x000288b201007387 */ /* 0x0007e80000100a00 */
[----:B----4-:R-:W4:Y:S01]  /*add0*/  LDL.LU.64 R250, [R1+0xb8] ;  /* 0x0000b80001fa7983 */ /* 0x010f220000300a00 */
[----:B---3--:R-:W-:-:S03]  /*ade0*/  IMAD.WIDE R246, R0, 0x4, R246 ;  /* 0x0000000400f67825 */ /* 0x008fc600078e02f6 */
[----:B-1----:R-:W3:Y:S01]  /*adf0*/  LDL.LU.64 R242, [R1+0xb0] ;  /* 0x0000b00001f27983 */ /* 0x002ee20000300a00 */
[----:B------:R-:W-:Y:S01]  /*ae00*/  IMAD.WIDE R248, R0, 0x4, R248 ;  /* 0x0000000400f87825 */ /* 0x000fe200078e02f8 */
[----:B------:R-:W-:Y:S02]  /*ae10*/  ISETP.GE.U32.AND P4, PT, R252, 0x7ffffeee, PT ;  /* 0x7ffffeeefc00780c */ /* 0x000fe40003f86070 */
[----:B------:R-:W3:Y:S01]  /*ae20*/  LDL.LU.64 R180, [R1+0x5f8] ;  /* 0x0005f80001b47983 */ /* 0x000ee20000300a00 */
[----:B------:R-:W-:-:S03]  /*ae30*/  VIADD R252, R172, 0xffffff2b ;  /* 0xffffff2bacfc7836 */ /* 0x000fc60000000000 */
[----:B------:R1:W-:Y:S04]  /*ae40*/  STL.64 [R1+0x280], R246 ;  /* 0x000280f601007387 */ /* 0x0003e80000100a00 */
[----:B------:R1:W-:Y:S01]  /*ae50*/  LDGSTS.E [R135+0x33e00], desc[UR28][R178.64], !P1 ;  /* 0x33e00000b2877fae */ /* 0x0003e2000c9a101c */
[----:B------:R-:W-:-:S03]  /*ae60*/  IMAD.WIDE R238, R0, 0x4, R238 ;  /* 0x0000000400ee7825 */ /* 0x000fc600078e02ee */
[----:B------:R1:W-:Y:S04]  /*ae70*/  STL.64 [R1+0x278], R248 ;  /* 0x000278f801007387 */ /* 0x0003e80000100a00 */
[----:B------:R-:W3:Y:S04]  /*ae80*/  LDL.LU.64 R172, [R1+0xa8] ;  /* 0x0000a80001ac7983 */ /* 0x000ee80000300a00 */
[----:B------:R-:W-:Y:S01]  /*ae90*/  LDGSTS.E [R135+0x34000], desc[UR28][R246.64], !P6 ;  /* 0x34000000f6877fae */ /* 0x000fe2000f1a101c */
[----:B-1----:R-:W-:-:S03]  /*aea0*/  IMAD.WIDE R178, R0, 0x4, R170 ;  /* 0x0000000400b27825 */ /* 0x002fc600078e02aa */
[----:B------:R-:W-:Y:S04]  /*aeb0*/  LDGSTS.E [R135+0x34200], desc[UR28][R248.64], !P6 ;  /* 0x34200000f8877fae */ /* 0x000fe8000f1a101c */
[----:B------:R-:W3:Y:S04]  /*aec0*/  LDL.LU.64 R170, [R1+0xa0] ;  /* 0x0000a00001aa7983 */ /* 0x000ee80000300a00 */
[----:B------:R1:W-:Y:S04]  /*aed0*/  STL.64 [R1+0x270], R238 ;  /* 0x000270ee01007387 */ /* 0x0003e80000100a00 */
[----:B------:R3:W-:Y:S04]  /*aee0*/  STL.64 [R1+0x268], R178 ;  /* 0x000268b201007387 */ /* 0x0007e80000100a00 */
[----:B------:R-:W3:Y:S04]  /*aef0*/  LDL.LU.64 R246, [R1+0x98] ;  /* 0x0000980001f67983 */ /* 0x000ee80000300a00 */
[----:B------:R-:W3:Y:S01]  /*af00*/  LDL.LU.64 R248, [R1+0x90] ;  /* 0x0000900001f87983 */ /* 0x000ee20000300a00 */
[----:B------:R-:W-:Y:S01]  /*af10*/  ISETP.GE.U32.AND P2, PT, R13, 0x7ffffeef, PT ;  /* 0x7ffffeef0d00780c */ /* 0x000fe20003f46070 */
[----:B------:R-:W-:Y:S01]  /*af20*/  VIADD R13, R169, 0xffffff2c ;  /* 0xffffff2ca90d7836 */ /* 0x000fe20000000000 */
[----:B------:R-:W-:Y:S01]  /*af30*/  ISETP.GE.U32.AND P6, PT, R252, 0x7ffffeec, PT ;  /* 0x7ffffeecfc00780c */ /* 0x000fe20003fc6070 */
[----:B------:R-:W1:Y:S03]  /*af40*/  LDC R169, c[0x0][0x3a0] ;  /* 0x0000e800ffa97b82 */ /* 0x000e660000000800 */
[----:B------:R-:W-:Y:S01]  /*af50*/  ISETP.GE.U32.AND P1, PT, R13, 0x7ffffeed, PT ;  /* 0x7ffffeed0d00780c */ /* 0x000fe20003f26070 */
[----:B------:R-:W-:-:S06]  /*af60*/  VIADD R252, R177, 0xffffff29 ;  /* 0xffffff29b1fc7836 */ /* 0x000fcc0000000000 */
[----:B------:R-:W-:Y:S04]  /*af70*/  LDGSTS.E [R135+0x34400], desc[UR28][R238.64], !P2 ;  /* 0x34400000ee877fae */ /* 0x000fe8000d1a101c */
[----:B------:R3:W-:Y:S01]  /*af80*/  LDGSTS.E [R135+0x34600], desc[UR28][R178.64], !P2 ;  /* 0x34600000b2877fae */ /* 0x0007e2000d1a101c */
[----:B--2---:R-:W-:-:S04]  /*af90*/  IMAD.WIDE R244, R0, 0x4, R244 ;  /* 0x0000000400f47825 */ /* 0x004fc800078e02f4 */
[C---:B------:R-:W-:Y:S01]  /*afa0*/  IMAD.WIDE R240, R0.reuse, 0x4, R240 ;  /* 0x0000000400f07825 */ /* 0x040fe200078e02f0 */
[----:B------:R2:W-:Y:S04]  /*afb0*/  STL.64 [R1+0x260], R244 ;  /* 0x000260f401007387 */ /* 0x0005e80000100a00 */
[----:B------:R2:W-:Y:S04]  /*afc0*/  STL.64 [R1+0x258], R240 ;  /* 0x000258f001007387 */ /* 0x0005e80000100a00 */
[----:B-1----:R-:W3:Y:S01]  /*afd0*/  LDL.LU.64 R238, [R1+0x88] ;  /* 0x0000880001ee7983 */ /* 0x002ee20000300a00 */
[----:B----4-:R-:W-:-:S03]  /*afe0*/  IMAD.WIDE R250, R0, 0x4, R250 ;  /* 0x0000000400fa7825 */ /* 0x010fc600078e02fa */
[----:B------:R-:W-:Y:S01]  /*aff0*/  LDGSTS.E [R135+0x34800], desc[UR28][R244.64], !P4 ;  /* 0x34800000f4877fae */ /* 0x000fe2000e1a101c */
[----:B---3--:R-:W-:-:S03]  /*b000*/  IMAD.WIDE R178, R0, 0x4, R242 ;  /* 0x0000000400b27825 */ /* 0x008fc600078e02f2 */
[----:B------:R-:W-:Y:S04]  /*b010*/  LDGSTS.E [R135+0x34a00], desc[UR28][R240.64], !P4 ;  /* 0x34a00000f0877fae */ /* 0x000fe8000e1a101c */
[----:B------:R-:W3:Y:S04]  /*b020*/  LDL.LU.64 R242, [R1+0x80] ;  /* 0x0000800001f27983 */ /* 0x000ee80000300a00 */
[----:B------:R1:W-:Y:S01]  /*b030*/  STL.64 [R1+0x250], R250 ;  /* 0x000250fa01007387 */ /* 0x0003e20000100a00 */
[----:B------:R-:W-:-:S03]  /*b040*/  ISETP.GE.U32.AND P4, PT, R252, 0x7ffffeea, PT ;  /* 0x7ffffeeafc00780c */ /* 0x000fc60003f86070 */
[----:B------:R4:W-:Y:S01]  /*b050*/  STL.64 [R1+0x248], R178 ;  /* 0x000248b201007387 */ /* 0x0009e20000100a00 */
[----:B------:R-:W-:-:S03]  /*b060*/  VIADD R252, R176, 0xffffff27 ;  /* 0xffffff27b0fc7836 */ /* 0x000fc60000000000 */
[----:B--2---:R-:W2:Y:S04]  /*b070*/  LDL.LU.64 R244, [R1+0x78] ;  /* 0x0000780001f47983 */ /* 0x004ea80000300a00 */
[----:B------:R1:W-:Y:S04]  /*b080*/  LDGSTS.E [R135+0x34c00], desc[UR28][R250.64], !P1 ;  /* 0x34c00000fa877fae */ /* 0x0003e8000c9a101c */
[----:B------:R4:W-:Y:S04]  /*b090*/  LDGSTS.E [R135+0x34e00], desc[UR28][R178.64], !P1 ;  /* 0x34e00000b2877fae */ /* 0x0009e8000c9a101c */
[----:B------:R-:W2:Y:S01]  /*b0a0*/  LDL.LU.64 R240, [R1+0x70] ;  /* 0x0000700001f07983 */ /* 0x000ea20000300a00 */
[----:B------:R-:W-:Y:S01]  /*b0b0*/  IMAD.WIDE R176, R0, 0x4, R170 ;  /* 0x0000000400b07825 */ /* 0x000fe200078e02aa */
[----:B------:R-:W-:Y:S01]  /*b0c0*/  IADD3 R13, PT, PT, R168, -0xd6, RZ ;  /* 0xffffff2aa80d7810 */ /* 0x000fe20007ffe0ff */
[----:B-1----:R-:W1:Y:S02]  /*b0d0*/  LDC R250, c[0x0][0x3a0] ;  /* 0x0000e800fffa7b82 */ /* 0x002e640000000800 */
[----:B----4-:R-:W-:-:S05]  /*b0e0*/  IMAD.WIDE R178, R0, 0x4, R172 ;  /* 0x0000000400b27825 */ /* 0x010fca00078e02ac */
[----:B------:R4:W-:Y:S01]  /*b0f0*/  STL.64 [R1+0x240], R178 ;  /* 0x000240b201007387 */ /* 0x0009e20000100a00 */
[----:B------:R-:W1:Y:S01]  /*b100*/  LDC R168, c[0x0][0x3a0] ;  /* 0x0000e800ffa87b82 */ /* 0x000e620000000800 */
[C---:B------:R-:W-:Y:S02]  /*b110*/  IMAD.WIDE R172, R0.reuse, 0x4, R246 ;  /* 0x0000000400ac7825 */ /* 0x040fe400078e02f6 */
[----:B------:R-:W-:Y:S02]  /*b120*/  STL.64 [R1+0x238], R176 ;  /* 0x000238b001007387 */ /* 0x000fe40000100a00 */
[----:B------:R-:W-:Y:S02]  /*b130*/  IMAD.WIDE R170, R0, 0x4, R248 ;  /* 0x0000000400aa7825 */ /* 0x000fe400078e02f8 */
[----:B------:R-:W2:Y:S04]  /*b140*/  LDL.LU.64 R246, [R1+0x68] ;  /* 0x0000680001f67983 */ /* 0x000ea80000300a00 */
[----:B------:R-:W2:Y:S01]  /*b150*/  LDL.LU.64 R248, [R1+0x60] ;  /* 0x0000600001f87983 */ /* 0x000ea20000300a00 */
[----:B------:R-:W-:Y:S01]  /*b160*/  ISETP.GE.U32.AND P2, PT, R13, 0x7ffffeeb, PT ;  /* 0x7ffffeeb0d00780c */ /* 0x000fe20003f46070 */
[----:B------:R-:W-:-:S02]  /*b170*/  VIADD R13, R174, 0xffffff28 ;  /* 0xffffff28ae0d7836 */ /* 0x000fc40000000000 */
[----:B------:R-:W2:Y:S01]  /*b180*/  LDC R174, c[0x0][0x3a0] ;  /* 0x0000e800ffae7b82 */ /* 0x000ea20000000800 */
[----:B------:R-:W-:Y:S02]  /*b190*/  LDGSTS.E [R135+0x35000], desc[UR28][R178.64], !P6 ;  /* 0x35000000b2877fae */ /* 0x000fe4000f1a101c */
[----:B------:R-:W-:Y:S02]  /*b1a0*/  ISETP.GE.U32.AND P1, PT, R13, 0x7ffffee9, PT ;  /* 0x7ffffee90d00780c */ /* 0x000fe40003f26070 */
[----:B------:R1:W-:Y:S01]  /*b1b0*/  LDGSTS.E [R135+0x35200], desc[UR28][R176.64], !P6 ;  /* 0x35200000b0877fae */ /* 0x0003e2000f1a101c */
[----:B------:R-:W-:Y:S02]  /*b1c0*/  ISETP.GE.U32.AND P6, PT, R252, 0x7ffffee8, PT ;  /* 0x7ffffee8fc00780c */ /* 0x000fe40003fc6070 */
[----:B------:R-:W-:Y:S01]  /*b1d0*/  IADD3 R13, PT, PT, R169, -0xda, RZ ;  /* 0xffffff26a90d7810 */ /* 0x000fe20007ffe0ff */
[----:B-1----:R-:W-:Y:S01]  /*b1e0*/  VIADD R252, R168, 0xffffff25 ;  /* 0xffffff25a8fc7836 */ /* 0x002fe20000000000 */
[----:B------:R1:W-:Y:S04]  /*b1f0*/  STL.64 [R1+0x230], R172 ;  /* 0x000230ac01007387 */ /* 0x0003e80000100a00 */
[----:B----4-:R-:W4:Y:S04]  /*b200*/  LDL.LU.64 R178, [R1+0x5f0] ;  /* 0x0005f00001b27983 */ /* 0x010f280000300a00 */
[----:B------:R1:W-:Y:S04]  /*b210*/  STL.64 [R1+0x228], R170 ;  /* 0x000228aa01007387 */ /* 0x0003e80000100a00 */
[----:B------:R-:W-:Y:S04]  /*b220*/  LDGSTS.E [R135+0x35400], desc[UR28][R172.64], !P2 ;  /* 0x35400000ac877fae */ /* 0x000fe8000d1a101c */
[----:B------:R-:W-:Y:S04]  /*b230*/  LDGSTS.E [R135+0x35600], desc[UR28][R170.64], !P2 ;  /* 0x35600000aa877fae */ /* 0x000fe8000d1a101c */
[----:B-1----:R-:W4:Y:S04]  /*b240*/  LDL.LU.64 R172, [R1+0x58] ;  /* 0x0000580001ac7983 */ /* 0x002f280000300a00 */
[----:B------:R-:W4:Y:S01]  /*b250*/  LDL.LU.64 R170, [R1+0x50] ;  /* 0x0000500001aa7983 */ /* 0x000f220000300a00 */
[----:B------:R-:W-:Y:S01]  /*b260*/  ISETP.GE.U32.AND P2, PT, R13, 0x7ffffee7, PT ;  /* 0x7ffffee70d00780c */ /* 0x000fe20003f46070 */
[----:B------:R-:W-:-:S02]  /*b270*/  VIADD R13, R175, 0xffffff24 ;  /* 0xffffff24af0d7836 */ /* 0x000fc40000000000 */
[----:B------:R-:W-:-:S05]  /*b280*/  IMAD.WIDE R168, R0, 0x4, R238 ;  /* 0x0000000400a87825 */ /* 0x000fca00078e02ee */
[----:B------:R1:W-:Y:S04]  /*b290*/  STL.64 [R1+0x220], R168 ;  /* 0x000220a801007387 */ /* 0x0003e80000100a00 */
[----:B------:R-:W-:Y:S01]  /*b2a0*/  LDGSTS.E [R135+0x35800], desc[UR28][R168.64], !P4 ;  /* 0x35800000a8877fae */ /* 0x000fe2000e1a101c */
[----:B---3--:R-:W-:-:S05]  /*b2b0*/  IMAD.WIDE R242, R0, 0x4, R242 ;  /* 0x0000000400f27825 */ /* 0x008fca00078e02f2 */
[----:B------:R3:W-:Y:S04]  /*b2c0*/  STL.64 [R1+0x218], R242 ;  /* 0x000218f201007387 */ /* 0x0007e80000100a00 */
[----:B-1----:R-:W4:Y:S01]  /*b2d0*/  LDL.LU.64 R168, [R1+0x48] ;  /* 0x0000480001a87983 */ /* 0x002f220000300a00 */
[----:B--2---:R-:W-:-:S03]  /*b2e0*/  IMAD.WIDE R244, R0, 0x4, R244 ;  /* 0x0000000400f47825 */ /* 0x004fc600078e02f4 */
[----:B------:R-:W-:Y:S04]  /*b2f0*/  LDGSTS.E [R135+0x35a00], desc[UR28][R242.64], !P4 ;  /* 0x35a00000f2877fae */ /* 0x000fe8000e1a101c */
[----:B------:R1:W-:Y:S04]  /*b300*/  STL.64 [R1+0x210], R244 ;  /* 0x000210f401007387 */ /* 0x0003e80000100a00 */
[----:B------:R-:W2:Y:S01]  /*b310*/  LDL.LU.64 R238, [R1+0x40] ;  /* 0x0000400001ee7983 */ /* 0x000ea20000300a00 */
[----:B------:R-:W-:-:S03]  /*b320*/  IMAD.WIDE R176, R0, 0x4, R240 ;  /* 0x0000000400b07825 */ /* 0x000fc600078e02f0 */
[----:B------:R-:W-:Y:S01]  /*b330*/  LDGSTS.E [R135+0x35c00], desc[UR28][R244.64], !P1 ;  /* 0x35c00000f4877fae */ /* 0x000fe2000c9a101c */
[----:B------:R-:W-:-:S03]  /*b340*/  ISETP.GE.U32.AND P4, PT, R252, 0x7ffffee6, PT ;  /* 0x7ffffee6fc00780c */ /* 0x000fc60003f86070 */
[----:B------:R1:W-:Y:S01]  /*b350*/  STL.64 [R1+0x208], R176 ;  /* 0x000208b001007387 */ /* 0x0003e20000100a00 */
[----:B------:R-:W-:-:S03]  /*b360*/  VIADD R252, R174, 0xffffff23 ;  /* 0xffffff23aefc7836 */ /* 0x000fc60000000000 */
[----:B------:R-:W2:Y:S04]  /*b370*/  LDL.LU.64 R240, [R1+0x38] ;  /* 0x0000380001f07983 */ /* 0x000ea80000300a00 */
[----:B------:R1:W-:Y:S04]  /*b380*/  LDGSTS.E [R135+0x35e00], desc[UR28][R176.64], !P1 ;  /* 0x35e00000b0877fae */ /* 0x0003e8000c9a101c */
[----:B---3--:R-:W3:Y:S01]  /*b390*/  LDL.LU.64 R242, [R1+0x30] ;  /* 0x0000300001f27983 */ /* 0x008ee20000300a00 */
[----:B------:R-:W-:-:S03]  /*b3a0*/  ISETP.GE.U32.AND P1, PT, R13, 0x7ffffee5, PT ;  /* 0x7ffffee50d00780c */ /* 0x000fc60003f26070 */
[----:B-1----:R-:W3:Y:S01]  /*b3b0*/  LDL.LU.64 R244, [R1+0x28] ;  /* 0x0000280001f47983 */ /* 0x002ee20000300a00 */
[----:B------:R-:W-:-:S03]  /*b3c0*/  IMAD.WIDE R176, R0, 0x4, R246 ;  /* 0x0000000400b07825 */ /* 0x000fc600078e02f6 */
[----:B------:R-:W3:Y:S01]  /*b3d0*/  LDL.LU.64 R246, [R1+0x20] ;  /* 0x0000200001f67983 */ /* 0x000ee20000300a00 */
[----:B------:R-:W-:-:S03]  /*b3e0*/  IMAD.WIDE R174, R0, 0x4, R248 ;  /* 0x0000000400ae7825 */ /* 0x000fc600078e02f8 */
[----:B------:R1:W-:Y:S01]  /*b3f0*/  STL.64 [R1+0x200], R176 ;  /* 0x000200b001007387 */ /* 0x0003e20000100a00 */
[----:B------:R-:W-:-:S03]  /*b400*/  IADD3 R13, PT, PT, R250, -0xde, RZ ;  /* 0xffffff22fa0d7810 */ /* 0x000fc60007ffe0ff */
[----:B------:R-:W3:Y:S04]  /*b410*/  LDL.LU.64 R248, [R1+0x18] ;  /* 0x0000180001f87983 */ /* 0x000ee80000300a00 */
[----:B------:R1:W-:Y:S04]  /*b420*/  STL.64 [R1+0x1f8], R174 ;  /* 0x0001f8ae01007387 */ /* 0x0003e80000100a00 */
[----:B------:R-:W3:Y:S04]  /*b430*/  LDL.LU.64 R250, [R1+0x10] ;  /* 0x0000100001fa7983 */ /* 0x000ee80000300a00 */
[----:B------:R-:W-:Y:S04]  /*b440*/  LDGSTS.E [R135+0x36000], desc[UR28][R176.64], !P6 ;  /* 0x36000000b0877fae */ /* 0x000fe8000f1a101c */
[----:B------:R-:W-:Y:S01]  /*b450*/  LDGSTS.E [R135+0x36200], desc[UR28][R174.64], !P6 ;  /* 0x36200000ae877fae */ /* 0x000fe2000f1a101c */
[----:B------:R-:W-:-:S02]  /*b460*/  ISETP.GE.U32.AND P6, PT, R252, 0x7ffffee4, PT ;  /* 0x7ffffee4fc00780c */ /* 0x000fc40003fc6070 */
[----:B------:R-:W2:Y:S01]  /*b470*/  LDC R252, c[0x0][0x3a0] ;  /* 0x0000e800fffc7b82 */ /* 0x000ea20000000800 */
[----:B-1----:R-:W3:Y:S01]  /*b480*/  LDL.LU.64 R176, [R1+0x5e8] ;  /* 0x0005e80001b07983 */ /* 0x002ee20000300a00 */
[----:B----4-:R-:W-:-:S03]  /*b490*/  IMAD.WIDE R172, R0, 0x4, R172 ;  /* 0x0000000400ac7825 */ /* 0x010fc600078e02ac */
[----:B------:R-:W4:Y:S01]  /*b4a0*/  LDL.LU.64 R174, [R1+0x5e0] ;  /* 0x0005e00001ae7983 */ /* 0x000f220000300a00 */
[----:B------:R-:W-:-:S03]  /*b4b0*/  IMAD.WIDE R170, R0, 0x4, R170 ;  /* 0x0000000400aa7825 */ /* 0x000fc600078e02aa */
[----:B------:R1:W-:Y:S04]  /*b4c0*/  STL.64 [R1+0x1f0], R172 ;  /* 0x0001f0ac01007387 */ /* 0x0003e80000100a00 */
[----:B------:R1:W-:Y:S04]  /*b4d0*/  STL.64 [R1+0x1e8], R170 ;  /* 0x0001e8aa01007387 */ /* 0x0003e80000100a00 */
[----:B------:R-:W-:Y:S04]  /*b4e0*/  LDGSTS.E [R135+0x36400], desc[UR28][R172.64], !P2 ;  /* 0x36400000ac877fae */ /* 0x000fe8000d1a101c */
[----:B------:R-:W-:Y:S01]  /*b4f0*/  LDGSTS.E [R135+0x36600], desc[UR28][R170.64], !P2 ;  /* 0x36600000aa877fae */ /* 0x000fe2000d1a101c */
[----:B------:R-:W-:-:S02]  /*b500*/  ISETP.GE.U32.AND P2, PT, R13, 0x7ffffee3, PT ;  /* 0x7ffffee30d00780c */ /* 0x000fc40003f46070 */
[----:B------:R-:W2:Y:S01]  /*b510*/  LDC R13, c[0x0][0x3a0] ;  /* 0x0000e800ff0d7b82 */ /* 0x000ea20000000800 */
[----:B-1----:R-:W4:Y:S04]  /*b520*/  LDL.LU.64 R172, [R1+0x5d8] ;  /* 0x0005d80001ac7983 */ /* 0x002f280000300a00 */
[----:B------:R-:W4:Y:S01]  /*b530*/  LDL.LU.64 R170, [R1+0x5d0] ;  /* 0x0005d00001aa7983 */ /* 0x000f220000300a00 */
[----:B------:R-:W-:-:S05]  /*b540*/  IMAD.WIDE R168, R0, 0x4, R168 ;  /* 0x0000000400a87825 */ /* 0x000fca00078e02a8 */
[----:B------:R1:W-:Y:S04]  /*b550*/  STL.64 [R1+0x1e0], R168 ;  /* 0x0001e0a801007387 */ /* 0x0003e80000100a00 */
[----:B------:R1:W-:Y:S01]  /*b560*/  LDGSTS.E [R135+0x36800], desc[UR28][R168.64], !P4 ;  /* 0x36800000a8877fae */ /* 0x0003e2000e1a101c */
[----:B--2---:R-:W-:-:S05]  /*b570*/  IMAD.WIDE R238, R0, 0x4, R238 ;  /* 0x0000000400ee7825 */ /* 0x004fca00078e02ee */
[----:B------:R2:W-:Y:S04]  /*b580*/  STL.64 [R1+0x1d8], R238 ;  /* 0x0001d8ee01007387 */ /* 0x0005e80000100a00 */
[----:B-1----:R-:W4:Y:S01]  /*b590*/  LDL.LU.64 R168, [R1+0x5c8] ;  /* 0x0005c80001a87983 */ /* 0x002f220000300a00 */
[----:B------:R-:W-:-:S03]  /*b5a0*/  IMAD.WIDE R240, R0, 0x4, R240 ;  /* 0x0000000400f07825 */ /* 0x000fc600078e02f0 */
[----:B------:R1:W-:Y:S04]  /*b5b0*/  LDGSTS.E [R135+0x36a00], desc[UR28][R238.64], !P4 ;  /* 0x36a00000ee877fae */ /* 0x0003e8000e1a101c */
[----:B------:R1:W-:Y:S01]  /*b5c0*/  LDGSTS.E [R135+0x36c00], desc[UR28][R240.64], !P1 ;  /* 0x36c00000f0877fae */ /* 0x0003e2000c9a101c */
[----:B---3--:R-:W-:-:S04]  /*b5d0*/  IMAD.WIDE R242, R0, 0x4, R242 ;  /* 0x0000000400f27825 */ /* 0x008fc800078e02f2 */
[C---:B------:R-:W-:Y:S01]  /*b5e0*/  IMAD.WIDE R244, R0.reuse, 0x4, R244 ;  /* 0x0000000400f47825 */ /* 0x040fe200078e02f4 */
[----:B--2---:R-:W1:Y:S04]  /*b5f0*/  LDL.LU.64 R238, [R1+0x5c0] ;  /* 0x0005c00001ee7983 */ /* 0x004e680000300a00 */
[----:B------:R2:W-:Y:S01]  /*b600*/  STL.64 [R1+0x1d0], R240 ;  /* 0x0001d0f001007387 */ /* 0x0005e20000100a00 */
[----:B------:R-:W-:-:S03]  /*b610*/  IMAD.WIDE R246, R0, 0x4, R246 ;  /* 0x0000000400f67825 */ /* 0x000fc600078e02f6 */
[----:B------:R3:W-:Y:S04]  /*b620*/  STL.64 [R1+0x1c8], R242 ;  /* 0x0001c8f201007387 */ /* 0x0007e80000100a00 */
[----:B------:R-:W-:Y:S01]  /*b630*/  LDGSTS.E [R135+0x36e00], desc[UR28][R242.64], !P1 ;  /* 0x36e00000f2877fae */ /* 0x000fe2000c9a101c */
[----:B------:R-:W-:-:S03]  /*b640*/  IMAD.WIDE R248, R0, 0x4, R248 ;  /* 0x0000000400f87825 */ /* 0x000fc600078e02f8 */
[----:B--2---:R-:W2:Y:S04]  /*b650*/  LDL.LU.64 R240, [R1+0x5b8] ;  /* 0x0005b80001f07983 */ /* 0x004ea80000300a00 */
[----:B------:R1:W-:Y:S01]  /*b660*/  LDGSTS.E [R135+0x37000], desc[UR28][R244.64], !P6 ;  /* 0x37000000f4877fae */ /* 0x0003e2000f1a101c */
[----:B------:R-:W-:-:S03]  /*b670*/  IMAD.WIDE R250, R0, 0x4, R250 ;  /* 0x0000000400fa7825 */ /* 0x000fc600078e02fa */
[----:B---3--:R-:W3:Y:S04]  /*b680*/  LDL.LU.64 R242, [R1+0x5b0] ;  /* 0x0005b00001f27983 */ /* 0x008ee80000300a00 */
[----:B------:R4:W-:Y:S04]  /*b690*/  STL.64 [R1+0x1c0], R244 ;  /* 0x0001c0f401007387 */ /* 0x0009e80000100a00 */
[----:B------:R4:W-:Y:S04]  /*b6a0*/  STL.64 [R1+0x1b8], R246 ;  /* 0x0001b8f601007387 */ /* 0x0009e80000100a00 */
[----:B------:R1:W-:Y:S04]  /*b6b0*/  LDGSTS.E [R135+0x37200], desc[UR28][R246.64], !P6 ;  /* 0x37200000f6877fae */ /* 0x0003e8000f1a101c */
[----:B----4-:R-:W4:Y:S04]  /*b6c0*/  LDL.LU.64 R244, [R1+0x5a8] ;  /* 0x0005a80001f47983 */ /* 0x010f280000300a00 */
[----:B------:R-:W-:Y:S04]  /*b6d0*/  LDGSTS.E [R135+0x37400], desc[UR28][R248.64], !P2 ;  /* 0x37400000f8877fae */ /* 0x000fe8000d1a101c */
[----:B------:R-:W3:Y:S04]  /*b6e0*/  LDL.LU.64 R246, [R1+0x5a0] ;  /* 0x0005a00001f67983 */ /* 0x000ee80000300a00 */
[----:B------:R1:W-:Y:S04]  /*b6f0*/  STL.64 [R1+0x1b0], R248 ;  /* 0x0001b0f801007387 */ /* 0x0003e80000100a00 */
[----:B------:R1:W-:Y:S04]  /*b700*/  STL.64 [R1+0x1a8], R250 ;  /* 0x0001a8fa01007387 */ /* 0x0003e80000100a00 */
[----:B------:R1:W-:Y:S04]  /*b710*/  LDGSTS.E [R135+0x37600], desc[UR28][R250.64], !P2 ;  /* 0x37600000fa877fae */ /* 0x0003e8000d1a101c */
[----:B-1----:R-:W3:Y:S04]  /*b720*/  LDL.LU.64 R248, [R1+0x598] ;  /* 0x0005980001f87983 */ /* 0x002ee80000300a00 */
[----:B------:R-:W3:Y:S01]  /*b730*/  LDL.LU.64 R250, [R1+0x590] ;  /* 0x0005900001fa7983 */ /* 0x000ee20000300a00 */
[----:B------:R-:W-:-:S05]  /*b740*/  VIADD R13, R13, 0xffffff20 ;  /* 0xffffff200d0d7836 */ /* 0x000fca0000000000 */
[----:B------:R-:W-:Y:S02]  /*b750*/  ISETP.GE.U32.AND P1, PT, R13, 0x7ffffee1, PT ;  /* 0x7ffffee10d00780c */ /* 0x000fe40003f26070 */
[----:B------:R-:W1:Y:S01]  /*b760*/  LDC R13, c[0x0][0x3a0] ;  /* 0x0000e800ff0d7b82 */ /* 0x000e620000000800 */
[----:B------:R-:W-:-:S05]  /*b770*/  VIADD R252, R252, 0xffffff21 ;  /* 0xffffff21fcfc7836 */ /* 0x000fca0000000000 */
[----:B------:R-:W-:Y:S02]  /*b780*/  ISETP.GE.U32.AND P4, PT, R252, 0x7ffffee2, PT ;  /* 0x7ffffee2fc00780c */ /* 0x000fe40003f86070 */
[----:B------:R-:W1:Y:S02]  /*b790*/  LDC R252, c[0x0][0x3a0] ;  /* 0x0000e800fffc7b82 */ /* 0x000e640000000800 */
[----:B-1----:R-:W-:-:S04]  /*b7a0*/  IADD3 R13, PT, PT, R13, -0xe2, RZ ;  /* 0xffffff1e0d0d7810 */ /* 0x002fc80007ffe0ff */
[----:B------:R-:W-:Y:S02]  /*b7b0*/  ISETP.GE.U32.AND P2, PT, R13, 0x7ffffedf, PT ;  /* 0x7ffffedf0d00780c */ /* 0x000fe40003f46070 */
[----:B------:R-:W1:Y:S01]  /*b7c0*/  LDC R13, c[0x0][0x3a0] ;  /* 0x0000e800ff0d7b82 */ /* 0x000e620000000800 */
[----:B------:R-:W-:-:S05]  /*b7d0*/  VIADD R252, R252, 0xffffff1f ;  /* 0xffffff1ffcfc7836 */ /* 0x000fca0000000000 */
[----:B------:R-:W-:Y:S02]  /*b7e0*/  ISETP.GE.U32.AND P6, PT, R252, 0x7ffffee0, PT ;  /* 0x7ffffee0fc00780c */ /* 0x000fe40003fc6070 */
[----:B------:R-:W1:Y:S02]  /*b7f0*/  LDC R252, c[0x0][0x3a0] ;  /* 0x0000e800fffc7b82 */ /* 0x000e640000000800 */
[----:B-1----:R-:W-:Y:S02]  /*b800*/  VIADD R13, R13, 0xffffff1c ;  /* 0xffffff1c0d0d7836 */ /* 0x002fe40000000000 */
[----:B------:R-:W-:Y:S02]  /*b810*/  VIADD R252, R252, 0xffffff1d ;  /* 0xffffff1dfcfc7836 */ /* 0x000fe40000000000 */
        /* <DEDUP_REMOVED lines=10> */
[----:B--2---:R-:W-:-:S04]  /*b8c0*/  IMAD.WIDE R240, R0, 0x4, R240 ;  /* 0x0000000400f07825 */ /* 0x004fc800078e02f0 */
[----:B----4-:R-:W-:-:S04]  /*b8d0*/  IMAD.WIDE R244, R0, 0x4, R244 ;  /* 0x0000000400f47825 */ /* 0x010fc800078e02f4 */
[----:B---3--:R-:W-:-:S04]  /*b8e0*/  IMAD.WIDE R246, R0, 0x4, R246 ;  /* 0x0000000400f67825 */ /* 0x008fc800078e02f6 */
[----:B------:R-:W-:-:S05]  /*b8f0*/  IMAD.WIDE R250, R0, 0x4, R250 ;  /* 0x0000000400fa7825 */ /* 0x000fca00078e02fa */
[----:B------:R1:W-:Y:S04]  /*b900*/  STL.64 [R1+0x1a0], R250 ;  /* 0x0001a0fa01007387 */ /* 0x0003e80000100a00 */
[----:B------:R1:W-:Y:S02]  /*b910*/  LDGSTS.E [R135+0x37800], desc[UR28][R250.64], !P4 ;  /* 0x37800000fa877fae */ /* 0x0003e4000e1a101c */
[----:B-1----:R-:W1:Y:S08]  /*b920*/  LDC R250, c[0x0][0x3a0] ;  /* 0x0000e800fffa7b82 */ /* 0x002e700000000800 */
[----:B------:R-:W2:Y:S01]  /*b930*/  LDC R251, c[0x0][0x3a0] ;  /* 0x0000e800fffb7b82 */ /* 0x000ea20000000800 */
[----:B------:R-:W-:-:S05]  /*b940*/  IMAD.WIDE R248, R0, 0x4, R248 ;  /* 0x0000000400f87825 */ /* 0x000fca00078e02f8 */
[----:B------:R-:W-:Y:S04]  /*b950*/  STL.64 [R1+0x198], R248 ;  /* 0x000198f801007387 */ /* 0x000fe80000100a00 */
[----:B------:R-:W-:Y:S04]  /*b960*/  LDGSTS.E [R135+0x37a00], desc[UR28][R248.64], !P4 ;  /* 0x37a00000f8877fae */ /* 0x000fe8000e1a101c */
[----:B------:R-:W-:Y:S04]  /*b970*/  STL.64 [R1+0x190], R246 ;  /* 0x000190f601007387 */ /* 0x000fe80000100a00 */
[----:B------:R-:W-:Y:S04]  /*b980*/  LDGSTS.E [R135+0x37c00], desc[UR28][R246.64], !P1 ;  /* 0x37c00000f6877fae */ /* 0x000fe8000c9a101c */
[----:B------:R1:W-:Y:S04]  /*b990*/  STL.64 [R1+0x188], R244 ;  /* 0x000188f401007387 */ /* 0x0003e80000100a00 */
[----:B------:R1:W-:Y:S01]  /*b9a0*/  LDGSTS.E [R135+0x37e00], desc[UR28][R244.64], !P1 ;  /* 0x37e00000f4877fae */ /* 0x0003e2000c9a101c */
[----:B------:R-:W-:-:S02]  /*b9b0*/  ISETP.GE.U32.AND P1, PT, R13, 0x7ffffedd, PT ;  /* 0x7ffffedd0d00780c */ /* 0x000fc40003f26070 */
[----:B--2---:R-:W-:Y:S01]  /*b9c0*/  IADD3 R13, PT, PT, R251, -0xe6, RZ ;  /* 0xffffff1afb0d7810 */ /* 0x004fe20007ffe0ff */
[----:B------:R-:W-:Y:S01]  /*b9d0*/  IMAD.WIDE R242, R0, 0x4, R242 ;  /* 0x0000000400f27825 */ /* 0x000fe200078e02f2 */
[----:B------:R-:W2:Y:S03]  /*b9e0*/  LDC R251, c[0x0][0x3a0] ;  /* 0x0000e800fffb7b82 */ /* 0x000ea60000000800 */
[----:B-1----:R-:W-:Y:S01]  /*b9f0*/  VIADD R244, R250, 0xffffff1b ;  /* 0xffffff1bfaf47836 */ /* 0x002fe20000000000 */
[----:B------:R-:W-:-:S04]  /*ba00*/  ISETP.GE.U32.AND P4, PT, R252, 0x7ffffede, PT ;  /* 0x7ffffedefc00780c */ /* 0x000fc80003f86070 */
[----:B------:R-:W1:Y:S01]  /*ba10*/  LDC R250, c[0x0][0x3a0] ;  /* 0x0000e800fffa7b82 */ /* 0x000e620000000800 */
[----:B------:R3:W-:Y:S04]  /*ba20*/  STL.64 [R1+0x180], R242 ;  /* 0x000180f201007387 */ /* 0x0007e80000100a00 */
[----:B------:R3:W-:Y:S03]  /*ba30*/  LDGSTS.E [R135+0x38000], desc[UR28][R242.64], !P6 ;  /* 0x38000000f2877fae */ /* 0x0007e6000f1a101c */
[----:B------:R-:W4:Y:S01]  /*ba40*/  LDC R245, c[0x0][0x3a0] ;  /* 0x0000e800fff57b82 */ /* 0x000f220000000800 */
[----:B------:R3:W-:Y:S04]  /*ba50*/  STL.64 [R1+0x178], R240 ;  /* 0x000178f001007387 */ /* 0x0007e80000100a00 */
[----:B------:R3:W-:Y:S03]  /*ba60*/  LDGSTS.E [R135+0x38200], desc[UR28][R240.64], !P6 ;  /* 0x38200000f0877fae */ /* 0x0007e6000f1a101c */
[----:B------:R-:W4:Y:S01]  /*ba70*/  LDC R246, c[0x0][0x3a0] ;  /* 0x0000e800fff67b82 */ /* 0x000f220000000800 */
[----:B---3--:R-:W-:Y:S01]  /*ba80*/  IMAD.WIDE R242, R0, 0x4, R170 ;  /* 0x0000000400f27825 */ /* 0x008fe200078e02aa */
[----:B------:R3:W-:Y:S01]  /*ba90*/  STL.64 [R1+0x170], R238 ;  /* 0x000170ee01007387 */ /* 0x0007e20000100a00 */
[----:B------:R-:W-:-:S02]  /*baa0*/  ISETP.GE.U32.AND P6, PT, R244, 0x7ffffedc, PT ;  /* 0x7ffffedcf400780c */ /* 0x000fc40003fc6070 */
[C---:B------:R-:W-:Y:S01]  /*bab0*/  IMAD.WIDE R170, R0.reuse, 0x4, R176 ;  /* 0x0000000400aa7825 */ /* 0x040fe200078e02b0 */
[----:B------:R3:W-:Y:S03]  /*bac0*/  LDGSTS.E [R135+0x38400], desc[UR28][R238.64], !P2 ;  /* 0x38400000ee877fae */ /* 0x0007e6000d1a101c */
[C---:B------:R-:W-:Y:S01]  /*bad0*/  IMAD.WIDE R240, R0.reuse, 0x4, R172 ;  /* 0x0000000400f07825 */ /* 0x040fe200078e02ac */
[----:B------:R1:W-:Y:S03]  /*bae0*/  STL.64 [R1+0x168], R168 ;  /* 0x000168a801007387 */ /* 0x0003e60000100a00 */
[----:B------:R-:W-:Y:S01]  /*baf0*/  IMAD.WIDE R172, R0, 0x4, R174 ;  /* 0x0000000400ac7825 */ /* 0x000fe200078e02ae */
[----:B------:R1:W-:Y:S01]  /*bb00*/  LDGSTS.E [R135+0x38600], desc[UR28][R168.64], !P2 ;  /* 0x38600000a8877fae */ /* 0x0003e2000d1a101c */
[----:B------:R-:W-:Y:S01]  /*bb10*/  ISETP.GE.U32.AND P2, PT, R13, 0x7ffffedb, PT ;  /* 0x7ffffedb0d00780c */ /* 0x000fe20003f46070 */
[----:B---3--:R-:W3:Y:S02]  /*bb20*/  LDC R239, c[0x0][0x3a0] ;  /* 0x0000e800ffef7b82 */ /* 0x008ee40000000800 */
[----:B------:R-:W-:Y:S04]  /*bb30*/  STL.64 [R1+0x160], R242 ;  /* 0x000160f201007387 */ /* 0x000fe80000100a00 */
[----:B------:R-:W-:Y:S02]  /*bb40*/  LDGSTS.E [R135+0x38800], desc[UR28][R242.64], !P4 ;  /* 0x38800000f2877fae */ /* 0x000fe4000e1a101c */
[----:B------:R-:W3:Y:S02]  /*bb50*/  LDC R238, c[0x0][0x3a0] ;  /* 0x0000e800ffee7b82 */ /* 0x000ee40000000800 */
[----:B------:R-:W-:Y:S01]  /*bb60*/  STL.64 [R1+0x158], R240 ;  /* 0x000158f001007387 */ /* 0x000fe20000100a00 */
[----:B-1----:R-:W-:-:S03]  /*bb70*/  VIADD R168, R250, 0xffffff19 ;  /* 0xffffff19faa87836 */ /* 0x002fc60000000000 */
[----:B------:R-:W-:Y:S01]  /*bb80*/  LDGSTS.E [R135+0x38a00], desc[UR28][R240.64], !P4 ;  /* 0x38a00000f0877fae */ /* 0x000fe2000e1a101c */
[----:B--2---:R-:W-:Y:S01]  /*bb90*/  VIADD R13, R251, 0xffffff18 ;  /* 0xffffff18fb0d7836 */ /* 0x004fe20000000000 */
[----:B------:R-:W1:Y:S02]  /*bba0*/  LDC R169, c[0x0][0x3a0] ;  /* 0x0000e800ffa97b82 */ /* 0x000e640000000800 */
[----:B------:R2:W-:Y:S04]  /*bbb0*/  STL.64 [R1+0x150], R172 ;  /* 0x000150ac01007387 */ /* 0x0005e80000100a00 */
[----:B------:R2:W-:Y:S04]  /*bbc0*/  LDGSTS.E [R135+0x38c00], desc[UR28][R172.64], !P1 ;  /* 0x38c00000ac877fae */ /* 0x0005e8000c9a101c */
[----:B------:R2:W-:Y:S04]  /*bbd0*/  STL.64 [R1+0x148], R170 ;  /* 0x000148aa01007387 */ /* 0x0005e80000100a00 */
[----:B------:R4:W-:Y:S01]  /*bbe0*/  LDGSTS.E [R135+0x38e00], desc[UR28][R170.64], !P1 ;  /* 0x38e00000aa877fae */ /* 0x0009e2000c9a101c */
[----:B------:R-:W-:Y:S01]  /*bbf0*/  ISETP.GE.U32.AND P4, PT, R168, 0x7ffffeda, PT ;  /* 0x7ffffedaa800780c */ /* 0x000fe20003f86070 */
[----:B------:R-:W-:Y:S01]  /*bc00*/  IMAD.WIDE R176, R0, 0x4, R180 ;  /* 0x0000000400b07825 */ /* 0x000fe200078e02b4 */
[----:B------:R-:W-:-:S03]  /*bc10*/  ISETP.GE.U32.AND P1, PT, R13, 0x7ffffed9, PT ;  /* 0x7ffffed90d00780c */ /* 0x000fc60003f26070 */
[C---:B------:R-:W-:Y:S01]  /*bc20*/  IMAD.WIDE R174, R0.reuse, 0x4, R182 ;  /* 0x0000000400ae7825 */ /* 0x040fe200078e02b6 */
[----:B------:R3:W-:Y:S03]  /*bc30*/  STL.64 [R1+0x140], R178 ;  /* 0x000140b201007387 */ /* 0x0007e60000100a00 */
[----:B--2---:R-:W-:Y:S01]  /*bc40*/  IMAD.WIDE R172, R0, 0x4, R184 ;  /* 0x0000000400ac7825 */ /* 0x004fe200078e02b8 */
[----:B------:R3:W-:Y:S01]  /*bc50*/  LDGSTS.E [R135+0x39000], desc[UR28][R178.64], !P6 ;  /* 0x39000000b2877fae */ /* 0x0007e2000f1a101c */
[----:B----4-:R-:W2:Y:S03]  /*bc60*/  LDC R170, c[0x0][0x3a0] ;  /* 0x0000e800ffaa7b82 */ /* 0x010ea60000000800 */
[----:B------:R4:W-:Y:S01]  /*bc70*/  STL.64 [R1+0x138], R176 ;  /* 0x000138b001007387 */ /* 0x0009e20000100a00 */
[----:B------:R-:W-:-:S03]  /*bc80*/  VIADD R168, R245, 0xffffff17 ;  /* 0xffffff17f5a87836 */ /* 0x000fc60000000000 */
[----:B------:R4:W-:Y:S01]  /*bc90*/  LDGSTS.E [R135+0x39200], desc[UR28][R176.64], !P6 ;  /* 0x39200000b0877fae */ /* 0x0009e2000f1a101c */
[----:B------:R-:W1:Y:S01]  /*bca0*/  LDC R171, c[0x0][0x3a0] ;  /* 0x0000e800ffab7b82 */ /* 0x000e620000000800 */
[----:B------:R-:W-:Y:S02]  /*bcb0*/  IMAD.WIDE R180, R0, 0x4, R186 ;  /* 0x0000000400b47825 */ /* 0x000fe400078e02ba */
[----:B------:R4:W-:Y:S01]  /*bcc0*/  STL.64 [R1+0x130], R174 ;  /* 0x000130ae01007387 */ /* 0x0009e20000100a00 */
[----:B------:R-:W-:Y:S01]  /*bcd0*/  IADD3 R13, PT, PT, R246, -0xea, RZ ;  /* 0xffffff16f60d7810 */ /* 0x000fe20007ffe0ff */
[C---:B---3--:R-:W-:Y:S02]  /*bce0*/  IMAD.WIDE R178, R0.reuse, 0x4, R188 ;  /* 0x0000000400b27825 */ /* 0x048fe400078e02bc */
[----:B------:R3:W-:Y:S04]  /*bcf0*/  LDGSTS.E [R135+0x39400], desc[UR28][R174.64], !P2 ;  /* 0x39400000ae877fae */ /* 0x0007e8000d1a101c */
[----:B------:R3:W-:Y:S01]  /*bd00*/  STL.64 [R1+0x128], R172 ;  /* 0x000128ac01007387 */ /* 0x0007e20000100a00 */
[----:B----4-:R-:W-:-:S03]  /*bd10*/  IMAD.WIDE R176, R0, 0x4, R190 ;  /* 0x0000000400b07825 */ /* 0x010fc600078e02be */
[----:B------:R4:W-:Y:S01]  /*bd20*/  LDGSTS.E [R135+0x39600], desc[UR28][R172.64], !P2 ;  /* 0x39600000ac877fae */ /* 0x0009e2000d1a101c */
[----:B------:R-:W-:Y:S01]  /*bd30*/  ISETP.GE.U32.AND P6, PT, R168, 0x7ffffed8, PT ;  /* 0x7ffffed8a800780c */ /* 0x000fe20003fc6070 */
[----:B---3--:R-:W-:Y:S02]  /*bd40*/  IMAD.WIDE R174, R0, 0x4, R192 ;  /* 0x0000000400ae7825 */ /* 0x008fe400078e02c0 */
[----:B------:R3:W-:Y:S01]  /*bd50*/  STL.64 [R1+0x120], R180 ;  /* 0x000120b401007387 */ /* 0x0007e20000100a00 */
[----:B------:R-:W-:-:S03]  /*bd60*/  ISETP.GE.U32.AND P2, PT, R13, 0x7ffffed7, PT ;  /* 0x7ffffed70d00780c */ /* 0x000fc60003f46070 */
[----:B------:R3:W-:Y:S01]  /*bd70*/  LDGSTS.E [R135+0x39800], desc[UR28][R180.64], !P4 ;  /* 0x39800000b4877fae */ /* 0x0007e2000e1a101c */
[----:B----4-:R-:W4:Y:S03]  /*bd80*/  LDC R173, c[0x0][0x3a0] ;  /* 0x0000e800ffad7b82 */ /* 0x010f260000000800 */
[----:B------:R-:W-:Y:S01]  /*bd90*/  STL.64 [R1+0x118], R178 ;  /* 0x000118b201007387 */ /* 0x000fe20000100a00 */
[----:B------:R-:W-:-:S03]  /*bda0*/  VIADD R13, R239, 0xffffff14 ;  /* 0xffffff14ef0d7836 */ /* 0x000fc60000000000 */
[----:B------:R-:W-:Y:S01]  /*bdb0*/  LDGSTS.E [R135+0x39a00], desc[UR28][R178.64], !P4 ;  /* 0x39a00000b2877fae */ /* 0x000fe2000e1a101c */
[----:B------:R-:W-:Y:S01]  /*bdc0*/  VIADD R168, R238, 0xffffff15 ;  /* 0xffffff15eea87836 */ /* 0x000fe20000000000 */
[----:B------:R-:W4:Y:S02]  /*bdd0*/  LDC R172, c[0x0][0x3a0] ;  /* 0x0000e800ffac7b82 */ /* 0x000f240000000800 */
[----:B------:R-:W-:Y:S04]  /*bde0*/  STL.64 [R1+0x110], R176 ;  /* 0x000110b001007387 */ /* 0x000fe80000100a00 */
[----:B------:R-:W-:Y:S04]  /*bdf0*/  LDGSTS.E [R135+0x39c00], desc[UR28][R176.64], !P1 ;  /* 0x39c00000b0877fae */ /* 0x000fe8000c9a101c */
[----:B------:R1:W-:Y:S04]  /*be00*/  STL.64 [R1+0x108], R174 ;  /* 0x000108ae01007387 */ /* 0x0003e80000100a00 */
[----:B------:R1:W-:Y:S01]  /*be10*/  LDGSTS.E [R135+0x39e00], desc[UR28][R174.64], !P1 ;  /* 0x39e00000ae877fae */ /* 0x0003e2000c9a101c */
[----:B------:R-:W-:Y:S01]  /*be20*/  ISETP.GE.U32.AND P1, PT, R13, 0x7ffffed5, PT ;  /* 0x7ffffed50d00780c */ /* 0x000fe20003f26070 */
[----:B------:R-:W-:Y:S01]  /*be30*/  IMAD.WIDE R182, R0, 0x4, R194 ;  /* 0x0000000400b67825 */ /* 0x000fe200078e02c2 */
[----:B------:R-:W-:-:S02]  /*be40*/  ISETP.GE.U32.AND P4, PT, R168, 0x7ffffed6, PT ;  /* 0x7ffffed6a800780c */ /* 0x000fc40003f86070 */
[----:B--2---:R-:W-:Y:S01]  /*be50*/  IADD3 R13, PT, PT, R170, -0xee, RZ ;  /* 0xffffff12aa0d7810 */ /* 0x004fe20007ffe0ff */
[C---:B---3--:R-:W-:Y:S01]  /*be60*/  IMAD.WIDE R180, R0.reuse, 0x4, R196 ;  /* 0x0000000400b47825 */ /* 0x048fe200078e02c4 */
[----:B------:R-:W2:Y:S01]  /*be70*/  LDC R170, c[0x0][0x3a0] ;  /* 0x0000e800ffaa7b82 */ /* 0x000ea20000000800 */
[----:B------:R3:W-:Y:S07]  /*be80*/  LDGSTS.E [R135+0x3a000], desc[UR28][R182.64], !P6 ;  /* 0x3a000000b6877fae */ /* 0x0007ee000f1a101c */
[----:B-1----:R-:W1:Y:S01]  /*be90*/  LDC R175, c[0x0][0x3a0] ;  /* 0x0000e800ffaf7b82 */ /* 0x002e620000000800 */
[----:B------:R-:W-:Y:S01]  /*bea0*/  VIADD R168, R169, 0xffffff13 ;  /* 0xffffff13a9a87836 */ /* 0x000fe20000000000 */
[----:B------:R3:W-:Y:S01]  /*beb0*/  LDGSTS.E [R135+0x3a200], desc[UR28][R180.64], !P6 ;  /* 0x3a200000b4877fae */ /* 0x0007e2000f1a101c */
[----:B------:R-:W-:-:S04]  /*bec0*/  IMAD.WIDE R178, R0, 0x4, R198 ;  /* 0x0000000400b27825 */ /* 0x000fc800078e02c6 */
[----:B------:R-:W-:Y:S01]  /*bed0*/  IMAD.WIDE R176, R0, 0x4, R200 ;  /* 0x0000000400b07825 */ /* 0x000fe200078e02c8 */
[----:B------:R-:W1:Y:S01]  /*bee0*/  LDC R174, c[0x0][0x3a0] ;  /* 0x0000e800ffae7b82 */ /* 0x000e620000000800 */
[----:B------:R3:W-:Y:S01]  /*bef0*/  STL.64 [R1+0x100], R182 ;  /* 0x000100b601007387 */ /* 0x0007e20000100a00 */
[----:B------:R-:W-:-:S03]  /*bf00*/  ISETP.GE.U32.AND P6, PT, R168, 0x7ffffed4, PT ;  /* 0x7ffffed4a800780c */ /* 0x000fc60003fc6070 */
[----:B------:R4:W-:Y:S01]  /*bf10*/  LDGSTS.E [R135+0x3a400], desc[UR28][R178.64], !P2 ;  /* 0x3a400000b2877fae */ /* 0x0009e2000d1a101c */
[----:B------:R-:W-:Y:S02]  /*bf20*/  VIADD R168, R171, 0xffffff11 ;  /* 0xffffff11aba87836 */ /* 0x000fe40000000000 */
[----:B------:R-:W1:Y:S01]  /*bf30*/  LDC R169, c[0x0][0x3a0] ;  /* 0x0000e800ffa97b82 */ /* 0x000e620000000800 */
[----:B------:R4:W-:Y:S04]  /*bf40*/  STL.64 [R1+0xf8], R180 ;  /* 0x0000f8b401007387 */ /* 0x0009e80000100a00 */
[----:B------:R2:W-:Y:S01]  /*bf50*/  LDGSTS.E [R135+0x3a600], desc[UR28][R176.64], !P2 ;  /* 0x3a600000b0877fae */ /* 0x0005e2000d1a101c */
[----:B---3--:R-:W-:Y:S01]  /*bf60*/  IMAD.WIDE R182, R0, 0x4, R202 ;  /* 0x0000000400b67825 */ /* 0x008fe200078e02ca */
[----:B------:R-:W-:Y:S01]  /*bf70*/  ISETP.GE.U32.AND P2, PT, R13, 0x7ffffed3, PT ;  /* 0x7ffffed30d00780c */ /* 0x000fe20003f46070 */
[----:B------:R-:W3:Y:S01]  /*bf80*/  LDC R171, c[0x0][0x3a0] ;  /* 0x0000e800ffab7b82 */ /* 0x000ee20000000800 */
[----:B------:R2:W-:Y:S01]  /*bf90*/  STL.64 [R1+0xf0], R178 ;  /* 0x0000f0b201007387 */ /* 0x0005e20000100a00 */
[----:B----4-:R-:W-:-:S02]  /*bfa0*/  VIADD R13, R173, 0xffffff10 ;  /* 0xffffff10ad0d7836 */ /* 0x010fc40000000000 */
[C---:B------:R-:W-:Y:S01]  /*bfb0*/  IMAD.WIDE R180, R0.reuse, 0x4, R204 ;  /* 0x0000000400b47825 */ /* 0x040fe200078e02cc */
[----:B------:R4:W-:Y:S03]  /*bfc0*/  STL.64 [R1+0xe8], R176 ;  /* 0x0000e8b001007387 */ /* 0x0009e60000100a00 */
[----:B------:R-:W3:Y:S01]  /*bfd0*/  LDC R173, c[0x0][0x3a0] ;  /* 0x0000e800ffad7b82 */ /* 0x000ee20000000800 */
[----:B------:R4:W-:Y:S01]  /*bfe0*/  LDGSTS.E [R135+0x3a800], desc[UR28][R182.64], !P4 ;  /* 0x3a800000b6877fae */ /* 0x0009e2000e1a101c */
[----:B--2---:R-:W-:-:S03]  /*bff0*/  IMAD.WIDE R178, R0, 0x4, R206 ;  /* 0x0000000400b27825 */ /* 0x004fc600078e02ce */
[----:B------:R2:W-:Y:S03]  /*c000*/  STL.64 [R1+0xe0], R182 ;  /* 0x0000e0b601007387 */ /* 0x0005e60000100a00 */
[----:B------:R-:W3:Y:S01]  /*c010*/  LDC R206, c[0x0][0x3a0] ;  /* 0x0000e800ffce7b82 */ /* 0x000ee20000000800 */
[----:B----4-:R-:W-:Y:S01]  /*c020*/  IMAD.WIDE R176, R0, 0x4, R208 ;  /* 0x0000000400b07825 */ /* 0x010fe200078e02d0 */
[----:B------:R4:W-:Y:S01]  /*c030*/  LDGSTS.E [R135+0x3aa00], desc[UR28][R180.64], !P4 ;  /* 0x3aa00000b4877fae */ /* 0x0009e2000e1a101c */
[----:B------:R-:W-:-:S03]  /*c040*/  ISETP.GE.U32.AND P4, PT, R168, 0x7ffffed2, PT ;  /* 0x7ffffed2a800780c */ /* 0x000fc60003f86070 */
[----:B------:R4:W-:Y:S01]  /*c050*/  STL.64 [R1+0xd8], R180 ;  /* 0x0000d8b401007387 */ /* 0x0009e20000100a00 */
[----:B------:R-:W-:Y:S01]  /*c060*/  VIADD R168, R172, 0xffffff0f ;  /* 0xffffff0faca87836 */ /* 0x000fe20000000000 */
[----:B------:R-:W3:Y:S01]  /*c070*/  LDC R202, c[0x0][0x3a0] ;  /* 0x0000e800ffca7b82 */ /* 0x000ee20000000800 */
[C---:B--2---:R-:W-:Y:S01]  /*c080*/  IMAD.WIDE R182, R0.reuse, 0x4, R210 ;  /* 0x0000000400b67825 */ /* 0x044fe200078e02d2 */
[----:B------:R2:W-:Y:S04]  /*c090*/  LDGSTS.E [R135+0x3ac00], desc[UR28][R178.64], !P1 ;  /* 0x3ac00000b2877fae */ /* 0x0005e8000c9a101c */
[----:B------:R2:W-:Y:S02]  /*c0a0*/  STL.64 [R1+0xc8], R178 ;  /* 0x0000c8b201007387 */ /* 0x0005e40000100a00 */
[----:B------:R-:W3:Y:S02]  /*c0b0*/  LDC R172, c[0x0][0x3a0] ;  /* 0x0000e800ffac7b82 */ /* 0x000ee40000000800 */
[----:B------:R2:W-:Y:S01]  /*c0c0*/  LDGSTS.E [R135+0x3ae00], desc[UR28][R176.64], !P1 ;  /* 0x3ae00000b0877fae */ /* 0x0005e2000c9a101c */
[----:B----4-:R-:W-:Y:S01]  /*c0d0*/  IMAD.WIDE R180, R0, 0x4, R212 ;  /* 0x0000000400b47825 */ /* 0x010fe200078e02d4 */
[----:B------:R-:W-:-:S02]  /*c0e0*/  ISETP.GE.U32.AND P1, PT, R13, 0x7ffffed1, PT ;  /* 0x7ffffed10d00780c */ /* 0x000fc40003f26070 */
[----:B------:R4:W-:Y:S01]  /*c0f0*/  STL.64 [R1+0xc0], R176 ;  /* 0x0000c0b001007387 */ /* 0x0009e20000100a00 */
[----:B-1----:R-:W-:Y:S01]  /*c100*/  IADD3 R13, PT, PT, R175, -0xf2, RZ ;  /* 0xffffff0eaf0d7810 */ /* 0x002fe20007ffe0ff */
[C---:B------:R-:W-:Y:S01]  /*c110*/  IMAD.WIDE R250, R0.reuse, 0x4, R104 ;  /* 0x0000000400fa7825 */ /* 0x040fe200078e0268 */
[----:B------:R-:W1:Y:S01]  /*c120*/  LDC R175, c[0x0][0x3a0] ;  /* 0x0000e800ffaf7b82 */ /* 0x000e620000000800 */
[----:B------:R4:W-:Y:S02]  /*c130*/  LDGSTS.E [R135+0x3b000], desc[UR28][R182.64], !P6 ;  /* 0x3b000000b6877fae */ /* 0x0009e4000f1a101c */
[C---:B--2---:R-:W-:Y:S02]  /*c140*/  IMAD.WIDE R178, R0.reuse, 0x4, R214 ;  /* 0x0000000400b27825 */ /* 0x044fe400078e02d6 */
[----:B------:R2:W-:Y:S02]  /*c150*/  LDGSTS.E [R135+0x3b200], desc[UR28][R180.64], !P6 ;  /* 0x3b200000b4877fae */ /* 0x0005e4000f1a101c */
[C---:B------:R-:W-:Y:S01]  /*c160*/  IMAD.WIDE R248, R0.reuse, 0x4, R96 ;  /* 0x0000000400f87825 */ /* 0x040fe200078e0260 */
[----:B------:R-:W1:Y:S03]  /*c170*/  LDC R210, c[0x0][0x3a0] ;  /* 0x0000e800ffd27b82 */ /* 0x000e660000000800 */
[----:B----4-:R-:W-:Y:S01]  /*c180*/  IMAD.WIDE R176, R0, 0x4, R216 ;  /* 0x0000000400b07825 */ /* 0x010fe200078e02d8 */
[----:B------:R4:W-:Y:S01]  /*c190*/  STL.64 [R1+0xb8], R182 ;  /* 0x0000b8b601007387 */ /* 0x0009e20000100a00 */
[----:B------:R-:W-:-:S03]  /*c1a0*/  ISETP.GE.U32.AND P6, PT, R168, 0x7ffffed0, PT ;  /* 0x7ffffed0a800780c */ /* 0x000fc60003fc6070 */
[----:B------:R2:W-:Y:S01]  /*c1b0*/  LDGSTS.E [R135+0x3b400], desc[UR28][R178.64], !P2 ;  /* 0x3b400000b2877fae */ /* 0x0005e2000d1a101c */
[----:B------:R-:W-:Y:S01]  /*c1c0*/  VIADD R168, R170, 0xffffff0d ;  /* 0xffffff0daaa87836 */ /* 0x000fe20000000000 */
[----:B------:R-:W1:Y:S02]  /*c1d0*/  LDC R214, c[0x0][0x3a0] ;  /* 0x0000e800ffd67b82 */ /* 0x000e640000000800 */
[----:B------:R2:W-:Y:S04]  /*c1e0*/  STL.64 [R1+0xb0], R180 ;  /* 0x0000b0b401007387 */ /* 0x0005e80000100a00 */
[----:B------:R3:W-:Y:S01]  /*c1f0*/  LDGSTS.E [R135+0x3b600], desc[UR28][R176.64], !P2 ;  /* 0x3b600000b0877fae */ /* 0x0007e2000d1a101c */
[----:B----4-:R-:W-:Y:S01]  /*c200*/  IMAD.WIDE R182, R0, 0x4, R218 ;  /* 0x0000000400b67825 */ /* 0x010fe200078e02da */
[----:B------:R-:W-:Y:S01]  /*c210*/  ISETP.GE.U32.AND P2, PT, R13, 0x7ffffecf, PT ;  /* 0x7ffffecf0d00780c */ /* 0x000fe20003f46070 */
[----:B------:R-:W4:Y:S01]  /*c220*/  LDC R170, c[0x0][0x3a0] ;  /* 0x0000e800ffaa7b82 */ /* 0x000f220000000800 */
[----:B------:R3:W-:Y:S01]  /*c230*/  STL.64 [R1+0xa8], R178 ;  /* 0x0000a8b201007387 */ /* 0x0007e20000100a00 */
[----:B------:R-:W-:-:S02]  /*c240*/  VIADD R13, R174, 0xffffff0c ;  /* 0xffffff0cae0d7836 */ /* 0x000fc40000000000 */
[C---:B--2---:R-:W-:Y:S01]  /*c250*/  IMAD.WIDE R180, R0.reuse, 0x4, R220 ;  /* 0x0000000400b47825 */ /* 0x044fe200078e02dc */
[----:B------:R2:W-:Y:S03]  /*c260*/  STL.64 [R1+0xa0], R176 ;  /* 0x0000a0b001007387 */ /* 0x0005e60000100a00 */
[----:B------:R-:W1:Y:S01]  /*c270*/  LDC R174, c[0x0][0x3a0] ;  /* 0x0000e800ffae7b82 */ /* 0x000e620000000800 */
[----:B------:R2:W-:Y:S01]  /*c280*/  LDGSTS.E [R135+0x3b800], desc[UR28][R182.64], !P4 ;  /* 0x3b800000b6877fae */ /* 0x0005e2000e1a101c */
[----:B---3--:R-:W-:-:S03]  /*c290*/  IMAD.WIDE R178, R0, 0x4, R222 ;  /* 0x0000000400b27825 */ /* 0x008fc600078e02de */
[----:B------:R3:W-:Y:S03]  /*c2a0*/  STL.64 [R1+0x98], R182 ;  /* 0x000098b601007387 */ /* 0x0007e60000100a00 */
[----:B------:R-:W1:Y:S01]  /*c2b0*/  LDC R218, c[0x0][0x3a0] ;  /* 0x0000e800ffda7b82 */ /* 0x000e620000000800 */
[----:B--2---:R-:W-:Y:S01]  /*c2c0*/  IMAD.WIDE R176, R0, 0x4, R224 ;  /* 0x0000000400b07825 */ /* 0x004fe200078e02e0 */
[----:B------:R2:W-:Y:S01]  /*c2d0*/  LDGSTS.E [R135+0x3ba00], desc[UR28][R180.64], !P4 ;  /* 0x3ba00000b4877fae */ /* 0x0005e2000e1a101c */
[----:B------:R-:W-:-:S03]  /*c2e0*/  ISETP.GE.U32.AND P4, PT, R168, 0x7ffffece, PT ;  /* 0x7ffffecea800780c */ /* 0x000fc60003f86070 */
[----:B------:R2:W-:Y:S01]  /*c2f0*/  STL.64 [R1+0x90], R180 ;  /* 0x000090b401007387 */ /* 0x0005e20000100a00 */
[C---:B------:R-:W-:Y:S01]  /*c300*/  IMAD.WIDE R246, R0.reuse, 0x4, R88 ;  /* 0x0000000400f67825 */ /* 0x040fe200078e0258 */
[----:B------:R-:W1:Y:S02]  /*c310*/  LDC R222, c[0x0][0x3a0] ;  /* 0x0000e800ffde7b82 */ /* 0x000e640000000800 */
[----:B------:R1:W-:Y:S01]  /*c320*/  LDGSTS.E [R135+0x3bc00], desc[UR28][R178.64], !P1 ;  /* 0x3bc00000b2877fae */ /* 0x0003e2000c9a101c */
[----:B---3--:R-:W-:-:S03]  /*c330*/  IMAD.WIDE R182, R0, 0x4, R226 ;  /* 0x0000000400b67825 */ /* 0x008fc600078e02e2 */
[----:B------:R1:W-:Y:S01]  /*c340*/  STL.64 [R1+0x88], R178 ;  /* 0x000088b201007387 */ /* 0x0003e20000100a00 */
[----:B------:R-:W-:Y:S01]  /*c350*/  VIADD R168, R169, 0xffffff0b ;  /* 0xffffff0ba9a87836 */ /* 0x000fe20000000000 */
[----:B------:R-:W3:Y:S02]  /*c360*/  LDC R88, c[0x0][0x3a0] ;  /* 0x0000e800ff587b82 */ /* 0x000ee40000000800 */
[----:B------:R1:W-:Y:S01]  /*c370*/  LDGSTS.E [R135+0x3be00], desc[UR28][R176.64], !P1 ;  /* 0x3be00000b0877fae */ /* 0x0003e2000c9a101c */
[C---:B--2---:R-:W-:Y:S01]  /*c380*/  IMAD.WIDE R180, R0.reuse, 0x4, R228 ;  /* 0x0000000400b47825 */ /* 0x044fe200078e02e4 */
[----:B------:R-:W-:Y:S02]  /*c390*/  ISETP.GE.U32.AND P1, PT, R13, 0x7ffffecd, PT ;  /* 0x7ffffecd0d00780c */ /* 0x000fe40003f26070 */
[----:B------:R2:W-:Y:S01]  /*c3a0*/  STL.64 [R1+0x80], R176 ;  /* 0x000080b001007387 */ /* 0x0005e20000100a00 */
[----:B------:R-:W-:-:S04]  /*c3b0*/  IMAD.WIDE R244, R0, 0x4, R90 ;  /* 0x0000000400f47825 */ /* 0x000fc800078e025a */
[C---:B------:R-:W-:Y:S01]  /*c3c0*/  IMAD.WIDE R242, R0.reuse, 0x4, R116 ;  /* 0x0000000400f27825 */ /* 0x040fe200078e0274 */
[----:B------:R-:W-:Y:S03]  /*c3d0*/  STL.64 [R1+0x78], R182 ;  /* 0x000078b601007387 */ /* 0x000fe60000100a00 */
[C---:B------:R-:W-:Y:S01]  /*c3e0*/  IMAD.WIDE R240, R0.reuse, 0x4, R46 ;  /* 0x0000000400f07825 */ /* 0x040fe200078e022e */
[----:B------:R-:W-:Y:S03]  /*c3f0*/  LDGSTS.E [R135+0x3c000], desc[UR28][R182.64], !P6 ;  /* 0x3c000000b6877fae */ /* 0x000fe6000f1a101c */
        /* <DEDUP_REMOVED lines=58> */
[----:B------:R-:W-:Y:S01]  /*c7a0*/  VIADD R202, R202, 0xfffffed8 ;  /* 0xfffffed8caca7836 */ /* 0x000fe20000000000 */
[----:B------:R-:W3:Y:S01]  /*c7b0*/  LDC R169, c[0x0][0x3a0] ;  /* 0x0000e800ffa97b82 */ /* 0x000ee20000000800 */
[C---:B-1----:R-:W-:Y:S01]  /*c7c0*/  IMAD.WIDE R178, R0.reuse, 0x4, R230 ;  /* 0x0000000400b27825 */ /* 0x042fe200078e02e6 */
[----:B------:R-:W-:Y:S03]  /*c7d0*/  STL.64 [R1+0x70], R180 ;  /* 0x000070b401007387 */ /* 0x000fe60000100a00 */
[----:B--2---:R-:W-:Y:S01]  /*c7e0*/  IMAD.WIDE R176, R0, 0x4, R232 ;  /* 0x0000000400b07825 */ /* 0x004fe200078e02e8 */
[----:B------:R-:W-:Y:S01]  /*c7f0*/  LDGSTS.E [R135+0x3c200], desc[UR28][R180.64], !P6 ;  /* 0x3c200000b4877fae */ /* 0x000fe2000f1a101c */
[----:B------:R-:W-:Y:S01]  /*c800*/  IADD3 R13, PT, PT, R173, -0xf6, RZ ;  /* 0xffffff0aad0d7810 */ /* 0x000fe20007ffe0ff */
[----:B------:R-:W1:Y:S02]  /*c810*/  LDC R47, c[0x0][0x3a0] ;  /* 0x0000e800ff2f7b82 */ /* 0x000e640000000800 */
[----:B------:R2:W-:Y:S01]  /*c820*/  STL.64 [R1+0x68], R178 ;  /* 0x000068b201007387 */ /* 0x0005e20000100a00 */
[----:B------:R-:W-:-:S03]  /*c830*/  ISETP.GE.U32.AND P6, PT, R168, 0x7ffffecc, PT ;  /* 0x7ffffecca800780c */ /* 0x000fc60003fc6070 */
[----:B------:R2:W-:Y:S02]  /*c840*/  LDGSTS.E [R135+0x3c400], desc[UR28][R178.64], !P2 ;  /* 0x3c400000b2877fae */ /* 0x0005e4000d1a101c */
[----:B------:R-:W1:Y:S02]  /*c850*/  LDC R116, c[0x0][0x3a0] ;  /* 0x0000e800ff747b82 */ /* 0x000e640000000800 */
[----:B------:R4:W-:Y:S04]  /*c860*/  STL.64 [R1+0x60], R176 ;  /* 0x000060b001007387 */ /* 0x0009e80000100a00 */
[----:B------:R4:W-:Y:S01]  /*c870*/  LDGSTS.E [R135+0x3c600], desc[UR28][R176.64], !P2 ;  /* 0x3c600000b0877fae */ /* 0x0009e2000d1a101c */
[----:B------:R-:W-:Y:S02]  /*c880*/  ISETP.GE.U32.AND P2, PT, R13, 0x7ffffecb, PT ;  /* 0x7ffffecb0d00780c */ /* 0x000fe40003f46070 */
[----:B------:R-:W-:Y:S01]  /*c890*/  IADD3 R210, PT, PT, R210, -0x12a, RZ ;  /* 0xfffffed6d2d27810 */ /* 0x000fe20007ffe0ff */
[C---:B--2---:R-:W-:Y:S01]  /*c8a0*/  IMAD.WIDE R178, R0.reuse, 0x4, R234 ;  /* 0x0000000400b27825 */ /* 0x044fe200078e02ea */
[----:B------:R-:W2:Y:S03]  /*c8b0*/  LDC R226, c[0x0][0x3a0] ;  /* 0x0000e800ffe27b82 */ /* 0x000ea60000000800 */
[----:B----4-:R-:W-:Y:S01]  /*c8c0*/  IMAD.WIDE R176, R0, 0x4, R236 ;  /* 0x0000000400b07825 */ /* 0x010fe200078e02ec */
[----:B------:R-:W-:Y:S04]  /*c8d0*/  STL.64 [R1+0x58], R178 ;  /* 0x000058b201007387 */ /* 0x000fe80000100a00 */
[----:B------:R-:W4:Y:S01]  /*c8e0*/  LDC R234, c[0x0][0x3a0] ;  /* 0x0000e800ffea7b82 */ /* 0x000f220000000800 */
[----:B------:R-:W-:Y:S01]  /*c8f0*/  LDGSTS.E [R135+0x3c800], desc[UR28][R178.64], !P4 ;  /* 0x3c800000b2877fae */ /* 0x000fe2000e1a101c */
[----:B------:R-:W-:-:S03]  /*c900*/  VIADD R168, R171, 0xffffff09 ;  /* 0xffffff09aba87836 */ /* 0x000fc60000000000 */
[----:B------:R-:W-:Y:S01]  /*c910*/  STL.64 [R1+0x50], R176 ;  /* 0x000050b001007387 */ /* 0x000fe20000100a00 */
[----:B------:R-:W-:Y:S02]  /*c920*/  VIADD R218, R218, 0xfffffed4 ;  /* 0xfffffed4dada7836 */ /* 0x000fe40000000000 */
[----:B------:R-:W1:Y:S01]  /*c930*/  LDC R230, c[0x0][0x3a0] ;  /* 0x0000e800ffe67b82 */ /* 0x000e620000000800 */
[----:B------:R-:W-:Y:S04]  /*c940*/  LDGSTS.E [R135+0x3ca00], desc[UR28][R176.64], !P4 ;  /* 0x3ca00000b0877fae */ /* 0x000fe8000e1a101c */
[----:B------:R3:W-:Y:S04]  /*c950*/  STL.64 [R1+0x48], R112 ;  /* 0x0000487001007387 */ /* 0x0007e80000100a00 */
[----:B------:R3:W-:Y:S04]  /*c960*/  LDGSTS.E [R135+0x3cc00], desc[UR28][R112.64], !P1 ;  /* 0x3cc0000070877fae */ /* 0x0007e8000c9a101c */
[----:B------:R2:W-:Y:S04]  /*c970*/  STL.64 [R1+0x40], R100 ;  /* 0x0000406401007387 */ /* 0x0005e80000100a00 */
[----:B------:R2:W-:Y:S01]  /*c980*/  LDGSTS.E [R135+0x3ce00], desc[UR28][R100.64], !P1 ;  /* 0x3ce0000064877fae */ /* 0x0005e2000c9a101c */
[----:B------:R-:W-:Y:S01]  /*c990*/  VIADD R13, R175, 0xffffff08 ;  /* 0xffffff08af0d7836 */ /* 0x000fe20000000000 */
[----:B------:R-:W-:Y:S01]  /*c9a0*/  ISETP.GE.U32.AND P4, PT, R168, 0x7ffffeca, PT ;  /* 0x7ffffecaa800780c */ /* 0x000fe20003f86070 */
[----:B---3--:R-:W3:Y:S01]  /*c9b0*/  LDC R112, c[0x0][0x3a0] ;  /* 0x0000e800ff707b82 */ /* 0x008ee20000000800 */
[----:B------:R4:W-:Y:S07]  /*c9c0*/  STL.64 [R1+0x38], R76 ;  /* 0x0000384c01007387 */ /* 0x0009ee0000100a00 */
[----:B--2---:R-:W2:Y:S01]  /*c9d0*/  LDC R101, c[0x0][0x3a0] ;  /* 0x0000e800ff657b82 */ /* 0x004ea20000000800 */
[----:B------:R4:W-:Y:S01]  /*c9e0*/  LDGSTS.E [R135+0x3d000], desc[UR28][R76.64], !P6 ;  /* 0x3d0000004c877fae */ /* 0x0009e2000f1a101c */
[----:B------:R-:W-:-:S03]  /*c9f0*/  ISETP.GE.U32.AND P1, PT, R13, 0x7ffffec9, PT ;  /* 0x7ffffec90d00780c */ /* 0x000fc60003f26070 */
[----:B------:R1:W-:Y:S01]  /*ca00*/  STL.64 [R1+0x30], R78 ;  /* 0x0000304e01007387 */ /* 0x0003e20000100a00 */
[----:B------:R-:W-:-:S03]  /*ca10*/  VIADD R100, R170, 0xffffff07 ;  /* 0xffffff07aa647836 */ /* 0x000fc60000000000 */
[----:B------:R1:W-:Y:S01]  /*ca20*/  LDGSTS.E [R135+0x3d200], desc[UR28][R78.64], !P6 ;  /* 0x3d2000004e877fae */ /* 0x0003e2000f1a101c */
[----:B----4-:R-:W4:Y:S03]  /*ca30*/  LDC R77, c[0x0][0x3a0] ;  /* 0x0000e800ff4d7b82 */ /* 0x010f260000000800 */
[----:B------:R-:W-:Y:S04]  /*ca40*/  STL.64 [R1+0x28], R118 ;  /* 0x0000287601007387 */ /* 0x000fe80000100a00 */
[----:B------:R-:W-:Y:S01]  /*ca50*/  LDGSTS.E [R135+0x3d400], desc[UR28][R118.64], !P2 ;  /* 0x3d40000076877fae */ /* 0x000fe2000d1a101c */
[----:B------:R-:W-:Y:S02]  /*ca60*/  IADD3 R13, PT, PT, R174, -0xfa, RZ ;  /* 0xffffff06ae0d7810 */ /* 0x000fe40007ffe0ff */
[----:B------:R-:W-:Y:S01]  /*ca70*/  ISETP.GE.U32.AND P6, PT, R100, 0x7ffffec8, PT ;  /* 0x7ffffec86400780c */ /* 0x000fe20003fc6070 */
[----:B------:R3:W-:Y:S01]  /*ca80*/  STL.64 [R1+0x20], R74 ;  /* 0x0000204a01007387 */ /* 0x0007e20000100a00 */
[----:B-1----:R-:W-:Y:S01]  /*ca90*/  IMAD.WIDE R78, R0, 0x4, R82 ;  /* 0x00000004004e7825 */ /* 0x002fe200078e0252 */
[----:B------:R-:W1:Y:S02]  /*caa0*/  LDC R76, c[0x0][0x3a0] ;  /* 0x0000e800ff4c7b82 */ /* 0x000e640000000800 */
[----:B------:R3:W-:Y:S01]  /*cab0*/  LDGSTS.E [R135+0x3d600], desc[UR28][R74.64], !P2 ;  /* 0x3d6000004a877fae */ /* 0x0007e2000d1a101c */
[----:B------:R-:W-:Y:S01]  /*cac0*/  ISETP.GE.U32.AND P2, PT, R13, 0x7ffffec7, PT ;  /* 0x7ffffec70d00780c */ /* 0x000fe20003f46070 */
[----:B------:R-:W-:-:S02]  /*cad0*/  VIADD R13, R172, 0xffffff04 ;  /* 0xffffff04ac0d7836 */ /* 0x000fc40000000000 */
[----:B------:R-:W-:Y:S02]  /*cae0*/  LDGSTS.E [R135+0x3d800], desc[UR28][R80.64], !P4 ;  /* 0x3d80000050877fae */ /* 0x000fe4000e1a101c */
[----:B------:R-:W1:Y:S02]  /*caf0*/  LDC R82, c[0x0][0x3a0] ;  /* 0x0000e800ff527b82 */ /* 0x000e640000000800 */
[----:B------:R1:W-:Y:S06]  /*cb00*/  LDGSTS.E [R135+0x3da00], desc[UR28][R78.64], !P4 ;  /* 0x3da000004e877fae */ /* 0x0003ec000e1a101c */
[----:B---3--:R-:W3:Y:S01]  /*cb10*/  LDC R75, c[0x0][0x3a0] ;  /* 0x0000e800ff4b7b82 */ /* 0x008ee20000000800 */
[----:B------:R-:W-:Y:S01]  /*cb20*/  VIADD R74, R169, 0xffffff05 ;  /* 0xffffff05a94a7836 */ /* 0x000fe20000000000 */
[----:B------:R-:W-:Y:S04]  /*cb30*/  LDGSTS.E [R135+0x3dc00], desc[UR28][R250.64], !P1 ;  /* 0x3dc00000fa877fae */ /* 0x000fe8000c9a101c */
[----:B------:R-:W-:Y:S01]  /*cb40*/  ISETP.GE.U32.AND P4, PT, R74, 0x7ffffec6, PT ;  /* 0x7ffffec64a00780c */ /* 0x000fe20003f86070 */
[----:B------:R-:W-:Y:S01]  /*cb50*/  LDGSTS.E [R135+0x3de00], desc[UR28][R248.64], !P1 ;  /* 0x3de00000f8877fae */ /* 0x000fe2000c9a101c */
[----:B------:R-:W-:Y:S01]  /*cb60*/  ISETP.GE.U32.AND P1, PT, R13, 0x7ffffec5, PT ;  /* 0x7ffffec50d00780c */ /* 0x000fe20003f26070 */
[----:B--2---:R-:W-:Y:S01]  /*cb70*/  VIADD R74, R101, 0xffffff03 ;  /* 0xffffff03654a7836 */ /* 0x004fe20000000000 */
[----:B------:R-:W-:Y:S01]  /*cb80*/  IADD3 R13, PT, PT, R112, -0xfe, RZ ;  /* 0xffffff02700d7810 */ /* 0x000fe20007ffe0ff */
[----:B------:R-:W-:Y:S01]  /*cb90*/  LDGSTS.E [R135+0x3e000], desc[UR28][R246.64], !P6 ;  /* 0x3e000000f6877fae */ /* 0x000fe2000f1a101c */
[----:B----4-:R-:W-:Y:S01]  /*cba0*/  VIADD R46, R77, 0xffffff00 ;  /* 0xffffff004d2e7836 */ /* 0x010fe20000000000 */
[----:B------:R-:W2:Y:S02]  /*cbb0*/  LDC R174, c[0x0][0x3a0] ;  /* 0x0000e800ffae7b82 */ /* 0x000ea40000000800 */
[----:B------:R-:W-:Y:S01]  /*cbc0*/  LDGSTS.E [R135+0x3e200], desc[UR28][R244.64], !P6 ;  /* 0x3e200000f4877fae */ /* 0x000fe2000f1a101c */
[----:B------:R-:W-:-:S03]  /*cbd0*/  ISETP.GE.U32.AND P6, PT, R74, 0x7ffffec4, PT ;  /* 0x7ffffec44a00780c */ /* 0x000fc60003fc6070 */
[----:B------:R-:W-:Y:S02]  /*cbe0*/  LDGSTS.E [R135+0x3e400], desc[UR28][R242.64], !P2 ;  /* 0x3e400000f2877fae */ /* 0x000fe4000d1a101c */
[----:B------:R-:W4:Y:S02]  /*cbf0*/  LDC R74, c[0x0][0x3a0] ;  /* 0x0000e800ff4a7b82 */ /* 0x000f240000000800 */
[----:B------:R-:W-:Y:S01]  /*cc00*/  LDGSTS.E [R135+0x3e600], desc[UR28][R240.64], !P2 ;  /* 0x3e600000f0877fae */ /* 0x000fe2000d1a101c */
[----:B------:R-:W-:Y:S01]  /*cc10*/  ISETP.GE.U32.AND P2, PT, R13, 0x7ffffec3, PT ;  /* 0x7ffffec30d00780c */ /* 0x000fe20003f46070 */
[----:B---3--:R-:W-:Y:S02]  /*cc20*/  VIADD R13, R75, 0xffffff01 ;  /* 0xffffff014b0d7836 */ /* 0x008fe40000000000 */
[----:B------:R-:W-:Y:S02]  /*cc30*/  STL.64 [R1+0x18], R80 ;  /* 0x0000185001007387 */ /* 0x000fe40000100a00 */
[----:B------:R-:W3:Y:S02]  /*cc40*/  LDC R75, c[0x0][0x3a0] ;  /* 0x0000e800ff4b7b82 */ /* 0x000ee40000000800 */
[----:B------:R1:W-:Y:S04]  /*cc50*/  STL.64 [R1+0x10], R78 ;  /* 0x0000104e01007387 */ /* 0x0003e80000100a00 */
[----:B------:R-:W-:Y:S01]  /*cc60*/  STL.64 [R1+0x538], R250 ;  /* 0x000538fa01007387 */ /* 0x000fe20000100a00 */
[----:B------:R-:W-:Y:S01]  /*cc70*/  IADD3 R116, PT, PT, R116, -0x11e, RZ ;  /* 0xfffffee274747810 */ /* 0x000fe20007ffe0ff */
[----:B------:R-:W2:Y:S02]  /*cc80*/  LDC R170, c[0x0][0x3a0] ;  /* 0x0000e800ffaa7b82 */ /* 0x000ea40000000800 */
[----:B------:R-:W-:Y:S04]  /*cc90*/  LDGSTS.E [R135+0x3e800], desc[UR28][R238.64], !P4 ;  /* 0x3e800000ee877fae */ /* 0x000fe8000e1a101c */
[----:B------:R-:W-:Y:S04]  /*cca0*/  STL.64 [R1+0x540], R248 ;  /* 0x000540f801007387 */ /* 0x000fe80000100a00 */
[----:B------:R2:W-:Y:S01]  /*ccb0*/  LDGSTS.E [R135+0x3ea00], desc[UR28][R86.64], !P4 ;  /* 0x3ea0000056877fae */ /* 0x0005e2000e1a101c */
[----:B------:R-:W-:-:S03]  /*ccc0*/  ISETP.GE.AND P4, PT, R2, R46, PT ;  /* 0x0000002e0200720c */ /* 0x000fc60003f86270 */
[----:B------:R-:W-:Y:S01]  /*ccd0*/  STL.64 [R1+0x548], R246 ;  /* 0x000548f601007387 */ /* 0x000fe20000100a00 */
[----:B-1----:R-:W-:Y:S02]  /*cce0*/  IMAD.WIDE R78, R0, 0x4, R102 ;  /* 0x00000004004e7825 */ /* 0x002fe400078e0266 */
[----:B------:R-:W1:Y:S01]  /*ccf0*/  LDC R102, c[0x0][0x3a0] ;  /* 0x0000e800ff667b82 */ /* 0x000e620000000800 */
[----:B------:R-:W-:Y:S04]  /*cd00*/  STL.64 [R1+0x550], R244 ;  /* 0x000550f401007387 */ /* 0x000fe80000100a00 */
[----:B------:R-:W-:Y:S04]  /*cd10*/  LDGSTS.E [R135+0x3ec00], desc[UR28][R106.64], !P1 ;  /* 0x3ec000006a877fae */ /* 0x000fe8000c9a101c */
[----:B------:R-:W-:Y:S04]  /*cd20*/  STL.64 [R1+0x558], R242 ;  /* 0x000558f201007387 */ /* 0x000fe80000100a00 */
[----:B------:R-:W-:Y:S01]  /*cd30*/  LDGSTS.E [R135+0x3ee00], desc[UR28][R92.64], !P1 ;  /* 0x3ee000005c877fae */ /* 0x000fe2000c9a101c */
[----:B------:R-:W-:-:S02]  /*cd40*/  ISETP.GE.U32.AND P1, PT, R13, 0x7ffffec2, PT ;  /* 0x7ffffec20d00780c */ /* 0x000fc40003f26070 */
[----:B------:R-:W-:Y:S01]  /*cd50*/  SEL R13, RZ, 0x4, P4 ;  /* 0x00000004ff0d7807 */ /* 0x000fe20002000000 */
[----:B------:R-:W-:Y:S01]  /*cd60*/  STL.64 [R1+0x560], R240 ;  /* 0x000560f001007387 */ /* 0x000fe20000100a00 */
[----:B------:R-:W-:Y:S01]  /*cd70*/  ISETP.GT.AND P4, PT, R3, 0x13f, PT ;  /* 0x0000013f0300780c */ /* 0x000fe20003f84270 */
[C---:B------:R-:W-:Y:S02]  /*cd80*/  IMAD.WIDE R2, R0.reuse, 0x4, R110 ;  /* 0x0000000400027825 */ /* 0x040fe400078e026e */
[----:B------:R-:W-:Y:S02]  /*cd90*/  STL.64 [R1+0x568], R238 ;  /* 0x000568ee01007387 */ /* 0x000fe40000100a00 */
[----:B------:R-:W-:Y:S02]  /*cda0*/  IMAD.WIDE R80, R0, 0x4, R94 ;  /* 0x0000000400507825 */ /* 0x000fe400078e025e */
[----:B------:R1:W-:Y:S01]  /*cdb0*/  LDGSTS.E [R135+0x3f000], desc[UR28][R72.64], !P6 ;  /* 0x3f00000048877fae */ /* 0x0003e2000f1a101c */
[----:B------:R-:W-:Y:S01]  /*cdc0*/  SEL R13, R13, RZ, P4 ;  /* 0x000000ff0d0d7207 */ /* 0x000fe20002000000 */
[----:B------:R-:W-:Y:S01]  /*cdd0*/  VIADD R82, R82, 0xfffffee8 ;  /* 0xfffffee852527836 */ /* 0x000fe20000000000 */
[----:B------:R-:W3:Y:S01]  /*cde0*/  LDC R94, c[0x0][0x3a0] ;  /* 0x0000e800ff5e7b82 */ /* 0x000ee20000000800 */
[----:B------:R1:W-:Y:S04]  /*cdf0*/  STL.64 [R1+0x570], R86 ;  /* 0x0005705601007387 */ /* 0x0003e80000100a00 */
[----:B------:R-:W-:Y:S01]  /*ce00*/  STL.64 [R1+0x578], R106 ;  /* 0x0005786a01007387 */ /* 0x000fe20000100a00 */
[----:B-1----:R-:W-:-:S02]  /*ce10*/  VIADD R102, R102, 0xfffffee4 ;  /* 0xfffffee466667836 */ /* 0x002fc40000000000 */
[----:B------:R-:W1:Y:S01]  /*ce20*/  LDC R110, c[0x0][0x3a0] ;  /* 0x0000e800ff6e7b82 */ /* 0x000e620000000800 */
[----:B------:R-:W-:Y:S04]  /*ce30*/  STL.64 [R1+0x580], R92 ;  /* 0x0005805c01007387 */ /* 0x000fe80000100a00 */
[----:B------:R4:W-:Y:S04]  /*ce40*/  STL.64 [R1+0x588], R72 ;  /* 0x0005884801007387 */ /* 0x0009e80000100a00 */
[----:B------:R-:W-:Y:S01]  /*ce50*/  LDGSTS.E [R135+0x3f200], desc[UR28][R108.64], !P6 ;  /* 0x3f2000006c877fae */ /* 0x000fe2000f1a101c */
[----:B------:R-:W-:Y:S01]  /*ce60*/  ISETP.NE.U32.AND P4, PT, R13, RZ, PT ;  /* 0x000000ff0d00720c */ /* 0x000fe20003f85070 */
[----:B--2---:R-:W-:Y:S01]  /*ce70*/  VIADD R170, R170, 0xfffffee0 ;  /* 0xfffffee0aaaa7836 */ /* 0x004fe20000000000 */
[----:B------:R-:W-:Y:S01]  /*ce80*/  IADD3 R226, PT, PT, R226, -0x12e, RZ ;  /* 0xfffffed2e2e27810 */ /* 0x000fe20007ffe0ff */
[----:B------:R2:W-:Y:S01]  /*ce90*/  STL.64 [R1+0x308], R78 ;  /* 0x0003084e01007387 */ /* 0x0005e20000100a00 */
[----:B------:R-:W-:Y:S01]  /*cea0*/  VIADD R234, R234, 0xfffffed0 ;  /* 0xfffffed0eaea7836 */ /* 0x000fe20000000000 */
[----:B------:R-:W1:Y:S02]  /*ceb0*/  LDC R87, c[0x0][0x3a0] ;  /* 0x0000e800ff577b82 */ /* 0x000e640000000800 */
[----:B------:R2:W-:Y:S01]  /*cec0*/  LDGSTS.E [R135+0x3f400], desc[UR28][R78.64], !P2 ;  /* 0x3f4000004e877fae */ /* 0x0005e2000d1a101c */
[----:B----4-:R-:W-:-:S03]  /*ced0*/  IMAD.WIDE R72, R0, 0x4, R120 ;  /* 0x0000000400487825 */ /* 0x010fc600078e0278 */
[----:B------:R4:W-:Y:S01]  /*cee0*/  STL.64 [R1+0x320], R2 ;  /* 0x0003200201007387 */ /* 0x0009e20000100a00 */
[----:B------:R-:W-:Y:S01]  /*cef0*/  ISETP.GE.U32.AND P6, PT, R46, 0x7ffffec1, PT ;  /* 0x7ffffec12e00780c */ /* 0x000fe20003fc6070 */
[----:B------:R-:W-:Y:S01]  /*cf00*/  VIADD R13, R76, 0xfffffefd ;  /* 0xfffffefd4c0d7836 */ /* 0x000fe20000000000 */
[----:B---3--:R-:W-:Y:S01]  /*cf10*/  IADD3 R94, PT, PT, R94, -0x11a, RZ ;  /* 0xfffffee65e5e7810 */ /* 0x008fe20007ffe0ff */
[----:B------:R4:W-:Y:S01]  /*cf20*/  LDGSTS.E [R135+0x3f600], desc[UR28][R2.64], !P2 ;  /* 0x3f60000002877fae */ /* 0x0009e2000d1a101c */
[----:B------:R-:W3:Y:S01]  /*cf30*/  LDC R120, c[0x0][0x3a0] ;  /* 0x0000e800ff787b82 */ /* 0x000ee20000000800 */
[C---:B--2---:R-:W-:Y:S02]  /*cf40*/  IMAD.WIDE R78, R0.reuse, 0x4, R98 ;  /* 0x00000004004e7825 */ /* 0x044fe400078e0262 */
[----:B------:R-:W-:Y:S04]  /*cf50*/  STL.64 [R1+0x2f0], R80 ;  /* 0x0002f05001007387 */ /* 0x000fe80000100a00 */
[----:B------:R2:W-:Y:S01]  /*cf60*/  STL.64 [R1+0x318], R78 ;  /* 0x0003184e01007387 */ /* 0x0005e20000100a00 */
[----:B------:R-:W-:Y:S01]  /*cf70*/  VIADD R46, R47, 0xfffffeff ;  /* 0xfffffeff2f2e7836 */ /* 0x000fe20000000000 */
[----:B------:R-:W1:Y:S01]  /*cf80*/  LDC R98, c[0x0][0x3a0] ;  /* 0x0000e800ff627b82 */ /* 0x000e620000000800 */
[----:B----4-:R-:W-:Y:S01]  /*cf90*/  IMAD.WIDE R2, R0, 0x4, R8 ;  /* 0x0000000400027825 */ /* 0x010fe200078e0208 */
[----:B------:R-:W-:Y:S04]  /*cfa0*/  STL.64 [R1+0x2e8], R72 ;  /* 0x0002e84801007387 */ /* 0x000fe80000100a00 */
[----:B------:R4:W-:Y:S02]  /*cfb0*/  STL.64 [R1+0x300], R2 ;  /* 0x0003000201007387 */ /* 0x0009e40000100a00 */
[----:B------:R-:W1:Y:S02]  /*cfc0*/  LDC R86, c[0x0][0x3a0] ;  /* 0x0000e800ff567b82 */ /* 0x000e640000000800 */
[----:B------:R-:W3:Y:S04]  /*cfd0*/  LDL R252, [R1+0x8] ;  /* 0x0000080001fc7983 */ /* 0x000ee80000100800 */
[----:B------:R-:W-:Y:S04]  /*cfe0*/  STL.64 [R1+0x340], R10 ;  /* 0x0003400a01007387 */ /* 0x000fe80000100a00 */
[----:B------:R-:W-:Y:S01]  /*cff0*/  LDGSTS.E [R135+0x3f800], desc[UR28][R80.64], !P1 ;  /* 0x3f80000050877fae */ /* 0x000fe2000c9a101c */
[----:B------:R-:W-:Y:S01]  /*d000*/  ISETP.GE.U32.AND P2, PT, R46, 0x7ffffec0, PT ;  /* 0x7ffffec02e00780c */ /* 0x000fe20003f46070 */
[----:B------:R-:W1:Y:S02]  /*d010*/  LDC R9, c[0x0][0x3a0] ;  /* 0x0000e800ff097b82 */ /* 0x000e640000000800 */
[----:B------:R-:W-:Y:S04]  /*d020*/  STL.64 [R1+0x368], R48 ;  /* 0x0003683001007387 */ /* 0x000fe80000100a00 */
        /* <DEDUP_REMOVED lines=12> */
[----:B------:R1:W-:Y:S04]  /*d0f0*/  STL.64 [R1+0x530], R64 ;  /* 0x0005304001007387 */ /* 0x0003e80000100a00 */
[----:B------:R-:W3:Y:S04]  /*d100*/  LDL.LU.64 R176, [R1+0x2d8] ;  /* 0x0002d80001b07983 */ /* 0x000ee80000300a00 */
[----:B------:R-:W3:Y:S04]  /*d110*/  LDL.LU.64 R190, [R1+0x2d0] ;  /* 0x0002d00001be7983 */ /* 0x000ee80000300a00 */
[----:B------:R-:W3:Y:S04]  /*d120*/  LDL.LU.64 R184, [R1+0x2c8] ;  /* 0x0002c80001b87983 */ /* 0x000ee80000300a00 */
[----:B------:R-:W3:Y:S04]  /*d130*/  LDL.LU.64 R180, [R1+0x2c0] ;  /* 0x0002c00001b47983 */ /* 0x000ee80000300a00 */
[----:B------:R-:W3:Y:S04]  /*d140*/  LDL.LU.64 R178, [R1+0x2b8] ;  /* 0x0002b80001b27983 */ /* 0x000ee80000300a00 */
[----:B------:R-:W3:Y:S04]  /*d150*/  LDL.LU.64 R188, [R1+0x2b0] ;  /* 0x0002b00001bc7983 */ /* 0x000ee80000300a00 */
[----:B------:R2:W-:Y:S04]  /*d160*/  LDGSTS.E [R135+0x3fa00], desc[UR28][R78.64], !P1 ;  /* 0x3fa000004e877fae */ /* 0x0005e8000c9a101c */
[----:B------:R-:W-:Y:S04]  /*d170*/  LDGSTS.E [R135+0x3fc00], desc[UR28][R72.64], !P6 ;  /* 0x3fc0000048877fae */ /* 0x000fe8000f1a101c */
[----:B------:R4:W-:Y:S04]  /*d180*/  LDGSTS.E [R135+0x3fe00], desc[UR28][R2.64], !P6 ;  /* 0x3fe0000002877fae */ /* 0x0009e8000f1a101c */
[----:B------:R-:W0:Y:S01]  /*d190*/  LDGDEPBAR ;  /* 0x00000000000079af */ /* 0x000e220000000000 */
[----:B------:R-:W-:Y:S01]  /*d1a0*/  IADD3 R46, PT, PT, R74, -0x102, RZ ;  /* 0xfffffefe4a2e7810 */ /* 0x000fe20007ffe0ff */
[----:B------:R-:W-:Y:S01]  /*d1b0*/  VIADD R8, R75, 0xfffffefc ;  /* 0xfffffefc4b087836 */ /* 0x000fe20000000000 */
[----:B--2---:R-:W2:Y:S01]  /*d1c0*/  LDC R78, c[0x0][0x3a0] ;  /* 0x0000e800ff4e7b82 */ /* 0x004ea20000000800 */
[----:B------:R-:W2:Y:S01]  /*d1d0*/  LDL.LU.64 R186, [R1+0x2a8] ;  /* 0x0002a80001ba7983 */ /* 0x000ea20000300a00 */
[----:B----4-:R-:W-:Y:S01]  /*d1e0*/  IMAD.WIDE R2, R12, 0x4, R4 ;  /* 0x000000040c027825 */ /* 0x010fe200078e0204 */
[----:B------:R-:W-:-:S02]  /*d1f0*/  ISETP.GE.U32.AND P6, PT, R13, 0x7ffffebe, PT ;  /* 0x7ffffebe0d00780c */ /* 0x000fc40003fc6070 */
[----:B------:R-:W4:Y:S01]  /*d200*/  LDL.LU.64 R182, [R1+0x2a0] ;  /* 0x0002a00001b67983 */ /* 0x000f220000300a00 */
[----:B------:R-:W-:Y:S02]  /*d210*/  ISETP.GE.U32.AND P1, PT, R46, 0x7ffffebf, PT ;  /* 0x7ffffebf2e00780c */ /* 0x000fe40003f26070 */
[----:B------:R-:W1:Y:S08]  /*d220*/  LDC R13, c[0x0][0x3a0] ;  /* 0x0000e800ff0d7b82 */ /* 0x000e700000000800 */
[----:B------:R-:W2:Y:S01]  /*d230*/  LDC R46, c[0x0][0x3a0] ;  /* 0x0000e800ff2e7b82 */ /* 0x000ea20000000800 */
[----:B-1----:R-:W-:-:S07]  /*d240*/  VIADD R4, R9, 0xfffffefb ;  /* 0xfffffefb09047836 */ /* 0x002fce0000000000 */
[----:B------:R-:W1:Y:S01]  /*d250*/  LDC R9, c[0x0][0x3a0] ;  /* 0x0000e800ff097b82 */ /* 0x000e620000000800 */
[----:B------:R-:W-:-:S07]  /*d260*/  IADD3 R5, PT, PT, R13, -0x106, RZ ;  /* 0xfffffefa0d057810 */ /* 0x000fce0007ffe0ff */
[----:B------:R-:W1:Y:S08]  /*d270*/  LDC R74, c[0x0][0x3a0] ;  /* 0x0000e800ff4a7b82 */ /* 0x000e700000000800 */
[----:B------:R-:W1:Y:S01]  /*d280*/  LDC R13, c[0x0][0x3a0] ;  /* 0x0000e800ff0d7b82 */ /* 0x000e620000000800 */
[----:B---3--:R3:W-:Y:S04]  /*d290*/  LDGSTS.E [R252+0x7c000], desc[UR28][R64.64], P5 ;  /* 0x7c00000040fc7fae */ /* 0x0087e8000a9a101c */
[----:B------:R-:W-:Y:S04]  /*d2a0*/  LDGSTS.E [R252+0x7c400], desc[UR28][R114.64], P5 ;  /* 0x7c40000072fc7fae */ /* 0x000fe8000a9a101c */
[----:B------:R-:W-:Y:S04]  /*d2b0*/  LDGSTS.E [R252+0x7c800], desc[UR28][R56.64], P5 ;  /* 0x7c80000038fc7fae */ /* 0x000fe8000a9a101c */
[----:B------:R-:W-:Y:S01]  /*d2c0*/  LDGSTS.E [R252+0x7cc00], desc[UR28][R44.64], P5 ;  /* 0x7cc000002cfc7fae */ /* 0x000fe2000a9a101c */
[----:B-1----:R-:W-:Y:S01]  /*d2d0*/  VIADD R13, R13, 0xfffffeef ;  /* 0xfffffeef0d0d7836 */ /* 0x002fe20000000000 */
[----:B------:R-:W-:Y:S01]  /*d2e0*/  IADD3 R74, PT, PT, R74, -0x116, RZ ;  /* 0xfffffeea4a4a7810 */ /* 0x000fe20007ffe0ff */
[----:B---3--:R-:W1:Y:S01]  /*d2f0*/  LDC R65, c[0x0][0x3a0] ;  /* 0x0000e800ff417b82 */ /* 0x008e620000000800 */
[----:B------:R-:W-:Y:S04]  /*d300*/  LDGSTS.E [R252+0x7d000], desc[UR28][R18.64], P5 ;  /* 0x7d00000012fc7fae */ /* 0x000fe8000a9a101c */
[----:B------:R-:W-:Y:S03]  /*d310*/  LDGSTS.E [R252+0x7d400], desc[UR28][R36.64], P5 ;  /* 0x7d40000024fc7fae */ /* 0x000fe6000a9a101c */
[----:B------:R-:W3:Y:S01]  /*d320*/  LDC R64, c[0x0][0x3a0] ;  /* 0x0000e800ff407b82 */ /* 0x000ee20000000800 */
[----:B------:R-:W-:Y:S04]  /*d330*/  LDGSTS.E [R252+0x7d800], desc[UR28][R28.64], P5 ;  /* 0x7d8000001cfc7fae */ /* 0x000fe8000a9a101c */
[----:B------:R1:W-:Y:S04]  /*d340*/  LDGSTS.E [R252+0x7dc00], desc[UR28][R34.64], P5 ;  /* 0x7dc0000022fc7fae */ /* 0x0003e8000a9a101c */
[----:B------:R1:W-:Y:S04]  /*d350*/  LDGSTS.E [R134+0x7c100], desc[UR28][R10.64], P5 ;  /* 0x7c1000000a867fae */ /* 0x0003e8000a9a101c */
[----:B------:R1:W-:Y:S04]  /*d360*/  LDGSTS.E [R134+0x7c500], desc[UR28][R22.64], P5 ;  /* 0x7c50000016867fae */ /* 0x0003e8000a9a101c */
[----:B------:R-:W-:Y:S01]  /*d370*/  LDGSTS.E [R134+0x7c900], desc[UR28][R32.64], P5 ;  /* 0x7c90000020867fae */ /* 0x000fe2000a9a101c */
[----:B-1----:R-:W1:Y:S03]  /*d380*/  LDC R252, c[0x0][0x3a0] ;  /* 0x0000e800fffc7b82 */ /* 0x002e660000000800 */
[----:B------:R-:W-:Y:S04]  /*d390*/  LDGSTS.E [R134+0x7cd00], desc[UR28][R42.64], P5 ;  /* 0x7cd000002a867fae */ /* 0x000fe8000a9a101c */
[----:B------:R-:W-:Y:S01]  /*d3a0*/  LDGSTS.E [R134+0x7d100], desc[UR28][R62.64], P5 ;  /* 0x7d1000003e867fae */ /* 0x000fe2000a9a101c */
[----:B------:R-:W1:Y:S03]  /*d3b0*/  LDC R10, c[0x0][0x3a0] ;  /* 0x0000e800ff0a7b82 */ /* 0x000e660000000800 */
[----:B------:R-:W-:Y:S04]  /*d3c0*/  LDGSTS.E [R134+0x7d500], desc[UR28][R70.64], P5 ;  /* 0x7d50000046867fae */ /* 0x000fe8000a9a101c */
[----:B------:R-:W-:Y:S01]  /*d3d0*/  LDGSTS.E [R134+0x7d900], desc[UR28][R68.64], P5 ;  /* 0x7d90000044867fae */ /* 0x000fe2000a9a101c */
[----:B------:R-:W1:Y:S03]  /*d3e0*/  LDC R11, c[0x0][0x3a0] ;  /* 0x0000e800ff0b7b82 */ /* 0x000e660000000800 */
[----:B------:R-:W-:Y:S04]  /*d3f0*/  LDGSTS.E [R134+0x7dd00], desc[UR28][R30.64], P5 ;  /* 0x7dd000001e867fae */ /* 0x000fe8000a9a101c */
[----:B------:R3:W-:Y:S01]  /*d400*/  LDGSTS.E [R133+0x7c200], desc[UR28][R48.64], P5 ;  /* 0x7c20000030857fae */ /* 0x0007e2000a9a101c */
[----:B------:R-:W1:Y:S03]  /*d410*/  LDC R22, c[0x0][0x3a0] ;  /* 0x0000e800ff167b82 */ /* 0x000e660000000800 */
[----:B------:R3:W-:Y:S04]  /*d420*/  LDGSTS.E [R133+0x7c600], desc[UR28][R16.64], P5 ;  /* 0x7c60000010857fae */ /* 0x0007e8000a9a101c */
[----:B------:R-:W-:Y:S04]  /*d430*/  LDGSTS.E [R133+0x7ca00], desc[UR28][R60.64], P5 ;  /* 0x7ca000003c857fae */ /* 0x000fe8000a9a101c */
[----:B------:R-:W-:Y:S01]  /*d440*/  LDGSTS.E [R133+0x7ce00], desc[UR28][R14.64], P5 ;  /* 0x7ce000000e857fae */ /* 0x000fe2000a9a101c */
[----:B---3--:R-:W3:Y:S03]  /*d450*/  LDC R48, c[0x0][0x3a0] ;  /* 0x0000e800ff307b82 */ /* 0x008ee60000000800 */
[----:B------:R2:W-:Y:S04]  /*d460*/  LDGSTS.E [R133+0x7d200], desc[UR28][R6.64], P5 ;  /* 0x7d20000006857fae */ /* 0x0005e8000a9a101c */
[----:B------:R-:W-:Y:S01]  /*d470*/  LDGSTS.E [R133+0x7d600], desc[UR28][R38.64], P5 ;  /* 0x7d60000026857fae */ /* 0x000fe2000a9a101c */
[----:B------:R-:W1:Y:S03]  /*d480*/  LDC R16, c[0x0][0x3a0] ;  /* 0x0000e800ff107b82 */ /* 0x000e660000000800 */
[----:B------:R-:W-:Y:S04]  /*d490*/  LDGSTS.E [R133+0x7da00], desc[UR28][R26.64], P5 ;  /* 0x7da000001a857fae */ /* 0x000fe8000a9a101c */
[----:B------:R-:W-:Y:S01]  /*d4a0*/  LDGSTS.E [R133+0x7de00], desc[UR28][R66.64], P5 ;  /* 0x7de0000042857fae */ /* 0x000fe2000a9a101c */
[----:B--2---:R-:W2:Y:S03]  /*d4b0*/  LDC R6, c[0x0][0x3a0] ;  /* 0x0000e800ff067b82 */ /* 0x004ea60000000800 */
[----:B------:R1:W-:Y:S04]  /*d4c0*/  LDGSTS.E [R132+0x7c300], desc[UR28][R52.64], P5 ;  /* 0x7c30000034847fae */ /* 0x0003e8000a9a101c */
[----:B------:R-:W-:Y:S01]  /*d4d0*/  LDGSTS.E [R132+0x7c700], desc[UR28][R20.64], P5 ;  /* 0x7c70000014847fae */ /* 0x000fe2000a9a101c */
[----:B------:R-:W2:Y:S03]  /*d4e0*/  LDC R7, c[0x0][0x3a0] ;  /* 0x0000e800ff077b82 */ /* 0x000ea60000000800 */
[----:B------:R1:W-:Y:S04]  /*d4f0*/  LDGSTS.E [R132+0x7cb00], desc[UR28][R58.64], P5 ;  /* 0x7cb000003a847fae */ /* 0x0003e8000a9a101c */
[----:B------:R-:W-:Y:S01]  /*d500*/  LDGSTS.E [R132+0x7cf00], desc[UR28][R54.64], P5 ;  /* 0x7cf0000036847fae */ /* 0x000fe2000a9a101c */
[----:B-1----:R-:W-:Y:S01]  /*d510*/  VIADD R16, R16, 0xfffffef0 ;  /* 0xfffffef010107836 */ /* 0x002fe20000000000 */
[----:B------:R-:W1:Y:S02]  /*d520*/  LDC R52, c[0x0][0x3a0] ;  /* 0x0000e800ff347b82 */ /* 0x000e640000000800 */
[----:B------:R2:W-:Y:S04]  /*d530*/  LDGSTS.E [R132+0x7d300], desc[UR28][R40.64], P5 ;  /* 0x7d30000028847fae */ /* 0x0005e8000a9a101c */
[----:B------:R1:W-:Y:S01]  /*d540*/  LDGSTS.E [R132+0x7d700], desc[UR28][R50.64], P5 ;  /* 0x7d70000032847fae */ /* 0x0003e2000a9a101c */
[----:B------:R-:W-:Y:S01]  /*d550*/  IMAD.WIDE R14, R0, 0x4, R178 ;  /* 0x00000004000e7825 */ /* 0x000fe200078e02b2 */
[----:B------:R-:W1:Y:S02]  /*d560*/  LDC R58, c[0x0][0x3a0] ;  /* 0x0000e800ff3a7b82 */ /* 0x000e640000000800 */
[----:B------:R-:W-:Y:S04]  /*d570*/  LDGSTS.E [R132+0x7db00], desc[UR28][R2.64], P5 ;  /* 0x7db0000002847fae */ /* 0x000fe8000a9a101c */
[----:B------:R-:W-:Y:S02]  /*d580*/  LDGSTS.E [R132+0x7df00], desc[UR28][R136.64], P5 ;  /* 0x7df0000088847fae */ /* 0x000fe4000a9a101c */
[----:B--2---:R-:W2:Y:S02]  /*d590*/  LDC R40, c[0x0][0x3a0] ;  /* 0x0000e800ff287b82 */ /* 0x004ea40000000800 */
[----:B------:R-:W0:Y:S06]  /*d5a0*/  LDGDEPBAR ;  /* 0x00000000000079af */ /* 0x000e2c0000000000 */
[----:B------:R-:W-:Y:S01]  /*d5b0*/  BAR.SYNC.DEFER_BLOCKING 0x0 ;  /* 0x0000000000007b1d */ /* 0x000fe20000010000 */
[----:B------:R-:W-:-:S07]  /*d5c0*/  ISETP.GE.U32.AND P5, PT, R8, 0x7ffffebd, PT ;  /* 0x7ffffebd0800780c */ /* 0x000fce0003fa6070 */
[----:B------:R-:W1:Y:S01]  /*d5d0*/  LDC R8, c[0x0][0x3a0] ;  /* 0x0000e800ff087b82 */ /* 0x000e620000000800 */
[----:B------:R-:W-:Y:S01]  /*d5e0*/  @!PT LDS RZ, [RZ] ;  /* 0x00000000fffff984 */ /* 0x000fe20000000800 */
[----:B------:R-:W-:Y:S01]  /*d5f0*/  @!PT LDS RZ, [RZ] ;  /* 0x00000000fffff984 */ /* 0x000fe20000000800 */
[----:B------:R-:W-:Y:S01]  /*d600*/  @!PT LDS RZ, [RZ] ;  /* 0x00000000fffff984 */ /* 0x000fe20000000800 */
[----:B------:R-:W-:Y:S04]  /*d610*/  LDGSTS.E [R135+0x40000], desc[UR28][R124.64], !P2 ;  /* 0x400000007c877fae */ /* 0x000fe8000d1a101c */
[----:B------:R-:W-:Y:S01]  /*d620*/  LDGSTS.E [R135+0x40200], desc[UR28][R126.64], !P2 ;  /* 0x402000007e877fae */ /* 0x000fe2000d1a101c */
[----:B------:R-:W-:Y:S01]  /*d630*/  ISETP.GE.U32.AND P2, PT, R4, 0x7ffffebc, PT ;  /* 0x7ffffebc0400780c */ /* 0x000fe20003f46070 */
[----:B------:R-:W-:Y:S02]  /*d640*/  VIADD R4, R46, 0xfffffef9 ;  /* 0xfffffef92e047836 */ /* 0x000fe40000000000 */
[----:B------:R-:W-:Y:S04]  /*d650*/  LDGSTS.E [R135+0x40400], desc[UR28][R24.64], !P1 ;  /* 0x4040000018877fae */ /* 0x000fe8000c9a101c */
[----:B------:R-:W-:Y:S01]  /*d660*/  LDGSTS.E [R135+0x40600], desc[UR28][R122.64], !P1 ;  /* 0x406000007a877fae */ /* 0x000fe2000c9a101c */
[----:B------:R-:W-:Y:S01]  /*d670*/  ISETP.GE.U32.AND P1, PT, R5, 0x7ffffebb, PT ;  /* 0x7ffffebb0500780c */ /* 0x000fe20003f26070 */
[----:B------:R-:W-:-:S02]  /*d680*/  VIADD R5, R6, 0xfffffef8 ;  /* 0xfffffef806057836 */ /* 0x000fc40000000000 */
[----:B------:R-:W-:Y:S01]  /*d690*/  LDGSTS.E [R135+0x40800], desc[UR28][R146.64], !P6 ;  /* 0x4080000092877fae */ /* 0x000fe2000f1a101c */
[----:B------:R-:W2:Y:S03]  /*d6a0*/  LDC R6, c[0x0][0x3a0] ;  /* 0x0000e800ff067b82 */ /* 0x000ea60000000800 */
[----:B------:R-:W-:Y:S01]  /*d6b0*/  LDGSTS.E [R135+0x40a00], desc[UR28][R148.64], !P6 ;  /* 0x40a0000094877fae */ /* 0x000fe2000f1a101c */
[----:B------:R-:W-:Y:S01]  /*d6c0*/  ISETP.GE.U32.AND P6, PT, R4, 0x7ffffeba, PT ;  /* 0x7ffffeba0400780c */ /* 0x000fe20003fc6070 */
[----:B------:R-:W-:Y:S02]  /*d6d0*/  VIADD R4, R7, 0xfffffef7 ;  /* 0xfffffef707047836 */ /* 0x000fe40000000000 */
[----:B------:R-:W-:Y:S01]  /*d6e0*/  LDGSTS.E [R135+0x40c00], desc[UR28][R128.64], !P5 ;  /* 0x40c0000080877fae */ /* 0x000fe2000e9a101c */
[----:B------:R-:W2:Y:S03]  /*d6f0*/  LDC R7, c[0x0][0x3a0] ;  /* 0x0000e800ff077b82 */ /* 0x000ea60000000800 */
[----:B------:R-:W-:Y:S01]  /*d700*/  LDGSTS.E [R135+0x40e00], desc[UR28][R130.64], !P5 ;  /* 0x40e0000082877fae */ /* 0x000fe2000e9a101c */
[----:B------:R-:W-:-:S03]  /*d710*/  ISETP.GE.U32.AND P5, PT, R5, 0x7ffffeb9, PT ;  /* 0x7ffffeb90500780c */ /* 0x000fc60003fa6070 */
[----:B------:R-:W-:Y:S01]  /*d720*/  LDGSTS.E [R135+0x41000], desc[UR28][R154.64], !P2 ;  /* 0x410000009a877fae */ /* 0x000fe2000d1a101c */
[----:B-1----:R-:W-:-:S03]  /*d730*/  IADD3 R5, PT, PT, R8, -0x10a, RZ ;  /* 0xfffffef608057810 */ /* 0x002fc60007ffe0ff */
[----:B------:R-:W-:Y:S01]  /*d740*/  LDGSTS.E [R135+0x41200], desc[UR28][R156.64], !P2 ;  /* 0x412000009c877fae */ /* 0x000fe2000d1a101c */
[----:B------:R-:W-:Y:S01]  /*d750*/  ISETP.GE.U32.AND P2, PT, R4, 0x7ffffeb8, PT ;  /* 0x7ffffeb80400780c */ /* 0x000fe20003f46070 */
[----:B------:R-:W-:Y:S02]  /*d760*/  VIADD R4, R10, 0xfffffef5 ;  /* 0xfffffef50a047836 */ /* 0x000fe40000000000 */
[----:B------:R-:W-:Y:S04]  /*d770*/  LDGSTS.E [R135+0x41400], desc[UR28][R138.64], !P1 ;  /* 0x414000008a877fae */ /* 0x000fe8000c9a101c */
[----:B------:R-:W-:Y:S01]  /*d780*/  LDGSTS.E [R135+0x41600], desc[UR28][R140.64], !P1 ;  /* 0x416000008c877fae */ /* 0x000fe2000c9a101c */
[----:B------:R-:W-:-:S03]  /*d790*/  ISETP.GE.U32.AND P1, PT, R5, 0x7ffffeb7, PT ;  /* 0x7ffffeb70500780c */ /* 0x000fc60003f26070 */
[----:B------:R-:W-:Y:S04]  /*d7a0*/  LDGSTS.E [R135+0x41800], desc[UR28][R158.64], !P6 ;  /* 0x418000009e877fae */ /* 0x000fe8000f1a101c */
[----:B------:R-:W-:Y:S01]  /*d7b0*/  LDGSTS.E [R135+0x41a00], desc[UR28][R160.64], !P6 ;  /* 0x41a00000a0877fae */ /* 0x000fe2000f1a101c */
[----:B------:R-:W-:Y:S01]  /*d7c0*/  ISETP.GE.U32.AND P6, PT, R4, 0x7ffffeb6, PT ;  /* 0x7ffffeb60400780c */ /* 0x000fe20003fc6070 */
[----:B------:R-:W-:Y:S02]  /*d7d0*/  VIADD R5, R9, 0xfffffef4 ;  /* 0xfffffef409057836 */ /* 0x000fe40000000000 */
[----:B------:R-:W-:Y:S01]  /*d7e0*/  VIADD R4, R11, 0xfffffef3 ;  /* 0xfffffef30b047836 */ /* 0x000fe20000000000 */
[----:B------:R-:W-:Y:S04]  /*d7f0*/  LDGSTS.E [R135+0x41c00], desc[UR28][R142.64], !P5 ;  /* 0x41c000008e877fae */ /* 0x000fe8000e9a101c */
[----:B------:R-:W-:Y:S01]  /*d800*/  LDGSTS.E [R135+0x41e00], desc[UR28][R144.64], !P5 ;  /* 0x41e0000090877fae */ /* 0x000fe2000e9a101c */
[----:B------:R-:W-:-:S03]  /*d810*/  ISETP.GE.U32.AND P5, PT, R5, 0x7ffffeb5, PT ;  /* 0x7ffffeb50500780c */ /* 0x000fc60003fa6070 */
[----:B------:R-:W-:Y:S01]  /*d820*/  LDGSTS.E [R135+0x42000], desc[UR28][R162.64], !P2 ;  /* 0x42000000a2877fae */ /* 0x000fe2000d1a101c */
[----:B--2---:R-:W-:-:S03]  /*d830*/  VIADD R6, R6, 0xfffffef1 ;  /* 0xfffffef106067836 */ /* 0x004fc60000000000 */
[----:B------:R-:W-:Y:S01]  /*d840*/  LDGSTS.E [R135+0x42200], desc[UR28][R164.64], !P2 ;  /* 0x42200000a4877fae */ /* 0x000fe2000d1a101c */
[----:B------:R-:W-:Y:S01]  /*d850*/  ISETP.GE.U32.AND P2, PT, R4, 0x7ffffeb4, PT ;  /* 0x7ffffeb40400780c */ /* 0x000fe20003f46070 */
[----:B------:R-:W-:Y:S01]  /*d860*/  IMAD.WIDE R4, R0, 0x4, R176 ;  /* 0x0000000400047825 */ /* 0x000fe200078e02b0 */
[----:B------:R-:W-:Y:S01]  /*d870*/  IADD3 R7, PT, PT, R7, -0x10e, RZ ;  /* 0xfffffef207077810 */ /* 0x000fe20007ffe0ff */
[----:B------:R-:W2:Y:S04]  /*d880*/  LDL.LU.64 R176, [R1+0x298] ;  /* 0x0002980001b07983 */ /* 0x000ea80000300a00 */
[----:B------:R-:W-:Y:S04]  /*d890*/  LDGSTS.E [R135+0x42400], desc[UR28][R150.64], !P1 ;  /* 0x4240000096877fae */ /* 0x000fe8000c9a101c */
[----:B------:R-:W-:Y:S01]  /*d8a0*/  LDGSTS.E [R135+0x42600], desc[UR28][R152.64], !P1 ;  /* 0x4260000098877fae */ /* 0x000fe2000c9a101c */
[----:B------:R-:W-:-:S03]  /*d8b0*/  ISETP.GE.U32.AND P1, PT, R7, 0x7ffffeb3, PT ;  /* 0x7ffffeb30700780c */ /* 0x000fc60003f26070 */
[----:B------:R-:W-:Y:S01]  /*d8c0*/  LDGSTS.E [R135+0x42800], desc[UR28][R166.64], !P6 ;  /* 0x42800000a6877fae */ /* 0x000fe2000f1a101c */
[----:B------:R-:W-:-:S03]  /*d8d0*/  IMAD.WIDE R8, R0, 0x4, R184 ;  /* 0x0000000400087825 */ /* 0x000fc600078e02b8 */
[----:B------:R-:W-:Y:S01]  /*d8e0*/  LDGSTS.E [R135+0x42a00], desc[UR28][R4.64], !P6 ;  /* 0x42a0000004877fae */ /* 0x000fe2000f1a101c */
[----:B------:R-:W-:Y:S01]  /*d8f0*/  ISETP.GE.U32.AND P6, PT, R6, 0x7ffffeb2, PT ;  /* 0x7ffffeb20600780c */ /* 0x000fe20003fc6070 */
[C---:B------:R-:W-:Y:S02]  /*d900*/  IMAD.WIDE R6, R0.reuse, 0x4, R190 ;  /* 0x0000000400067825 */ /* 0x040fe400078e02be */
[----:B------:R-:W3:Y:S02]  /*d910*/  LDL.LU.64 R190, [R1+0x290] ;  /* 0x0002900001be7983 */ /* 0x000ee40000300a00 */
[----:B------:R-:W-:Y:S02]  /*d920*/  IMAD.WIDE R10, R0, 0x4, R180 ;  /* 0x00000004000a7825 */ /* 0x000fe400078e02b4 */
[----:B------:R-:W3:Y:S04]  /*d930*/  LDL.LU.64 R184, [R1+0x288] ;  /* 0x0002880001b87983 */ /* 0x000ee80000300a00 */
[----:B------:R-:W3:Y:S04]  /*d940*/  LDL.LU.64 R180, [R1+0x280] ;  /* 0x0002800001b47983 */ /* 0x000ee80000300a00 */
[----:B------:R-:W-:Y:S04]  /*d950*/  LDGSTS.E [R135+0x42c00], desc[UR28][R6.64], !P5 ;  /* 0x42c0000006877fae */ /* 0x000fe8000e9a101c */
[----:B------:R-:W-:Y:S01]  /*d960*/  LDGSTS.E [R135+0x42e00], desc[UR28][R8.64], !P5 ;  /* 0x42e0000008877fae */ /* 0x000fe2000e9a101c */
[----:B------:R-:W-:Y:S01]  /*d970*/  ISETP.GE.U32.AND P5, PT, R16, 0x7ffffeb1, PT ;  /* 0x7ffffeb11000780c */ /* 0x000fe20003fa6070 */
[----:B------:R-:W-:-:S02]  /*d980*/  IMAD.WIDE R16, R0, 0x4, R188 ;  /* 0x0000000400107825 */ /* 0x000fc400078e02bc */
[----:B------:R-:W3:Y:S04]  /*d990*/  LDL.LU.64 R178, [R1+0x278] ;  /* 0x0002780001b27983 */ /* 0x000ee80000300a00 */
[----:B------:R-:W3:Y:S01]  /*d9a0*/  LDL.LU.64 R188, [R1+0x270] ;  /* 0x0002700001bc7983 */ /* 0x000ee20000300a00 */
[----:B------:R-:W-:-:S03]  /*d9b0*/  IMAD.WIDE R20, R0, 0x4, R186 ;  /* 0x0000000400147825 */ /* 0x000fc600078e02ba */
[----:B------:R-:W-:Y:S04]  /*d9c0*/  LDGSTS.E [R135+0x43000], desc[UR28][R10.64], !P2 ;  /* 0x430000000a877fae */ /* 0x000fe8000d1a101c */
[----:B------:R-:W-:Y:S01]  /*d9d0*/  LDGSTS.E [R135+0x43200], desc[UR28][R14.64], !P2 ;  /* 0x432000000e877fae */ /* 0x000fe2000d1a101c */
[----:B------:R-:W-:Y:S01]  /*d9e0*/  ISETP.GE.U32.AND P2, PT, R13, 0x7ffffeb0, PT ;  /* 0x7ffffeb00d00780c */ /* 0x000fe20003f46070 */
[----:B------:R-:W-:Y:S02]  /*d9f0*/  VIADD R13, R22, 0xfffffeed ;  /* 0xfffffeed160d7836 */ /* 0x000fe40000000000 */
[----:B----4-:R-:W-:Y:S01]  /*da00*/  IMAD.WIDE R22, R0, 0x4, R182 ;  /* 0x0000000400167825 */ /* 0x010fe200078e02b6 */
[----:B------:R-:W4:Y:S01]  /*da10*/  LDL.LU.64 R186, [R1+0x268] ;  /* 0x0002680001ba7983 */ /* 0x000f220000300a00 */
[----:B------:R-:W-:-:S03]  /*da20*/  IADD3 R40, PT, PT, R40, -0x112, RZ ;  /* 0xfffffeee28287810 */ /* 0x000fc60007ffe0ff */
[----:B------:R-:W4:Y:S04]  /*da30*/  LDL.LU.64 R182, [R1+0x260] ;  /* 0x0002600001b67983 */ /* 0x000f280000300a00 */
[----:B------:R-:W-:Y:S04]  /*da40*/  LDGSTS.E [R135+0x43400], desc[UR28][R16.64], !P1 ;  /* 0x4340000010877fae */ /* 0x000fe8000c9a101c */
[----:B------:R-:W-:Y:S01]  /*da50*/  LDGSTS.E [R135+0x43600], desc[UR28][R20.64], !P1 ;  /* 0x4360000014877fae */ /* 0x000fe2000c9a101c */
[----:B------:R-:W-:-:S03]  /*da60*/  ISETP.GE.U32.AND P1, PT, R40, 0x7ffffeaf, PT ;  /* 0x7ffffeaf2800780c */ /* 0x000fc60003f26070 */
[----:B------:R-:W-:Y:S01]  /*da70*/  LDGSTS.E [R135+0x43800], desc[UR28][R22.64], !P6 ;  /* 0x4380000016877fae */ /* 0x000fe2000f1a101c */
[----:B------:R-:W-:Y:S02]  /*da80*/  VIADD R52, R52, 0xfffffeec ;  /* 0xfffffeec34347836 */ /* 0x000fe40000000000 */
[----:B--2---:R-:W-:Y:S02]  /*da90*/  IMAD.WIDE R32, R0, 0x4, R176 ;  /* 0x0000000400207825 */ /* 0x004fe400078e02b0 */
[----:B------:R-:W2:Y:S04]  /*daa0*/  LDL.LU.64 R176, [R1+0x258] ;  /* 0x0002580001b07983 */ /* 0x000ea80000300a00 */
[----:B------:R-:W-:Y:S01]  /*dab0*/  LDGSTS.E [R135+0x43a00], desc[UR28][R32.64], !P6 ;  /* 0x43a0000020877fae */ /* 0x000fe2000f1a101c */
[----:B------:R-:W-:Y:S01]  /*dac0*/  ISETP.GE.U32.AND P6, PT, R13, 0x7ffffeae, PT ;  /* 0x7ffffeae0d00780c */ /* 0x000fe20003fc6070 */
[----:B---3--:R-:W-:-:S02]  /*dad0*/  VIADD R13, R48, 0xfffffeeb ;  /* 0xfffffeeb300d7836 */ /* 0x008fc40000000000 */
[C---:B------:R-:W-:Y:S02]  /*dae0*/  IMAD.WIDE R40, R0.reuse, 0x4, R190 ;  /* 0x0000000400287825 */ /* 0x040fe400078e02be */
[----:B------:R-:W3:Y:S02]  /*daf0*/  LDL.LU.64 R190, [R1+0x250] ;  /* 0x0002500001be7983 */ /* 0x000ee40000300a00 */
[C---:B------:R-:W-:Y:S02]  /*db00*/  IMAD.WIDE R46, R0.reuse, 0x4, R184 ;  /* 0x00000004002e7825 */ /* 0x040fe400078e02b8 */
[----:B------:R-:W3:Y:S02]  /*db10*/  LDL.LU.64 R184, [R1+0x248] ;  /* 0x0002480001b87983 */ /* 0x000ee40000300a00 */
[----:B------:R-:W-:Y:S02]  /*db20*/  IMAD.WIDE R48, R0, 0x4, R180 ;  /* 0x0000000400307825 */ /* 0x000fe400078e02b4 */
[----:B------:R-:W3:Y:S04]  /*db30*/  LDL.LU.64 R180, [R1+0x240] ;  /* 0x0002400001b47983 */ /* 0x000ee80000300a00 */
[----:B------:R-:W-:Y:S04]  /*db40*/  LDGSTS.E [R135+0x43c00], desc[UR28][R40.64], !P5 ;  /* 0x43c0000028877fae */ /* 0x000fe8000e9a101c */
[----:B------:R-:W-:Y:S01]  /*db50*/  LDGSTS.E [R135+0x43e00], desc[UR28][R46.64], !P5 ;  /* 0x43e000002e877fae */ /* 0x000fe2000e9a101c */
[----:B------:R-:W-:Y:S01]  /*db60*/  ISETP.GE.U32.AND P5, PT, R52, 0x7ffffead, PT ;  /* 0x7ffffead3400780c */ /* 0x000fe20003fa6070 */
[----:B------:R-:W-:-:S02]  /*db70*/  IMAD.WIDE R50, R0, 0x4, R178 ;  /* 0x0000000400327825 */ /* 0x000fc400078e02b2 */
[----:B------:R-:W3:Y:S02]  /*db80*/  LDL.LU.64 R178, [R1+0x238] ;  /* 0x0002380001b27983 */ /* 0x000ee40000300a00 */
[----:B------:R-:W-:Y:S02]  /*db90*/  IMAD.WIDE R52, R0, 0x4, R188 ;  /* 0x0000000400347825 */ /* 0x000fe400078e02bc */
[----:B------:R-:W3:Y:S04]  /*dba0*/  LDL.LU.64 R188, [R1+0x230] ;  /* 0x0002300001bc7983 */ /* 0x000ee80000300a00 */
[----:B------:R-:W-:Y:S04]  /*dbb0*/  LDGSTS.E [R135+0x44000], desc[UR28][R48.64], !P2 ;  /* 0x4400000030877fae */ /* 0x000fe8000d1a101c */
[----:B------:R-:W-:Y:S01]  /*dbc0*/  LDGSTS.E [R135+0x44200], desc[UR28][R50.64], !P2 ;  /* 0x4420000032877fae */ /* 0x000fe2000d1a101c */
[----:B------:R-:W-:Y:S01]  /*dbd0*/  ISETP.GE.U32.AND P2, PT, R13, 0x7ffffeac, PT ;  /* 0x7ffffeac0d00780c */ /* 0x000fe20003f46070 */
[----:B------:R-:W-:-:S02]  /*dbe0*/  VIADD R13, R58, 0xfffffee9 ;  /* 0xfffffee93a0d7836 */ /* 0x000fc40000000000 */
[C---:B----4-:R-:W-:Y:S01]  /*dbf0*/  IMAD.WIDE R54, R0.reuse, 0x4, R186 ;  /* 0x0000000400367825 */ /* 0x050fe200078e02ba */
[----:B------:R-:W-:Y:S03]  /*dc00*/  LDGSTS.E [R135+0x44400], desc[UR28][R52.64], !P1 ;  /* 0x4440000034877fae */ /* 0x000fe6000c9a101c */
[----:B------:R-:W-:Y:S01]  /*dc10*/  IMAD.WIDE R58, R0, 0x4, R182 ;  /* 0x00000004003a7825 */ /* 0x000fe200078e02b6 */
[----:B------:R-:W4:Y:S04]  /*dc20*/  LDL.LU.64 R186, [R1+0x228] ;  /* 0x0002280001ba7983 */ /* 0x000f280000300a00 */
[----:B------:R-:W4:Y:S04]  /*dc30*/  LDL.LU.64 R182, [R1+0x220] ;  /* 0x0002200001b67983 */ /* 0x000f280000300a00 */
[----:B------:R-:W-:Y:S01]  /*dc40*/  LDGSTS.E [R135+0x44600], desc[UR28][R54.64], !P1 ;  /* 0x4460000036877fae */ /* 0x000fe2000c9a101c */
[----:B------:R-:W-:-:S03]  /*dc50*/  ISETP.GE.U32.AND P1, PT, R74, 0x7ffffeab, PT ;  /* 0x7ffffeab4a00780c */ /* 0x000fc60003f26070 */
[----:B------:R-:W-:Y:S01]  /*dc60*/  LDGSTS.E [R135+0x44800], desc[UR28][R58.64], !P6 ;  /* 0x448000003a877fae */ /* 0x000fe2000f1a101c */
[----:B--2---:R-:W-:-:S03]  /*dc70*/  IMAD.WIDE R60, R0, 0x4, R176 ;  /* 0x00000004003c7825 */ /* 0x004fc600078e02b0 */
[----:B------:R-:W2:Y:S04]  /*dc80*/  LDL.LU.64 R176, [R1+0x218] ;  /* 0x0002180001b07983 */ /* 0x000ea80000300a00 */
[----:B------:R-:W-:Y:S01]  /*dc90*/  LDGSTS.E [R135+0x44a00], desc[UR28][R60.64], !P6 ;  /* 0x44a000003c877fae */ /* 0x000fe2000f1a101c */
[----:B------:R-:W-:Y:S01]  /*dca0*/  ISETP.GE.U32.AND P6, PT, R13, 0x7ffffeaa, PT ;  /* 0x7ffffeaa0d00780c */ /* 0x000fe20003fc6070 */
[----:B------:R-:W-:Y:S02]  /*dcb0*/  VIADD R13, R78, 0xfffffee7 ;  /* 0xfffffee74e0d7836 */ /* 0x000fe40000000000 */
[C---:B---3--:R-:W-:Y:S02]  /*dcc0*/  IMAD.WIDE R74, R0.reuse, 0x4, R190 ;  /* 0x00000004004a7825 */ /* 0x048fe400078e02be */
[----:B------:R-:W3:Y:S02]  /*dcd0*/  LDL.LU.64 R190, [R1+0x210] ;  /* 0x0002100001be7983 */ /* 0x000ee40000300a00 */
[----:B------:R-:W-:-:S02]  /*dce0*/  IMAD.WIDE R76, R0, 0x4, R184 ;  /* 0x00000004004c7825 */ /* 0x000fc400078e02b8 */
        /* <DEDUP_REMOVED lines=14> */
[----:B------:R-:W-:Y:S01]  /*ddd0*/  LDGSTS.E [R135+0x45400], desc[UR28][R82.64], !P1 ;  /* 0x4540000052877fae */ /* 0x000fe2000c9a101c */
[----:B----4-:R-:W-:-:S03]  /*dde0*/  IMAD.WIDE R84, R0, 0x4, R186 ;  /* 0x0000000400547825 */ /* 0x010fc600078e02ba */
[----:B------:R-:W4:Y:S01]  /*ddf0*/  LDL.LU.64 R186, [R1+0x1e8] ;  /* 0x0001e80001ba7983 */ /* 0x000f220000300a00 */
[----:B------:R-:W-:-:S03]  /*de00*/  IMAD.WIDE R88, R0, 0x4, R182 ;  /* 0x0000000400587825 */ /* 0x000fc600078e02b6 */
        /* <DEDUP_REMOVED lines=9> */
[----:B------:R-:W2:Y:S01]  /*dea0*/  LDL.LU.64 R194, [R1+0x1d0] ;  /* 0x0001d00001c27983 */ /* 0x000ea20000300a00 */
[----:B---3--:R-:W-:-:S03]  /*deb0*/  IMAD.WIDE R94, R0, 0x4, R190 ;  /* 0x00000004005e7825 */ /* 0x008fc600078e02be */
[----:B------:R-:W3:Y:S01]  /*dec0*/  LDL.LU.64 R190, [R1+0x1c8] ;  /* 0x0001c80001be7983 */ /* 0x000ee20000300a00 */
[----:B------:R-:W-:-:S03]  /*ded0*/  IMAD.WIDE R96, R0, 0x4, R184 ;  /* 0x0000000400607825 */ /* 0x000fc600078e02b8 */
[----:B------:R-:W3:Y:S01]  /*dee0*/  LDL.LU.64 R184, [R1+0x1c0] ;  /* 0x0001c00001b87983 */ /* 0x000ee20000300a00 */
[----:B------:R-:W-:-:S03]  /*def0*/  IMAD.WIDE R98, R0, 0x4, R180 ;  /* 0x0000000400627825 */ /* 0x000fc600078e02b4 */
[----:B------:R-:W3:Y:S04]  /*df00*/  LDL.LU.64 R180, [R1+0x1b8] ;  /* 0x0001b80001b47983 */ /* 0x000ee80000300a00 */
[----:B------:R-:W-:Y:S04]  /*df10*/  LDGSTS.E [R135+0x45c00], desc[UR28][R94.64], !P5 ;  /* 0x45c000005e877fae */ /* 0x000fe8000e9a101c */
[----:B------:R-:W-:Y:S01]  /*df20*/  LDGSTS.E [R135+0x45e00], desc[UR28][R96.64], !P5 ;  /* 0x45e0000060877fae */ /* 0x000fe2000e9a101c */
[----:B------:R-:W-:-:S03]  /*df30*/  ISETP.GE.U32.AND P5, PT, R102, 0x7ffffea5, PT ;  /* 0x7ffffea56600780c */ /* 0x000fc60003fa6070 */
[----:B------:R-:W3:Y:S01]  /*df40*/  LDL.LU.64 R198, [R1+0x1b0] ;  /* 0x0001b00001c67983 */ /* 0x000ee20000300a00 */
[----:B------:R-:W-:-:S03]  /*df50*/  IMAD.WIDE R102, R0, 0x4, R188 ;  /* 0x0000000400667825 */ /* 0x000fc600078e02bc */
[----:B------:R-:W3:Y:S04]  /*df60*/  LDL.LU.64 R192, [R1+0x1a8] ;  /* 0x0001a80001c07983 */ /* 0x000ee80000300a00 */
[----:B------:R-:W3:Y:S01]  /*df70*/  LDL.LU.64 R188, [R1+0x1a0] ;  /* 0x0001a00001bc7983 */ /* 0x000ee20000300a00 */
[----:B------:R-:W-:Y:S02]  /*df80*/  IMAD.WIDE R100, R0, 0x4, R178 ;  /* 0x0000000400647825 */ /* 0x000fe400078e02b2 */
[----:B------:R-:W1:Y:S01]  /*df90*/  LDC R178, c[0x0][0x3a0] ;  /* 0x0000e800ffb27b82 */ /* 0x000e620000000800 */
[----:B------:R-:W-:Y:S04]  /*dfa0*/  LDGSTS.E [R135+0x46000], desc[UR28][R98.64], !P2 ;  /* 0x4600000062877fae */ /* 0x000fe8000d1a101c */
[----:B------:R-:W-:Y:S01]  /*dfb0*/  LDGSTS.E [R135+0x46200], desc[UR28][R100.64], !P2 ;  /* 0x4620000064877fae */ /* 0x000fe2000d1a101c */
[----:B------:R-:W-:Y:S01]  /*dfc0*/  ISETP.GE.U32.AND P2, PT, R13, 0x7ffffea4, PT ;  /* 0x7ffffea40d00780c */ /* 0x000fe20003f46070 */
[----:B------:R-:W-:-:S02]  /*dfd0*/  VIADD R13, R110, 0xfffffee1 ;  /* 0xfffffee16e0d7836 */ /* 0x000fc40000000000 */
[C---:B----4-:R-:W-:Y:S01]  /*dfe0*/  IMAD.WIDE R104, R0.reuse, 0x4, R186 ;  /* 0x0000000400687825 */ /* 0x050fe200078e02ba */
[----:B------:R-:W-:Y:S01]  /*dff0*/  LDGSTS.E [R135+0x46400], desc[UR28][R102.64], !P1 ;  /* 0x4640000066877fae */ /* 0x000fe2000c9a101c */
[----:B------:R-:W4:Y:S02]  /*e000*/  LDC R186, c[0x0][0x3a0] ;  /* 0x0000e800ffba7b82 */ /* 0x000f240000000800 */
[----:B------:R-:W-:Y:S01]  /*e010*/  IMAD.WIDE R110, R0, 0x4, R182 ;  /* 0x00000004006e7825 */ /* 0x000fe200078e02b6 */
[----:B------:R-:W-:Y:S01]  /*e020*/  LDGSTS.E [R135+0x46600], desc[UR28][R104.64], !P1 ;  /* 0x4660000068877fae */ /* 0x000fe2000c9a101c */
[----:B------:R-:W-:-:S03]  /*e030*/  ISETP.GE.U32.AND P1, PT, R116, 0x7ffffea3, PT ;  /* 0x7ffffea37400780c */ /* 0x000fc60003f26070 */
[----:B------:R-:W-:Y:S01]  /*e040*/  LDGSTS.E [R135+0x46800], desc[UR28][R110.64], !P6 ;  /* 0x468000006e877fae */ /* 0x000fe2000f1a101c */
[----:B------:R-:W1:Y:S01]  /*e050*/  LDC R182, c[0x0][0x3a0] ;  /* 0x0000e800ffb67b82 */ /* 0x000e620000000800 */
[C---:B--2---:R-:W-:Y:S02]  /*e060*/  IMAD.WIDE R112, R0.reuse, 0x4, R176 ;  /* 0x0000000400707825 */ /* 0x044fe400078e02b0 */
[----:B------:R-:W2:Y:S04]  /*e070*/  LDL.LU.64 R176, [R1+0x198] ;  /* 0x0001980001b07983 */ /* 0x000ea80000300a00 */
[----:B------:R-:W-:Y:S01]  /*e080*/  LDGSTS.E [R135+0x46a00], desc[UR28][R112.64], !P6 ;  /* 0x46a0000070877fae */ /* 0x000fe2000f1a101c */
[----:B------:R-:W-:Y:S01]  /*e090*/  ISETP.GE.U32.AND P6, PT, R13, 0x7ffffea2, PT ;  /* 0x7ffffea20d00780c */ /* 0x000fe20003fc6070 */
[----:B------:R-:W-:-:S02]  /*e0a0*/  IMAD.WIDE R116, R0, 0x4, R194 ;  /* 0x0000000400747825 */ /* 0x000fc400078e02c2 */
[----:B------:R-:W4:Y:S02]  /*e0b0*/  LDL.LU.64 R200, [R1+0x190] ;  /* 0x0001900001c87983 */ /* 0x000f240000300a00 */
[----:B---3--:R-:W-:Y:S02]  /*e0c0*/  IMAD.WIDE R118, R0, 0x4, R190 ;  /* 0x0000000400767825 */ /* 0x008fe400078e02be */
[----:B------:R-:W-:Y:S01]  /*e0d0*/  LDGSTS.E [R135+0x46c00], desc[UR28][R116.64], !P5 ;  /* 0x46c0000074877fae */ /* 0x000fe2000e9a101c */
[----:B------:R-:W3:Y:S01]  /*e0e0*/  LDC R190, c[0x0][0x3a0] ;  /* 0x0000e800ffbe7b82 */ /* 0x000ee20000000800 */
[----:B------:R-:W-:Y:S02]  /*e0f0*/  VIADD R13, R120, 0xfffffedf ;  /* 0xfffffedf780d7836 */ /* 0x000fe40000000000 */
[----:B------:R-:W-:Y:S01]  /*e100*/  LDGSTS.E [R135+0x46e00], desc[UR28][R118.64], !P5 ;  /* 0x46e0000076877fae */ /* 0x000fe2000e9a101c */
[----:B------:R-:W-:-:S04]  /*e110*/  IMAD.WIDE R120, R0, 0x4, R184 ;  /* 0x0000000400787825 */ /* 0x000fc800078e02b8 */
[----:B------:R-:W-:Y:S01]  /*e120*/  IMAD.WIDE R168, R0, 0x4, R180 ;  /* 0x0000000400a87825 */ /* 0x000fe200078e02b4 */
[----:B------:R-:W-:Y:S01]  /*e130*/  LDGSTS.E [R135+0x47000], desc[UR28][R120.64], !P2 ;  /* 0x4700000078877fae */ /* 0x000fe2000d1a101c */
[----:B-1----:R-:W-:Y:S01]  /*e140*/  IADD3 R178, PT, PT, R178, -0x122, RZ ;  /* 0xfffffedeb2b27810 */ /* 0x002fe20007ffe0ff */
[----:B------:R-:W1:Y:S02]  /*e150*/  LDC R194, c[0x0][0x3a0] ;  /* 0x0000e800ffc27b82 */ /* 0x000e640000000800 */
[----:B------:R-:W3:Y:S04]  /*e160*/  LDL.LU.64 R180, [R1+0x188] ;  /* 0x0001880001b47983 */ /* 0x000ee80000300a00 */
[----:B------:R-:W3:Y:S04]  /*e170*/  LDL.LU.64 R196, [R1+0x180] ;  /* 0x0001800001c47983 */ /* 0x000ee80000300a00 */
[----:B------:R-:W3:Y:S04]  /*e180*/  LDL.LU.64 R184, [R1+0x178] ;  /* 0x0001780001b87983 */ /* 0x000ee80000300a00 */
[----:B------:R-:W-:Y:S01]  /*e190*/  LDGSTS.E [R135+0x47200], desc[UR28][R168.64], !P2 ;  /* 0x47200000a8877fae */ /* 0x000fe2000d1a101c */
[----:B------:R-:W-:Y:S01]  /*e1a0*/  ISETP.GE.U32.AND P2, PT, R13, 0x7ffffea0, PT ;  /* 0x7ffffea00d00780c */ /* 0x000fe20003f46070 */
[----:B------:R-:W-:-:S02]  /*e1b0*/  VIADD R13, R174, 0xfffffedd ;  /* 0xfffffeddae0d7836 */ /* 0x000fc40000000000 */
[----:B------:R-:W-:Y:S01]  /*e1c0*/  IMAD.WIDE R174, R0, 0x4, R188 ;  /* 0x0000000400ae7825 */ /* 0x000fe200078e02bc */
[----:B------:R-:W3:Y:S04]  /*e1d0*/  LDL.LU.64 R208, [R1+0x170] ;  /* 0x0001700001d07983 */ /* 0x000ee80000300a00 */
[----:B------:R-:W3:Y:S04]  /*e1e0*/  LDL.LU.64 R188, [R1+0x168] ;  /* 0x0001680001bc7983 */ /* 0x000ee80000300a00 */
[----:B------:R-:W3:Y:S01]  /*e1f0*/  LDL.LU.64 R204, [R1+0x160] ;  /* 0x0001600001cc7983 */ /* 0x000ee20000300a00 */
[----:B------:R-:W-:Y:S01]  /*e200*/  ISETP.GE.U32.AND P5, PT, R170, 0x7ffffea1, PT ;  /* 0x7ffffea1aa00780c */ /* 0x000fe20003fa6070 */
[----:B------:R-:W-:-:S02]  /*e210*/  IMAD.WIDE R170, R0, 0x4, R198 ;  /* 0x0000000400aa7825 */ /* 0x000fc400078e02c6 */
[----:B------:R-:W1:Y:S02]  /*e220*/  LDC R198, c[0x0][0x3a0] ;  /* 0x0000e800ffc67b82 */ /* 0x000e640000000800 */
[----:B------:R-:W-:Y:S01]  /*e230*/  IMAD.WIDE R172, R0, 0x4, R192 ;  /* 0x0000000400ac7825 */ /* 0x000fe200078e02c0 */
[----:B------:R-:W-:Y:S04]  /*e240*/  LDGSTS.E [R135+0x47400], desc[UR28][R170.64], !P1 ;  /* 0x47400000aa877fae */ /* 0x000fe8000c9a101c */
[----:B------:R-:W3:Y:S04]  /*e250*/  LDL.LU.64 R192, [R1+0x158] ;  /* 0x0001580001c07983 */ /* 0x000ee80000300a00 */
[----:B------:R-:W-:Y:S01]  /*e260*/  LDGSTS.E [R135+0x47600], desc[UR28][R172.64], !P1 ;  /* 0x47600000ac877fae */ /* 0x000fe2000c9a101c */
[----:B------:R-:W-:-:S03]  /*e270*/  ISETP.GE.U32.AND P1, PT, R178, 0x7ffffe9f, PT ;  /* 0x7ffffe9fb200780c */ /* 0x000fc60003f26070 */
[----:B------:R-:W-:Y:S04]  /*e280*/  LDGSTS.E [R135+0x47800], desc[UR28][R174.64], !P6 ;  /* 0x47800000ae877fae */ /* 0x000fe8000f1a101c */
[----:B------:R-:W3:Y:S01]  /*e290*/  LDL.LU.64 R216, [R1+0x150] ;  /* 0x0001500001d87983 */ /* 0x000ee20000300a00 */
[----:B--2---:R-:W-:-:S05]  /*e2a0*/  IMAD.WIDE R176, R0, 0x4, R176 ;  /* 0x0000000400b07825 */ /* 0x004fca00078e02b0 */
[----:B------:R-:W-:Y:S01]  /*e2b0*/  LDGSTS.E [R135+0x47a00], desc[UR28][R176.64], !P6 ;  /* 0x47a00000b0877fae */ /* 0x000fe2000f1a101c */
[----:B------:R-:W-:Y:S01]  /*e2c0*/  ISETP.GE.U32.AND P6, PT, R13, 0x7ffffe9e, PT ;  /* 0x7ffffe9e0d00780c */ /* 0x000fe20003fc6070 */
[----:B------:R-:W-:Y:S02]  /*e2d0*/  VIADD R13, R182, 0xfffffedb ;  /* 0xfffffedbb60d7836 */ /* 0x000fe40000000000 */
[----:B----4-:R-:W-:-:S05]  /*e2e0*/  IMAD.WIDE R178, R0, 0x4, R200 ;  /* 0x0000000400b27825 */ /* 0x010fca00078e02c8 */
[----:B------:R-:W-:Y:S01]  /*e2f0*/  LDGSTS.E [R135+0x47c00], desc[UR28][R178.64], !P5 ;  /* 0x47c00000b2877fae */ /* 0x000fe2000e9a101c */
[----:B---3--:R-:W-:-:S04]  /*e300*/  IMAD.WIDE R180, R0, 0x4, R180 ;  /* 0x0000000400b47825 */ /* 0x008fc800078e02b4 */
[C---:B------:R-:W-:Y:S01]  /*e310*/  IMAD.WIDE R182, R0.reuse, 0x4, R196 ;  /* 0x0000000400b67825 */ /* 0x040fe200078e02c4 */
[----:B------:R-:W-:Y:S03]  /*e320*/  LDGSTS.E [R135+0x47e00], desc[UR28][R180.64], !P5 ;  /* 0x47e00000b4877fae */ /* 0x000fe6000e9a101c */
[----:B------:R-:W-:Y:S01]  /*e330*/  IMAD.WIDE R184, R0, 0x4, R184 ;  /* 0x0000000400b87825 */ /* 0x000fe200078e02b8 */
[----:B------:R-:W2:Y:S04]  /*e340*/  LDL.LU.64 R196, [R1+0x148] ;  /* 0x0001480001c47983 */ /* 0x000ea80000300a00 */
[----:B------:R-:W3:Y:S04]  /*e350*/  LDL.LU.64 R212, [R1+0x140] ;  /* 0x0001400001d47983 */ /* 0x000ee80000300a00 */
[----:B------:R-:W4:Y:S04]  /*e360*/  LDL.LU.64 R200, [R1+0x138] ;  /* 0x0001380001c87983 */ /* 0x000f280000300a00 */
[----:B------:R-:W-:Y:S04]  /*e370*/  LDGSTS.E [R135+0x48000], desc[UR28][R182.64], !P2 ;  /* 0x48000000b6877fae */ /* 0x000fe8000d1a101c */
[----:B------:R-:W-:Y:S01]  /*e380*/  LDGSTS.E [R135+0x48200], desc[UR28][R184.64], !P2 ;  /* 0x48200000b8877fae */ /* 0x000fe2000d1a101c */
[----:B------:R-:W-:Y:S01]  /*e390*/  ISETP.GE.U32.AND P2, PT, R13, 0x7ffffe9c, PT ;  /* 0x7ffffe9c0d00780c */ /* 0x000fe20003f46070 */
[----:B------:R-:W-:-:S02]  /*e3a0*/  VIADD R13, R190, 0xfffffed9 ;  /* 0xfffffed9be0d7836 */ /* 0x000fc40000000000 */
[----:B------:R-:W-:Y:S01]  /*e3b0*/  IMAD.WIDE R190, R0, 0x4, R204 ;  /* 0x0000000400be7825 */ /* 0x000fe200078e02cc */
[----:B------:R-:W4:Y:S04]  /*e3c0*/  LDL.LU.64 R224, [R1+0x130] ;  /* 0x0001300001e07983 */ /* 0x000f280000300a00 */
[----:B------:R-:W4:Y:S04]  /*e3d0*/  LDL.LU.64 R204, [R1+0x128] ;  /* 0x0001280001cc7983 */ /* 0x000f280000300a00 */
[----:B------:R-:W4:Y:S01]  /*e3e0*/  LDL.LU.64 R220, [R1+0x120] ;  /* 0x0001200001dc7983 */ /* 0x000f220000300a00 */
[----:B------:R-:W-:-:S02]  /*e3f0*/  VIADD R186, R186, 0xfffffedc ;  /* 0xfffffedcbaba7836 */ /* 0x000fc40000000000 */
[----:B------:R-:W-:-:S03]  /*e400*/  IMAD.WIDE R188, R0, 0x4, R188 ;  /* 0x0000000400bc7825 */ /* 0x000fc600078e02bc */
[----:B------:R-:W-:Y:S01]  /*e410*/  ISETP.GE.U32.AND P5, PT, R186, 0x7ffffe9d, PT ;  /* 0x7ffffe9dba00780c */ /* 0x000fe20003fa6070 */
[----:B------:R-:W-:Y:S01]  /*e420*/  IMAD.WIDE R186, R0, 0x4, R208 ;  /* 0x0000000400ba7825 */ /* 0x000fe200078e02d0 */
[----:B-1----:R-:W-:Y:S01]  /*e430*/  IADD3 R194, PT, PT, R194, -0x126, RZ ;  /* 0xfffffedac2c27810 */ /* 0x002fe20007ffe0ff */
[----:B------:R-:W4:Y:S02]  /*e440*/  LDL.LU.64 R208, [R1+0x118] ;  /* 0x0001180001d07983 */ /* 0x000f240000300a00 */
[----:B------:R-:W-:Y:S02]  /*e450*/  IMAD.WIDE R192, R0, 0x4, R192 ;  /* 0x0000000400c07825 */ /* 0x000fe400078e02c0 */
[----:B------:R-:W-:Y:S04]  /*e460*/  LDGSTS.E [R135+0x48400], desc[UR28][R186.64], !P1 ;  /* 0x48400000ba877fae */ /* 0x000fe8000c9a101c */
[----:B------:R-:W-:Y:S01]  /*e470*/  LDGSTS.E [R135+0x48600], desc[UR28][R188.64], !P1 ;  /* 0x48600000bc877fae */ /* 0x000fe2000c9a101c */
[----:B------:R-:W-:Y:S01]  /*e480*/  ISETP.GE.U32.AND P1, PT, R194, 0x7ffffe9b, PT ;  /* 0x7ffffe9bc200780c */ /* 0x000fe20003f26070 */
[----:B------:R-:W-:-:S02]  /*e490*/  IMAD.WIDE R194, R0, 0x4, R216 ;  /* 0x0000000400c27825 */ /* 0x000fc400078e02d8 */
[----:B------:R-:W-:Y:S04]  /*e4a0*/  LDGSTS.E [R135+0x48800], desc[UR28][R190.64], !P6 ;  /* 0x48800000be877fae */ /* 0x000fe8000f1a101c */
[----:B------:R-:W-:Y:S01]  /*e4b0*/  LDGSTS.E [R135+0x48a00], desc[UR28][R192.64], !P6 ;  /* 0x48a00000c0877fae */ /* 0x000fe2000f1a101c */
[----:B------:R-:W-:Y:S01]  /*e4c0*/  ISETP.GE.U32.AND P6, PT, R13, 0x7ffffe9a, PT ;  /* 0x7ffffe9a0d00780c */ /* 0x000fe20003fc6070 */
[----:B------:R-:W-:Y:S02]  /*e4d0*/  VIADD R13, R198, 0xfffffed7 ;  /* 0xfffffed7c60d7836 */ /* 0x000fe40000000000 */
[----:B------:R-:W4:Y:S04]  /*e4e0*/  LDL.LU.64 R232, [R1+0x110] ;  /* 0x0001100001e87983 */ /* 0x000f280000300a00 */
[----:B------:R-:W-:Y:S01]  /*e4f0*/  LDGSTS.E [R135+0x48c00], desc[UR28][R194.64], !P5 ;  /* 0x48c00000c2877fae */ /* 0x000fe2000e9a101c */
[----:B--2---:R-:W-:-:S04]  /*e500*/  IMAD.WIDE R196, R0, 0x4, R196 ;  /* 0x0000000400c47825 */ /* 0x004fc800078e02c4 */
[C---:B---3--:R-:W-:Y:S01]  /*e510*/  IMAD.WIDE R198, R0.reuse, 0x4, R212 ;  /* 0x0000000400c67825 */ /* 0x048fe200078e02d4 */
[----:B------:R-:W-:Y:S03]  /*e520*/  LDGSTS.E [R135+0x48e00], desc[UR28][R196.64], !P5 ;  /* 0x48e00000c4877fae */ /* 0x000fe6000e9a101c */
[----:B----4-:R-:W-:Y:S01]  /*e530*/  IMAD.WIDE R200, R0, 0x4, R200 ;  /* 0x0000000400c87825 */ /* 0x010fe200078e02c8 */
        /* <DEDUP_REMOVED lines=11> */
[----:B------:R-:W-:Y:S01]  /*e5f0*/  ISETP.GE.U32.AND P5, PT, R202, 0x7ffffe99, PT ;  /* 0x7ffffe99ca00780c */ /* 0x000fe20003fa6070 */
[----:B------:R-:W-:-:S02]  /*e600*/  IMAD.WIDE R202, R0, 0x4, R224 ;  /* 0x0000000400ca7825 */ /* 0x000fc400078e02e0 */
[----:B------:R-:W4:Y:S02]  /*e610*/  LDL.LU.64 R224, [R1+0xd8] ;  /* 0x0000d80001e07983 */ /* 0x000f240000300a00 */
[C---:B------:R-:W-:Y:S02]  /*e620*/  IMAD.WIDE R204, R0.reuse, 0x4, R204 ;  /* 0x0000000400cc7825 */ /* 0x040fe400078e02cc */
[----:B------:R-:W-:Y:S02]  /*e630*/  LDGSTS.E [R135+0x49400], desc[UR28][R202.64], !P1 ;  /* 0x49400000ca877fae */ /* 0x000fe4000c9a101c */
[----:B------:R-:W-:Y:S02]  /*e640*/  IMAD.WIDE R208, R0, 0x4, R208 ;  /* 0x0000000400d07825 */ /* 0x000fe400078e02d0 */
[----:B------:R-:W-:Y:S01]  /*e650*/  LDGSTS.E [R135+0x49600], desc[UR28][R204.64], !P1 ;  /* 0x49600000cc877fae */ /* 0x000fe2000c9a101c */
[----:B------:R-:W-:-:S03]  /*e660*/  ISETP.GE.U32.AND P1, PT, R210, 0x7ffffe97, PT ;  /* 0x7ffffe97d200780c */ /* 0x000fc60003f26070 */
[----:B------:R-:W-:Y:S04]  /*e670*/  LDGSTS.E [R135+0x49800], desc[UR28][R206.64], !P6 ;  /* 0x49800000ce877fae */ /* 0x000fe8000f1a101c */
[----:B------:R-:W-:Y:S01]  /*e680*/  LDGSTS.E [R135+0x49a00], desc[UR28][R208.64], !P6 ;  /* 0x49a00000d0877fae */ /* 0x000fe2000f1a101c */
[----:B------:R-:W-:Y:S01]  /*e690*/  ISETP.GE.U32.AND P6, PT, R13, 0x7ffffe96, PT ;  /* 0x7ffffe960d00780c */ /* 0x000fe20003fc6070 */
[----:B------:R-:W-:Y:S02]  /*e6a0*/  IMAD.WIDE R210, R0, 0x4, R232 ;  /* 0x0000000400d27825 */ /* 0x000fe400078e02e8 */
[----:B------:R-:W4:Y:S02]  /*e6b0*/  LDL.LU.64 R242, [R1+0xc8] ;  /* 0x0000c80001f27983 */ /* 0x000f240000300a00 */
[----:B------:R-:W-:-:S02]  /*e6c0*/  VIADD R13, R214, 0xfffffed3 ;  /* 0xfffffed3d60d7836 */ /* 0x000fc40000000000 */
[----:B------:R-:W-:Y:S01]  /*e6d0*/  LDGSTS.E [R135+0x49c00], desc[UR28][R210.64], !P5 ;  /* 0x49c00000d2877fae */ /* 0x000fe2000e9a101c */
[----:B--2---:R-:W-:-:S04]  /*e6e0*/  IMAD.WIDE R212, R0, 0x4, R212 ;  /* 0x0000000400d47825 */ /* 0x004fc800078e02d4 */
[C---:B---3--:R-:W-:Y:S01]  /*e6f0*/  IMAD.WIDE R214, R0.reuse, 0x4, R228 ;  /* 0x0000000400d67825 */ /* 0x048fe200078e02e4 */
[----:B------:R-:W-:Y:S03]  /*e700*/  LDGSTS.E [R135+0x49e00], desc[UR28][R212.64], !P5 ;  /* 0x49e00000d4877fae */ /* 0x000fe6000e9a101c */
[----:B----4-:R-:W-:Y:S01]  /*e710*/  IMAD.WIDE R216, R0, 0x4, R216 ;  /* 0x0000000400d87825 */ /* 0x010fe200078e02d8 */
[----:B------:R-:W-:Y:S01]  /*e720*/  LDGSTS.E [R135+0x4a000], desc[UR28][R214.64], !P2 ;  /* 0x4a000000d6877fae */ /* 0x000fe2000d1a101c */
[----:B------:R-:W-:-:S03]  /*e730*/  ISETP.GE.U32.AND P5, PT, R218, 0x7ffffe95, PT ;  /* 0x7ffffe95da00780c */ /* 0x000fc60003fa6070 */
[----:B------:R-:W2:Y:S04]  /*e740*/  LDL.LU.64 R228, [R1+0xc0] ;  /* 0x0000c00001e47983 */ /* 0x000ea80000300a00 */
[----:B------:R-:W-:Y:S01]  /*e750*/  LDGSTS.E [R135+0x4a200], desc[UR28][R216.64], !P2 ;  /* 0x4a200000d8877fae */ /* 0x000fe2000d1a101c */
[----:B------:R-:W-:Y:S01]  /*e760*/  ISETP.GE.U32.AND P2, PT, R13, 0x7ffffe94, PT ;  /* 0x7ffffe940d00780c */ /* 0x000fe20003f46070 */
[----:B------:R-:W-:Y:S02]  /*e770*/  VIADD R13, R222, 0xfffffed1 ;  /* 0xfffffed1de0d7836 */ /* 0x000fe40000000000 */
[----:B------:R-:W3:Y:S01]  /*e780*/  LDL.LU.64 R244, [R1+0xb8] ;  /* 0x0000b80001f47983 */ /* 0x000ee20000300a00 */
[----:B------:R-:W-:-:S03]  /*e790*/  IMAD.WIDE R218, R0, 0x4, R250 ;  /* 0x0000000400da7825 */ /* 0x000fc600078e02fa */
[----:B------:R-:W4:Y:S01]  /*e7a0*/  LDL.LU.64 R232, [R1+0xb0] ;  /* 0x0000b00001e87983 */ /* 0x000f220000300a00 */
[----:B------:R-:W-:-:S03]  /*e7b0*/  IMAD.WIDE R222, R0, 0x4, R236 ;  /* 0x0000000400de7825 */ /* 0x000fc600078e02ec */
[----:B------:R-:W4:Y:S04]  /*e7c0*/  LDL.LU.64 R246, [R1+0xa8] ;  /* 0x0000a80001f67983 */ /* 0x000f280000300a00 */
[----:B------:R-:W4:Y:S04]  /*e7d0*/  LDL.LU.64 R236, [R1+0xa0] ;  /* 0x0000a00001ec7983 */ /* 0x000f280000300a00 */
[----:B------:R-:W4:Y:S04]  /*e7e0*/  LDL.LU.64 R250, [R1+0x98] ;  /* 0x0000980001fa7983 */ /* 0x000f280000300a00 */
[----:B------:R-:W4:Y:S01]  /*e7f0*/  LDL.LU.64 R248, [R1+0x90] ;  /* 0x0000900001f87983 */ /* 0x000f220000300a00 */
[----:B------:R-:W-:-:S03]  /*e800*/  IMAD.WIDE R220, R0, 0x4, R220 ;  /* 0x0000000400dc7825 */ /* 0x000fc600078e02dc */
[----:B------:R-:W4:Y:S01]  /*e810*/  LDL.LU.64 R238, [R1+0x88] ;  /* 0x0000880001ee7983 */ /* 0x000f220000300a00 */
[----:B------:R-:W-:-:S03]  /*e820*/  IMAD.WIDE R224, R0, 0x4, R224 ;  /* 0x0000000400e07825 */ /* 0x000fc600078e02e0 */
[----:B------:R-:W-:Y:S04]  /*e830*/  LDGSTS.E [R135+0x4a400], desc[UR28][R218.64], !P1 ;  /* 0x4a400000da877fae */ /* 0x000fe8000c9a101c */
[----:B------:R-:W4:Y:S04]  /*e840*/  LDL.LU.64 R106, [R1+0x80] ;  /* 0x00008000016a7983 */ /* 0x000f280000300a00 */
[----:B------:R-:W-:Y:S01]  /*e850*/  LDGSTS.E [R135+0x4a600], desc[UR28][R220.64], !P1 ;  /* 0x4a600000dc877fae */ /* 0x000fe2000c9a101c */
[----:B------:R-:W-:Y:S01]  /*e860*/  ISETP.GE.U32.AND P1, PT, R226, 0x7ffffe93, PT ;  /* 0x7ffffe93e200780c */ /* 0x000fe20003f26070 */
[----:B------:R-:W-:-:S02]  /*e870*/  IMAD.WIDE R226, R0, 0x4, R242 ;  /* 0x0000000400e27825 */ /* 0x000fc400078e02f2 */
[----:B------:R-:W4:Y:S04]  /*e880*/  LDL.LU.64 R240, [R1+0x78] ;  /* 0x0000780001f07983 */ /* 0x000f280000300a00 */
[----:B------:R-:W4:Y:S04]  /*e890*/  LDL.LU.64 R242, [R1+0x70] ;  /* 0x0000700001f27983 */ /* 0x000f280000300a00 */
[----:B------:R-:W-:Y:S04]  /*e8a0*/  LDGSTS.E [R135+0x4a800], desc[UR28][R222.64], !P6 ;  /* 0x4a800000de877fae */ /* 0x000fe8000f1a101c */
[----:B------:R-:W-:Y:S01]  /*e8b0*/  LDGSTS.E [R135+0x4aa00], desc[UR28][R224.64], !P6 ;  /* 0x4aa00000e0877fae */ /* 0x000fe2000f1a101c */
[----:B------:R-:W-:Y:S01]  /*e8c0*/  ISETP.GE.U32.AND P6, PT, R13, 0x7ffffe92, PT ;  /* 0x7ffffe920d00780c */ /* 0x000fe20003fc6070 */
[----:B------:R-:W-:-:S02]  /*e8d0*/  VIADD R13, R230, 0xfffffecf ;  /* 0xfffffecfe60d7836 */ /* 0x000fc40000000000 */
[----:B------:R-:W-:Y:S01]  /*e8e0*/  LDGSTS.E [R135+0x4ac00], desc[UR28][R226.64], !P5 ;  /* 0x4ac00000e2877fae */ /* 0x000fe2000e9a101c */
[----:B--2---:R-:W-:-:S05]  /*e8f0*/  IMAD.WIDE R228, R0, 0x4, R228 ;  /* 0x0000000400e47825 */ /* 0x004fca00078e02e4 */
[----:B------:R-:W-:Y:S01]  /*e900*/  LDGSTS.E [R135+0x4ae00], desc[UR28][R228.64], !P5 ;  /* 0x4ae00000e4877fae */ /* 0x000fe2000e9a101c */
[----:B------:R-:W-:Y:S01]  /*e910*/  ISETP.GE.U32.AND P5, PT, R234, 0x7ffffe91, PT ;  /* 0x7ffffe91ea00780c */ /* 0x000fe20003fa6070 */
[----:B---3--:R-:W-:-:S04]  /*e920*/  IMAD.WIDE R230, R0, 0x4, R244 ;  /* 0x0000000400e67825 */ /* 0x008fc800078e02f4 */
[C---:B----4-:R-:W-:Y:S01]  /*e930*/  IMAD.WIDE R232, R0.reuse, 0x4, R232 ;  /* 0x0000000400e87825 */ /* 0x050fe200078e02e8 */
[----:B------:R-:W-:Y:S03]  /*e940*/  LDGSTS.E [R135+0x4b000], desc[UR28][R230.64], !P2 ;  /* 0x4b000000e6877fae */ /* 0x000fe6000d1a101c */
[C---:B------:R-:W-:Y:S01]  /*e950*/  IMAD.WIDE R234, R0.reuse, 0x4, R246 ;  /* 0x0000000400ea7825 */ /* 0x040fe200078e02f6 */
[----:B------:R-:W-:Y:S03]  /*e960*/  LDGSTS.E [R135+0x4b200], desc[UR28][R232.64], !P2 ;  /* 0x4b200000e8877fae */ /* 0x000fe6000d1a101c */
[----:B------:R-:W-:-:S04]  /*e970*/  IMAD.WIDE R72, R0, 0x4, R250 ;  /* 0x0000000400487825 */ /* 0x000fc800078e02fa */
[C---:B------:R-:W-:Y:S01]  /*e980*/  IMAD.WIDE R92, R0.reuse, 0x4, R248 ;  /* 0x00000004005c7825 */ /* 0x040fe200078e02f8 */
[----:B------:R-:W2:Y:S04]  /*e990*/  LDL.LU.64 R250, [R1+0x68] ;  /* 0x0000680001fa7983 */ /* 0x000ea80000300a00 */
[----:B------:R-:W3:Y:S04]  /*e9a0*/  LDL.LU.64 R244, [R1+0x60] ;  /* 0x0000600001f47983 */ /* 0x000ee80000300a00 */
[----:B------:R1:W-:Y:S04]  /*e9b0*/  STL.64 [R1+0x130], R72 ;  /* 0x0001304801007387 */ /* 0x0003e80000100a00 */
[----:B------:R-:W4:Y:S04]  /*e9c0*/  LDL.LU.64 R246, [R1+0x58] ;  /* 0x0000580001f67983 */ /* 0x000f280000300a00 */
[----:B------:R-:W4:Y:S01]  /*e9d0*/  LDL.LU.64 R248, [R1+0x50] ;  /* 0x0000500001f87983 */ /* 0x000f220000300a00 */
[----:B------:R-:W-:Y:S01]  /*e9e0*/  IMAD.WIDE R236, R0, 0x4, R236 ;  /* 0x0000000400ec7825 */ /* 0x000fe200078e02ec */
[----:B------:R-:W-:-:S02]  /*e9f0*/  IADD3 R252, PT, PT, R252, -0x132, RZ ;  /* 0xfffffecefcfc7810 */ /* 0x000fc40007ffe0ff */
[----:B------:R-:W-:Y:S01]  /*ea00*/  ISETP.GE.U32.AND P2, PT, R13, 0x7ffffe90, PT ;  /* 0x7ffffe900d00780c */ /* 0x000fe20003f46070 */
[----:B------:R-:W-:Y:S01]  /*ea10*/  LDGSTS.E [R135+0x4b400], desc[UR28][R234.64], !P1 ;  /* 0x4b400000ea877fae */ /* 0x000fe2000c9a101c */
[----:B------:R-:W-:-:S03]  /*ea20*/  VIADD R13, R65, 0xfffffecd ;  /* 0xfffffecd410d7836 */ /* 0x000fc60000000000 */
[----:B------:R-:W-:Y:S01]  /*ea30*/  LDGSTS.E [R135+0x4b600], desc[UR28][R236.64], !P1 ;  /* 0x4b600000ec877fae */ /* 0x000fe2000c9a101c */
[----:B------:R-:W-:Y:S01]  /*ea40*/  ISETP.GE.U32.AND P1, PT, R252, 0x7ffffe8f, PT ;  /* 0x7ffffe8ffc00780c */ /* 0x000fe20003f26070 */
[----:B------:R-:W-:Y:S02]  /*ea50*/  VIADD R252, R64, 0xfffffecc ;  /* 0xfffffecc40fc7836 */ /* 0x000fe40000000000 */
[C---:B------:R-:W-:Y:S01]  /*ea60*/  IMAD.WIDE R238, R0.reuse, 0x4, R238 ;  /* 0x0000000400ee7825 */ /* 0x040fe200078e02ee */
[----:B------:R1:W-:Y:S03]  /*ea70*/  STL.64 [R1+0x128], R92 ;  /* 0x0001285c01007387 */ /* 0x0003e60000100a00 */
[C---:B------:R-:W-:Y:S01]  /*ea80*/  IMAD.WIDE R64, R0.reuse, 0x4, R106 ;  /* 0x0000000400407825 */ /* 0x040fe200078e026a */
[----:B------:R-:W-:Y:S03]  /*ea90*/  LDGSTS.E [R135+0x4b800], desc[UR28][R72.64], !P6 ;  /* 0x4b80000048877fae */ /* 0x000fe6000f1a101c */
[----:B------:R-:W-:Y:S01]  /*eaa0*/  IMAD.WIDE R106, R0, 0x4, R240 ;  /* 0x00000004006a7825 */ /* 0x000fe200078e02f0 */
[----:B------:R1:W-:Y:S01]  /*eab0*/  LDGSTS.E [R135+0x4ba00], desc[UR28][R92.64], !P6 ;  /* 0x4ba000005c877fae */ /* 0x0003e2000f1a101c */
[----:B------:R-:W-:-:S03]  /*eac0*/  ISETP.GE.U32.AND P6, PT, R13, 0x7ffffe8e, PT ;  /* 0x7ffffe8e0d00780c */ /* 0x000fc60003fc6070 */
[----:B------:R-:W-:Y:S04]  /*ead0*/  LDGSTS.E [R135+0x4bc00], desc[UR28][R238.64], !P5 ;  /* 0x4bc00000ee877fae */ /* 0x000fe8000e9a101c */
[----:B-1----:R-:W4:Y:S04]  /*eae0*/  LDL.LU.64 R72, [R1+0x588] ;  /* 0x0005880001487983 */ /* 0x002f280000300a00 */
[----:B------:R1:W-:Y:S01]  /*eaf0*/  STL.64 [R1+0x120], R238 ;  /* 0x000120ee01007387 */ /* 0x0003e20000100a00 */
[----:B------:R-:W-:-:S03]  /*eb00*/  IMAD.WIDE R92, R0, 0x4, R242 ;  /* 0x00000004005c7825 */ /* 0x000fc600078e02f2 */
[----:B------:R1:W-:Y:S01]  /*eb10*/  STL.64 [R1+0x118], R64 ;  /* 0x0001184001007387 */ /* 0x0003e20000100a00 */
[----:B------:R-:W-:-:S03]  /*eb20*/  VIADD R13, R87, 0xfffffecb ;  /* 0xfffffecb570d7836 */ /* 0x000fc60000000000 */
[----:B------:R-:W-:Y:S04]  /*eb30*/  LDGSTS.E [R135+0x4be00], desc[UR28][R64.64], !P5 ;  /* 0x4be0000040877fae */ /* 0x000fe8000e9a101c */
[----:B-1----:R-:W4:Y:S04]  /*eb40*/  LDL.LU.64 R238, [R1+0x48] ;  /* 0x0000480001ee7983 */ /* 0x002f280000300a00 */
[----:B------:R-:W-:Y:S04]  /*eb50*/  STL.64 [R1+0x110], R106 ;  /* 0x0001106a01007387 */ /* 0x000fe80000100a00 */
[----:B------:R-:W4:Y:S04]  /*eb60*/  LDL.LU.64 R240, [R1+0x40] ;  /* 0x0000400001f07983 */ /* 0x000f280000300a00 */
[----:B------:R-:W-:Y:S04]  /*eb70*/  LDGSTS.E [R135+0x4c000], desc[UR28][R106.64], !P2 ;  /* 0x4c0000006a877fae */ /* 0x000fe8000d1a101c */
[----:B------:R3:W-:Y:S04]  /*eb80*/  STL.64 [R1+0x108], R92 ;  /* 0x0001085c01007387 */ /* 0x0007e80000100a00 */
[----:B------:R3:W-:Y:S01]  /*eb90*/  LDGSTS.E [R135+0x4c200], desc[UR28][R92.64], !P2 ;  /* 0x4c2000005c877fae */ /* 0x0007e2000d1a101c */
[----:B------:R-:W-:-:S03]  /*eba0*/  ISETP.GE.U32.AND P2, PT, R13, 0x7ffffe8c, PT ;  /* 0x7ffffe8c0d00780c */ /* 0x000fc60003f46070 */
[----:B------:R-:W4:Y:S01]  /*ebb0*/  LDL.LU.64 R242, [R1+0x38] ;  /* 0x0000380001f27983 */ /* 0x000f220000300a00 */
[----:B------:R-:W-:-:S03]  /*ebc0*/  IADD3 R13, PT, PT, R86, -0x136, RZ ;  /* 0xfffffeca560d7810 */ /* 0x000fc60007ffe0ff */
[----:B------:R-:W4:Y:S01]  /*ebd0*/  LDL.LU.64 R64, [R1+0x30] ;  /* 0x0000300001407983 */ /* 0x000f220000300a00 */
[----:B--2---:R-:W-:-:S04]  /*ebe0*/  IMAD.WIDE R250, R0, 0x4, R250 ;  /* 0x0000000400fa7825 */ /* 0x004fc800078e02fa */
[C---:B---3--:R-:W-:Y:S01]  /*ebf0*/  IMAD.WIDE R92, R0.reuse, 0x4, R244 ;  /* 0x00000004005c7825 */ /* 0x048fe200078e02f4 */
[----:B------:R1:W-:Y:S04]  /*ec00*/  STL.64 [R1+0x100], R250 ;  /* 0x000100fa01007387 */ /* 0x0003e80000100a00 */
[----:B------:R2:W-:Y:S01]  /*ec10*/  STL.64 [R1+0xf8], R92 ;  /* 0x0000f85c01007387 */ /* 0x0005e20000100a00 */
[----:B----4-:R-:W-:-:S03]  /*ec20*/  IMAD.WIDE R106, R0, 0x4, R246 ;  /* 0x00000004006a7825 */ /* 0x010fc600078e02f6 */
[----:B------:R-:W3:Y:S01]  /*ec30*/  LDL.LU.64 R244, [R1+0x28] ;  /* 0x0000280001f47983 */ /* 0x000ee20000300a00 */
[----:B------:R-:W-:-:S03]  /*ec40*/  IMAD.WIDE R86, R0, 0x4, R248 ;  /* 0x0000000400567825 */ /* 0x000fc600078e02f8 */
[----:B------:R-:W4:Y:S04]  /*ec50*/  LDL.LU.64 R246, [R1+0x20] ;  /* 0x0000200001f67983 */ /* 0x000f280000300a00 */
[----:B------:R1:W-:Y:S04]  /*ec60*/  STL.64 [R1+0xf0], R106 ;  /* 0x0000f06a01007387 */ /* 0x0003e80000100a00 */
[----:B------:R-:W4:Y:S04]  /*ec70*/  LDL.LU.64 R248, [R1+0x18] ;  /* 0x0000180001f87983 */ /* 0x000f280000300a00 */
[----:B------:R1:W-:Y:S04]  /*ec80*/  STL.64 [R1+0xe8], R86 ;  /* 0x0000e85601007387 */ /* 0x0003e80000100a00 */
[----:B------:R-:W-:Y:S01]  /*ec90*/  LDGSTS.E [R135+0x4c400], desc[UR28][R250.64], !P1 ;  /* 0x4c400000fa877fae */ /* 0x000fe2000c9a101c */
[----:B------:R-:W-:-:S02]  /*eca0*/  ISETP.GE.U32.AND P5, PT, R252, 0x7ffffe8d, PT ;  /* 0x7ffffe8dfc00780c */ /* 0x000fc40003fa6070 */
[----:B------:R-:W2:Y:S01]  /*ecb0*/  LDC R252, c[0x0][0x3a0] ;  /* 0x0000e800fffc7b82 */ /* 0x000ea20000000800 */
[----:B------:R-:W-:Y:S04]  /*ecc0*/  LDGSTS.E [R135+0x4c600], desc[UR28][R92.64], !P1 ;  /* 0x4c6000005c877fae */ /* 0x000fe8000c9a101c */
[----:B-1----:R-:W4:Y:S01]  /*ecd0*/  LDL.LU.64 R250, [R1+0x10] ;  /* 0x0000100001fa7983 */ /* 0x002f220000300a00 */
[----:B------:R-:W-:-:S03]  /*ece0*/  ISETP.GE.U32.AND P1, PT, R13, 0x7ffffe8b, PT ;  /* 0x7ffffe8b0d00780c */ /* 0x000fc60003f26070 */
[----:B--2---:R-:W2:Y:S04]  /*ecf0*/  LDL.LU.64 R92, [R1+0x580] ;  /* 0x00058000015c7983 */ /* 0x004ea80000300a00 */
[----:B------:R-:W-:Y:S04]  /*ed00*/  LDGSTS.E [R135+0x4c800], desc[UR28][R106.64], !P6 ;  /* 0x4c8000006a877fae */ /* 0x000fe8000f1a101c */
[----:B------:R-:W-:Y:S01]  /*ed10*/  LDGSTS.E [R135+0x4ca00], desc[UR28][R86.64], !P6 ;  /* 0x4ca0000056877fae */ /* 0x000fe2000f1a101c */
[----:B------:R-:W-:Y:S02]  /*ed20*/  VIADD R13, R252, 0xfffffec9 ;  /* 0xfffffec9fc0d7836 */ /* 0x000fe40000000000 */
[----:B------:R-:W-:Y:S01]  /*ed30*/  IMAD.WIDE R238, R0, 0x4, R238 ;  /* 0x0000000400ee7825 */ /* 0x000fe200078e02ee */
[----:B------:R-:W1:Y:S01]  /*ed40*/  LDC R252, c[0x0][0x3a0] ;  /* 0x0000e800fffc7b82 */ /* 0x000e620000000800 */
[----:B------:R-:W2:Y:S01]  /*ed50*/  LDL.LU.64 R106, [R1+0x578] ;  /* 0x00057800016a7983 */ /* 0x000ea20000300a00 */
[----:B------:R-:W-:-:S03]  /*ed60*/  ISETP.GE.U32.AND P6, PT, R13, 0x7ffffe8a, PT ;  /* 0x7ffffe8a0d00780c */ /* 0x000fc60003fc6070 */
[----:B------:R-:W2:Y:S01]  /*ed70*/  LDL.LU.64 R86, [R1+0x570] ;  /* 0x0005700001567983 */ /* 0x000ea20000300a00 */
[C---:B------:R-:W-:Y:S02]  /*ed80*/  IMAD.WIDE R240, R0.reuse, 0x4, R240 ;  /* 0x0000000400f07825 */ /* 0x040fe400078e02f0 */
[----:B------:R-:W1:Y:S01]  /*ed90*/  LDC R13, c[0x0][0x3a0] ;  /* 0x0000e800ff0d7b82 */ /* 0x000e620000000800 */
[----:B------:R1:W-:Y:S04]  /*eda0*/  STL.64 [R1+0xe0], R238 ;  /* 0x0000e0ee01007387 */ /* 0x0003e80000100a00 */
[----:B------:R1:W-:Y:S04]  /*edb0*/  STL.64 [R1+0xd8], R240 ;  /* 0x0000d8f001007387 */ /* 0x0003e80000100a00 */
[----:B------:R-:W-:Y:S04]  /*edc0*/  LDGSTS.E [R135+0x4cc00], desc[UR28][R238.64], !P5 ;  /* 0x4cc00000ee877fae */ /* 0x000fe8000e9a101c */
[----:B------:R-:W-:Y:S01]  /*edd0*/  LDGSTS.E [R135+0x4ce00], desc[UR28][R240.64], !P5 ;  /* 0x4ce00000f0877fae */ /* 0x000fe2000e9a101c */
[----:B------:R-:W-:-:S04]  /*ede0*/  IMAD.WIDE R242, R0, 0x4, R242 ;  /* 0x0000000400f27825 */ /* 0x000fc800078e02f2 */
[C---:B------:R-:W-:Y:S01]  /*edf0*/  IMAD.WIDE R64, R0.reuse, 0x4, R64 ;  /* 0x0000000400407825 */ /* 0x040fe200078e0240 */
[----:B------:R-:W-:Y:S04]  /*ee00*/  LDGSTS.E [R135+0x4d000], desc[UR28][R242.64], !P2 ;  /* 0x4d000000f2877fae */ /* 0x000fe8000d1a101c */
[----:B-1----:R-:W2:Y:S04]  /*ee10*/  LDL.LU.64 R238, [R1+0x568] ;  /* 0x0005680001ee7983 */ /* 0x002ea80000300a00 */
[----:B------:R-:W2:Y:S04]  /*ee20*/  LDL.LU.64 R240, [R1+0x560] ;  /* 0x0005600001f07983 */ /* 0x000ea80000300a00 */
[----:B------:R1:W-:Y:S04]  /*ee30*/  STL.64 [R1+0xc8], R242 ;  /* 0x0000c8f201007387 */ /* 0x0003e80000100a00 */
[----:B------:R1:W-:Y:S04]  /*ee40*/  STL.64 [R1+0xc0], R64 ;  /* 0x0000c04001007387 */ /* 0x0003e80000100a00 */
[----:B------:R3:W-:Y:S04]  /*ee50*/  LDGSTS.E [R135+0x4d200], desc[UR28][R64.64], !P2 ;  /* 0x4d20000040877fae */ /* 0x0007e8000d1a101c */
[----:B-1----:R-:W2:Y:S01]  /*ee60*/  LDL.LU.64 R242, [R1+0x558] ;  /* 0x0005580001f27983 */ /* 0x002ea20000300a00 */
[C---:B---3--:R-:W-:Y:S01]  /*ee70*/  IMAD.WIDE R244, R0.reuse, 0x4, R244 ;  /* 0x0000000400f47825 */ /* 0x048fe200078e02f4 */
[----:B------:R-:W1:Y:S03]  /*ee80*/  LDC R65, c[0x0][0x3a0] ;  /* 0x0000e800ff417b82 */ /* 0x000e660000000800 */
[C---:B----4-:R-:W-:Y:S01]  /*ee90*/  IMAD.WIDE R246, R0.reuse, 0x4, R246 ;  /* 0x0000000400f67825 */ /* 0x050fe200078e02f6 */
[----:B------:R3:W-:Y:S04]  /*eea0*/  STL.64 [R1+0xb8], R244 ;  /* 0x0000b8f401007387 */ /* 0x0007e80000100a00 */
[----:B------:R4:W-:Y:S01]  /*eeb0*/  STL.64 [R1+0xb0], R246 ;  /* 0x0000b0f601007387 */ /* 0x0009e20000100a00 */
[----:B------:R-:W-:-:S03]  /*eec0*/  IMAD.WIDE R248, R0, 0x4, R248 ;  /* 0x0000000400f87825 */ /* 0x000fc600078e02f8 */
[----:B------:R1:W-:Y:S01]  /*eed0*/  LDGSTS.E [R135+0x4d400], desc[UR28][R244.64], !P1 ;  /* 0x4d400000f4877fae */ /* 0x0003e2000c9a101c */
[----:B------:R-:W1:Y:S03]  /*eee0*/  LDC R64, c[0x0][0x3a0] ;  /* 0x0000e800ff407b82 */ /* 0x000e660000000800 */
[----:B------:R1:W-:Y:S04]  /*eef0*/  LDGSTS.E [R135+0x4d600], desc[UR28][R246.64], !P1 ;  /* 0x4d600000f6877fae */ /* 0x0003e8000c9a101c */
[----:B------:R-:W-:Y:S04]  /*ef00*/  LDGSTS.E [R135+0x4d800], desc[UR28][R248.64], !P6 ;  /* 0x4d800000f8877fae */ /* 0x000fe8000f1a101c */
[----:B---3--:R-:W1:Y:S04]  /*ef10*/  LDL.LU.64 R244, [R1+0x550] ;  /* 0x0005500001f47983 */ /* 0x008e680000300a00 */
[----:B----4-:R-:W3:Y:S01]  /*ef20*/  LDL.LU.64 R246, [R1+0x548] ;  /* 0x0005480001f67983 */ /* 0x010ee20000300a00 */
[----:B------:R-:W-:-:S03]  /*ef30*/  IMAD.WIDE R250, R0, 0x4, R250 ;  /* 0x0000000400fa7825 */ /* 0x000fc600078e02fa */
[----:B------:R4:W-:Y:S04]  /*ef40*/  STL.64 [R1+0xa8], R248 ;  /* 0x0000a8f801007387 */ /* 0x0009e80000100a00 */
[----:B------:R4:W-:Y:S04]  /*ef50*/  STL.64 [R1+0xa0], R250 ;  /* 0x0000a0fa01007387 */ /* 0x0009e80000100a00 */
[----:B------:R1:W-:Y:S04]  /*ef60*/  LDGSTS.E [R135+0x4da00], desc[UR28][R250.64], !P6 ;  /* 0x4da00000fa877fae */ /* 0x0003e8000f1a101c */
[----:B----4-:R-:W4:Y:S04]  /*ef70*/  LDL.LU.64 R248, [R1+0x540] ;  /* 0x0005400001f87983 */ /* 0x010f280000300a00 */
[----:B------:R-:W4:Y:S01]  /*ef80*/  LDL.LU.64 R250, [R1+0x538] ;  /* 0x0005380001fa7983 */ /* 0x000f220000300a00 */
[----:B------:R-:W-:-:S05]  /*ef90*/  VIADD R252, R252, 0xfffffec8 ;  /* 0xfffffec8fcfc7836 */ /* 0x000fca0000000000 */
[----:B------:R-:W-:Y:S02]  /*efa0*/  ISETP.GE.U32.AND P5, PT, R252, 0x7ffffe89, PT ;  /* 0x7ffffe89fc00780c */ /* 0x000fe40003fa6070 */
[----:B------:R-:W2:Y:S01]  /*efb0*/  LDC R252, c[0x0][0x3a0] ;  /* 0x0000e800fffc7b82 */ /* 0x000ea20000000800 */
[----:B------:R-:W-:-:S05]  /*efc0*/  VIADD R13, R13, 0xfffffec7 ;  /* 0xfffffec70d0d7836 */ /* 0x000fca0000000000 */
[----:B------:R-:W-:Y:S02]  /*efd0*/  ISETP.GE.U32.AND P2, PT, R13, 0x7ffffe88, PT ;  /* 0x7ffffe880d00780c */ /* 0x000fe40003f46070 */
[----:B------:R-:W2:Y:S02]  /*efe0*/  LDC R13, c[0x0][0x3a0] ;  /* 0x0000e800ff0d7b82 */ /* 0x000ea40000000800 */
[----:B--2---:R-:W-:-:S04]  /*eff0*/  IADD3 R252, PT, PT, R252, -0x13a, RZ ;  /* 0xfffffec6fcfc7810 */ /* 0x004fc80007ffe0ff */
[----:B------:R-:W-:Y:S02]  /*f000*/  ISETP.GE.U32.AND P1, PT, R252, 0x7ffffe87, PT ;  /* 0x7ffffe87fc00780c */ /* 0x000fe40003f26070 */
[----:B------:R-:W2:Y:S01]  /*f010*/  LDC R252, c[0x0][0x3a0] ;  /* 0x0000e800fffc7b82 */ /* 0x000ea20000000800 */
[----:B------:R-:W-:-:S05]  /*f020*/  VIADD R13, R13, 0xfffffec5 ;  /* 0xfffffec50d0d7836 */ /* 0x000fca0000000000 */
[----:B------:R-:W-:Y:S01]  /*f030*/  ISETP.GE.U32.AND P6, PT, R13, 0x7ffffe86, PT ;  /* 0x7ffffe860d00780c */ /* 0x000fe20003fc6070 */
[----:B------:R-:W-:Y:S01]  /*f040*/  IMAD.WIDE R86, R0, 0x4, R86 ;  /* 0x0000000400567825 */ /* 0x000fe200078e0256 */
[----:B------:R-:W1:Y:S03]  /*f050*/  LDC R13, c[0x0][0x3a0] ;  /* 0x0000e800ff0d7b82 */ /* 0x000e660000000800 */
[----:B--2---:R-:W-:Y:S02]  /*f060*/  VIADD R252, R252, 0xfffffec4 ;  /* 0xfffffec4fcfc7836 */ /* 0x004fe40000000000 */
[----:B------:R-:W-:-:S04]  /*f070*/  IMAD.WIDE R92, R0, 0x4, R92 ;  /* 0x00000004005c7825 */ /* 0x000fc800078e025c */
[----:B-1----:R-:W-:-:S04]  /*f080*/  IMAD.WIDE R244, R0, 0x4, R244 ;  /* 0x0000000400f47825 */ /* 0x002fc800078e02f4 */
[----:B---3--:R-:W-:-:S04]  /*f090*/  IMAD.WIDE R246, R0, 0x4, R246 ;  /* 0x0000000400f67825 */ /* 0x008fc800078e02f6 */
[----:B----4-:R-:W-:-:S05]  /*f0a0*/  IMAD.WIDE R250, R0, 0x4, R250 ;  /* 0x0000000400fa7825 */ /* 0x010fca00078e02fa */
[----:B------:R1:W-:Y:S04]  /*f0b0*/  STL.64 [R1+0x98], R250 ;  /* 0x000098fa01007387 */ /* 0x0003e80000100a00 */
[----:B------:R1:W-:Y:S02]  /*f0c0*/  LDGSTS.E [R135+0x4dc00], desc[UR28][R250.64], !P5 ;  /* 0x4dc00000fa877fae */ /* 0x0003e4000e9a101c */
[----:B-1----:R-:W1:Y:S01]  /*f0d0*/  LDC R251, c[0x0][0x3a0] ;  /* 0x0000e800fffb7b82 */ /* 0x002e620000000800 */
[----:B------:R-:W-:-:S05]  /*f0e0*/  IMAD.WIDE R248, R0, 0x4, R248 ;  /* 0x0000000400f87825 */ /* 0x000fca00078e02f8 */
[----:B------:R2:W-:Y:S04]  /*f0f0*/  STL.64 [R1+0x90], R248 ;  /* 0x000090f801007387 */ /* 0x0005e80000100a00 */
[----:B------:R2:W-:Y:S01]  /*f100*/  LDGSTS.E [R135+0x4de00], desc[UR28][R248.64], !P5 ;  /* 0x4de00000f8877fae */ /* 0x0005e2000e9a101c */
[----:B------:R-:W-:-:S03]  /*f110*/  ISETP.GE.U32.AND P5, PT, R252, 0x7ffffe85, PT ;  /* 0x7ffffe85fc00780c */ /* 0x000fc60003fa6070 */
[----:B------:R3:W-:Y:S04]  /*f120*/  STL.64 [R1+0x88], R246 ;  /* 0x000088f601007387 */ /* 0x0007e80000100a00 */
[----:B------:R3:W-:Y:S01]  /*f130*/  LDGSTS.E [R135+0x4e000], desc[UR28][R246.64], !P2 ;  /* 0x4e000000f6877fae */ /* 0x0007e2000d1a101c */
[----:B--2---:R-:W-:-:S03]  /*f140*/  IMAD.WIDE R248, R0, 0x4, R242 ;  /* 0x0000000400f87825 */ /* 0x004fc600078e02f2 */
[----:B------:R2:W-:Y:S04]  /*f150*/  STL.64 [R1+0x80], R244 ;  /* 0x000080f401007387 */ /* 0x0005e80000100a00 */
[----:B------:R2:W-:Y:S01]  /*f160*/  LDGSTS.E [R135+0x4e200], desc[UR28][R244.64], !P2 ;  /* 0x4e200000f4877fae */ /* 0x0005e2000d1a101c */
[----:B---3--:R-:W-:-:S03]  /*f170*/  IMAD.WIDE R246, R0, 0x4, R240 ;  /* 0x0000000400f67825 */ /* 0x008fc600078e02f0 */
[----:B------:R-:W3:Y:S01]  /*f180*/  LDL R252, [R1+0x8] ;  /* 0x0000080001fc7983 */ /* 0x000ee20000100800 */
[----:B------:R-:W-:-:S03]  /*f190*/  VIADD R240, R64, 0xfffffec0 ;  /* 0xfffffec040f07836 */ /* 0x000fc60000000000 */
[----:B------:R-:W4:Y:S01]  /*f1a0*/  LDL.LU.64 R242, [R1+0x320] ;  /* 0x0003200001f27983 */ /* 0x000f220000300a00 */
[----:B--2---:R-:W-:Y:S01]  /*f1b0*/  VIADD R244, R65, 0xfffffec1 ;  /* 0xfffffec141f47836 */ /* 0x004fe20000000000 */
[----:B-1----:R-:W-:Y:S01]  /*f1c0*/  IADD3 R245, PT, PT, R251, -0x13e, RZ ;  /* 0xfffffec2fbf57810 */ /* 0x002fe20007ffe0ff */
[----:B------:R-:W-:Y:S01]  /*f1d0*/  IMAD.WIDE R64, R0, 0x4, R238 ;  /* 0x0000000400407825 */ /* 0x000fe200078e02ee */
[----:B------:R-:W1:Y:S01]  /*f1e0*/  S2R R251, SR_TID.X ;  /* 0x0000000000fb7919 */ /* 0x000e620000002100 */
[----:B------:R-:W-:Y:S04]  /*f1f0*/  STL.64 [R1+0x78], R248 ;  /* 0x000078f801007387 */ /* 0x000fe80000100a00 */
[----:B------:R-:W-:Y:S04]  /*f200*/  STL.64 [R1+0x70], R246 ;  /* 0x000070f601007387 */ /* 0x000fe80000100a00 */
[----:B------:R-:W-:Y:S04]  /*f210*/  LDGSTS.E [R135+0x4e400], desc[UR28][R248.64], !P1 ;  /* 0x4e400000f8877fae */ /* 0x000fe8000c9a101c */
[----:B------:R-:W2:Y:S04]  /*f220*/  LDL.LU.64 R238, [R1+0x2f0] ;  /* 0x0002f00001ee7983 */ /* 0x000ea80000300a00 */
[----:B------:R-:W-:Y:S04]  /*f230*/  LDGSTS.E [R135+0x4e600], desc[UR28][R246.64], !P1 ;  /* 0x4e600000f6877fae */ /* 0x000fe8000c9a101c */
[----:B------:R1:W-:Y:S04]  /*f240*/  STL.64 [R1+0x68], R64 ;  /* 0x0000684001007387 */ /* 0x0003e80000100a00 */
[----:B------:R1:W-:Y:S02]  /*f250*/  LDGSTS.E [R135+0x4e800], desc[UR28][R64.64], !P6 ;  /* 0x4e80000040877fae */ /* 0x0003e4000f1a101c */
[----:B-1----:R-:W-:-:S02]  /*f260*/  LOP3.LUT R251, R251, 0x3f, RZ, 0xc0, !PT ;  /* 0x0000003ffbfb7812 */ /* 0x002fc400078ec0ff */
[----:B------:R1:W-:Y:S01]  /*f270*/  LDGSTS.E [R135+0x4ea00], desc[UR28][R86.64], !P6 ;  /* 0x4ea0000056877fae */ /* 0x0003e2000f1a101c */
[----:B------:R-:W1:Y:S03]  /*f280*/  LDC R65, c[0x0][0x3a0] ;  /* 0x0000e800ff417b82 */ /* 0x000e660000000800 */
[----:B------:R-:W-:Y:S01]  /*f290*/  STL.64 [R1+0x60], R86 ;  /* 0x0000605601007387 */ /* 0x000fe20000100a00 */
[----:B------:R-:W-:-:S03]  /*f2a0*/  ISETP.GE.AND P1, PT, R251, R240, PT ;  /* 0x000000f0fb00720c */ /* 0x000fc60003f26270 */
[----:B------:R-:W3:Y:S04]  /*f2b0*/  LDL.LU.64 R246, [R1+0x2e8] ;  /* 0x0002e80001f67983 */ /* 0x000ee80000300a00 */
[----:B------:R-:W3:Y:S04]  /*f2c0*/  LDL.LU.64 R248, [R1+0x318] ;  /* 0x0003180001f87983 */ /* 0x000ee80000300a00 */
[----:B------:R-:W3:Y:S01]  /*f2d0*/  LDL.LU.64 R250, [R1+0x300] ;  /* 0x0003000001fa7983 */ /* 0x000ee20000300a00 */
[----:B-1----:R-:W-:-:S05]  /*f2e0*/  VIADD R65, R65, 0x3f ;  /* 0x0000003f41417836 */ /* 0x002fca0000000000 */
[----:B------:R-:W-:Y:S01]  /*f2f0*/  ISETP.GT.AND P6, PT, R65, 0x17f, PT ;  /* 0x0000017f4100780c */ /* 0x000fe20003fc4270 */
[----:B------:R-:W-:Y:S02]  /*f300*/  IMAD.WIDE R64, R0, 0x4, R106 ;  /* 0x0000000400407825 */ /* 0x000fe400078e026a */
[----:B------:R-:W3:Y:S04]  /*f310*/  LDL.LU.64 R106, [R1+0x308] ;  /* 0x00030800016a7983 */ /* 0x000ee80000300a00 */
[----:B------:R1:W-:Y:S04]  /*f320*/  STL.64 [R1+0x58], R64 ;  /* 0x0000584001007387 */ /* 0x0003e80000100a00 */
[----:B------:R-:W-:Y:S04]  /*f330*/  STL.64 [R1+0x50], R92 ;  /* 0x0000505c01007387 */ /* 0x000fe80000100a00 */
[----:B------:R-:W-:Y:S01]  /*f340*/  LDGSTS.E [R135+0x4ec00], desc[UR28][R64.64], !P5 ;  /* 0x4ec0000040877fae */ /* 0x000fe2000e9a101c */
[----:B------:R-:W-:-:S02]  /*f350*/  VIADD R13, R13, 0xfffffec3 ;  /* 0xfffffec30d0d7836 */ /* 0x000fc40000000000 */
[C---:B------:R-:W-:Y:S01]  /*f360*/  IMAD.WIDE R72, R0.reuse, 0x4, R72 ;  /* 0x0000000400487825 */ /* 0x040fe200078e0248 */
[----:B------:R-:W-:Y:S04]  /*f370*/  LDGSTS.E [R135+0x4ee00], desc[UR28][R92.64], !P5 ;  /* 0x4ee000005c877fae */ /* 0x000fe8000e9a101c */
[----:B-1----:R-:W3:Y:S01]  /*f380*/  LDL.LU.64 R64, [R1+0x530] ;  /* 0x0005300001407983 */ /* 0x002ee20000300a00 */
[----:B------:R-:W-:Y:S01]  /*f390*/  ISETP.GE.U32.AND P2, PT, R13, 0x7ffffe84, PT ;  /* 0x7ffffe840d00780c */ /* 0x000fe20003f46070 */
[----:B------:R-:W-:Y:S01]  /*f3a0*/  IMAD.WIDE R86, R0, 0x4, R108 ;  /* 0x0000000400567825 */ /* 0x000fe200078e026c */
[----:B------:R-:W-:Y:S01]  /*f3b0*/  SEL R13, RZ, 0x4, P1 ;  /* 0x00000004ff0d7807 */ /* 0x000fe20000800000 */
[----:B------:R-:W-:Y:S01]  /*f3c0*/  STL.64 [R1+0x48], R72 ;  /* 0x0000484801007387 */ /* 0x000fe20000100a00 */
[----:B------:R-:W-:-:S02]  /*f3d0*/  ISETP.GE.U32.AND P5, PT, R245, 0x7ffffe83, PT ;  /* 0x7ffffe83f500780c */ /* 0x000fc40003fa6070 */
[----:B------:R-:W-:Y:S01]  /*f3e0*/  ISETP.GE.U32.AND P1, PT, R244, 0x7ffffe82, PT ;  /* 0x7ffffe82f400780c */ /* 0x000fe20003f26070 */
[----:B------:R1:W-:Y:S06]  /*f3f0*/  STL.64 [R1+0x40], R86 ;  /* 0x0000405601007387 */ /* 0x0003ec0000100a00 */
[----:B------:R-:W-:Y:S04]  /*f400*/  LDGSTS.E [R135+0x4f000], desc[UR28][R72.64], !P2 ;  /* 0x4f00000048877fae */ /* 0x000fe8000d1a101c */
[----:B------:R1:W-:Y:S02]  /*f410*/  LDGSTS.E [R135+0x4f200], desc[UR28][R86.64], !P2 ;  /* 0x4f20000056877fae */ /* 0x0003e4000d1a101c */
[----:B-1----:R-:W-:-:S04]  /*f420*/  IMAD.WIDE R86, R12, 0x4, R114 ;  /* 0x000000040c567825 */ /* 0x002fc800078e0272 */
[----:B--2---:R-:W-:-:S04]  /*f430*/  IMAD.WIDE R114, R0, 0x4, R238 ;  /* 0x0000000400727825 */ /* 0x004fc800078e02ee */
[----:B----4-:R-:W-:-:S04]  /*f440*/  IMAD.WIDE R238, R0, 0x4, R242 ;  /* 0x0000000400ee7825 */ /* 0x010fc800078e02f2 */
[----:B---3--:R-:W-:-:S04]  /*f450*/  IMAD.WIDE R244, R0, 0x4, R106 ;  /* 0x0000000400f47825 */ /* 0x008fc800078e026a */
[----:B------:R-:W-:Y:S01]  /*f460*/  IMAD.WIDE R64, R12, 0x4, R64 ;  /* 0x000000040c407825 */ /* 0x000fe200078e0240 */
[----:B------:R-:W-:Y:S01]  /*f470*/  SEL R13, R13, RZ, P6 ;  /* 0x000000ff0d0d7207 */ /* 0x000fe20003000000 */
[----:B------:R-:W-:Y:S04]  /*f480*/  LDGSTS.E [R135+0x4f400], desc[UR28][R244.64], !P5 ;  /* 0x4f400000f4877fae */ /* 0x000fe8000e9a101c */
[----:B------:R1:W-:Y:S04]  /*f490*/  STL.64 [R1+0x30], R64 ;  /* 0x0000304001007387 */ /* 0x0003e80000100a00 */
[----:B------:R-:W-:Y:S04]  /*f4a0*/  STL.64 [R1+0x20], R244 ;  /* 0x000020f401007387 */ /* 0x000fe80000100a00 */
[----:B------:R2:W-:Y:S04]  /*f4b0*/  STL.64 [R1+0x10], R86 ;  /* 0x0000105601007387 */ /* 0x0005e80000100a00 */
[----:B------:R-:W-:Y:S04]  /*f4c0*/  STL.64 [R1+0x38], R114 ;  /* 0x0000387201007387 */ /* 0x000fe80000100a00 */
[----:B------:R-:W-:Y:S04]  /*f4d0*/  STL.64 [R1+0x140], R238 ;  /* 0x000140ee01007387 */ /* 0x000fe80000100a00 */
[----:B------:R-:W3:Y:S01]  /*f4e0*/  LDL.LU.64 R242, [R1+0x340] ;  /* 0x0003400001f27983 */ /* 0x000ee20000300a00 */
[----:B------:R-:W-:Y:S01]  /*f4f0*/  ISETP.GE.U32.AND P6, PT, R240, 0x7ffffe81, PT ;  /* 0x7ffffe81f000780c */ /* 0x000fe20003fc6070 */
[C---:B------:R-:W-:Y:S01]  /*f500*/  IMAD.WIDE R106, R0.reuse, 0x4, R246 ;  /* 0x00000004006a7825 */ /* 0x040fe200078e02f6 */
[----:B------:R-:W-:Y:S01]  /*f510*/  ISETP.NE.U32.AND P2, PT, R13, RZ, PT ;  /* 0x000000ff0d00720c */ /* 0x000fe20003f45070 */
[----:B------:R-:W-:Y:S02]  /*f520*/  LDGSTS.E [R135+0x4f600], desc[UR28][R238.64], !P5 ;  /* 0x4f600000ee877fae */ /* 0x000fe4000e9a101c */
[----:B------:R-:W-:Y:S01]  /*f530*/  IMAD.WIDE R108, R0, 0x4, R248 ;  /* 0x00000004006c7825 */ /* 0x000fe200078e02f8 */
[----:B------:R-:W-:Y:S01]  /*f540*/  IADD3 R13, PT, PT, R252, 0x100000, RZ ;  /* 0x00100000fc0d7810 */ /* 0x000fe20007ffe0ff */
[----:B------:R-:W-:Y:S02]  /*f550*/  LDGSTS.E [R135+0x4f800], desc[UR28][R114.64], !P1 ;  /* 0x4f80000072877fae */ /* 0x000fe4000c9a101c */
[----:B------:R-:W-:-:S02]  /*f560*/  IMAD.WIDE R92, R0, 0x4, R250 ;  /* 0x00000004005c7825 */ /* 0x000fc400078e02fa */
[----:B------:R-:W-:Y:S02]  /*f570*/  STL.64 [R1+0x150], R106 ;  /* 0x0001506a01007387 */ /* 0x000fe40000100a00 */
[----:B------:R-:W-:Y:S02]  /*f580*/  VIADD R73, R252, 0x100000 ;  /* 0x00100000fc497836 */ /* 0x000fe40000000000 */
[----:B------:R-:W-:Y:S01]  /*f590*/  LDGSTS.E [R135+0x4fa00], desc[UR28][R108.64], !P1 ;  /* 0x4fa000006c877fae */ /* 0x000fe2000c9a101c */
[----:B------:R-:W-:-:S03]  /*f5a0*/  IMAD.WIDE R56, R12, 0x4, R56 ;  /* 0x000000040c387825 */ /* 0x000fc600078e0238 */
[----:B------:R-:W-:Y:S01]  /*f5b0*/  STL.64 [R1+0x160], R108 ;  /* 0x0001606c01007387 */ /* 0x000fe20000100a00 */
[----:B------:R-:W-:-:S03]  /*f5c0*/  VIADD R72, R252, 0x100000 ;  /* 0x00100000fc487836 */ /* 0x000fc60000000000 */
[----:B------:R-:W-:Y:S01]  /*f5d0*/  LDGSTS.E [R135+0x4fc00], desc[UR28][R106.64], !P6 ;  /* 0x4fc000006a877fae */ /* 0x000fe2000f1a101c */
[----:B------:R-:W-:-:S03]  /*f5e0*/  IMAD.WIDE R44, R12, 0x4, R44 ;  /* 0x000000040c2c7825 */ /* 0x000fc600078e022c */
[----:B------:R-:W4:Y:S01]  /*f5f0*/  LDL.LU.64 R250, [R1+0x328] ;  /* 0x0003280001fa7983 */ /* 0x000f220000300a00 */
[----:B------:R-:W-:-:S03]  /*f600*/  IMAD.WIDE R18, R12, 0x4, R18 ;  /* 0x000000040c127825 */ /* 0x000fc600078e0212 */
[----:B------:R-:W-:Y:S04]  /*f610*/  LDGSTS.E [R135+0x4fe00], desc[UR28][R92.64], !P6 ;  /* 0x4fe000005c877fae */ /* 0x000fe8000f1a101c */
[----:B------:R-:W-:Y:S04]  /*f620*/  STL.64 [R1+0x170], R92 ;  /* 0x0001705c01007387 */ /* 0x000fe80000100a00 */
[----:B------:R-:W0:Y:S04]  /*f630*/  LDGDEPBAR ;  /* 0x00000000000079af */ /* 0x000e280000000000 */
[----:B------:R1:W-:Y:S04]  /*f640*/  LDGSTS.E [R13+-0x80000], desc[UR28][R64.64], P4 ;  /* 0x80000000400d7fae */ /* 0x0003e8000a1a101c */
[----:B------:R-:W4:Y:S04]  /*f650*/  LDL.LU.64 R248, [R1+0x2e0] ;  /* 0x0002e00001f87983 */ /* 0x000f280000300a00 */
[----:B------:R2:W-:Y:S01]  /*f660*/  LDGSTS.E [R73+-0x7fc00], desc[UR28][R86.64], P4 ;  /* 0x8040000056497fae */ /* 0x0005e2000a1a101c */
[C---:B-1----:R-:W-:Y:S01]  /*f670*/  VIADD R65, R252.reuse, 0x100000 ;  /* 0x00100000fc417836 */ /* 0x042fe20000000000 */
[----:B------:R-:W-:-:S02]  /*f680*/  IADD3 R64, PT, PT, R252, 0x100000, RZ ;  /* 0x00100000fc407810 */ /* 0x000fc40007ffe0ff */
[----:B------:R-:W-:Y:S01]  /*f690*/  STL.64 [R1+0x168], R56 ;  /* 0x0001683801007387 */ /* 0x000fe20000100a00 */
[----:B------:R-:W-:-:S04]  /*f6a0*/  IMAD.WIDE R28, R12, 0x4, R28 ;  /* 0x000000040c1c7825 */ /* 0x000fc800078e021c */
[----:B--2---:R-:W-:Y:S01]  /*f6b0*/  IMAD.WIDE R86, R12, 0x4, R36 ;  /* 0x000000040c567825 */ /* 0x004fe200078e0224 */
[----:B------:R1:W-:Y:S01]  /*f6c0*/  STL.64 [R1+0x158], R44 ;  /* 0x0001582c01007387 */ /* 0x0003e20000100a00 */
[----:B------:R-:W2:Y:S03]  /*f6d0*/  LDC R73, c[0x0][0x3a0] ;  /* 0x0000e800ff497b82 */ /* 0x000ea60000000800 */
[----:B------:R1:W-:Y:S04]  /*f6e0*/  LDGSTS.E [R72+-0x7f800], desc[UR28][R56.64], P4 ;  /* 0x8080000038487fae */ /* 0x0003e8000a1a101c */
[----:B------:R2:W-:Y:S04]  /*f6f0*/  STL.64 [R1+0x148], R18 ;  /* 0x0001481201007387 */ /* 0x0005e80000100a00 */
[----:B------:R-:W-:Y:S04]  /*f700*/  LDGSTS.E [R65+-0x7f400], desc[UR28][R44.64], P4 ;  /* 0x80c000002c417fae */ /* 0x000fe8000a1a101c */
[----:B------:R3:W-:Y:S01]  /*f710*/  LDGSTS.E [R64+-0x7f000], desc[UR28][R18.64], P4 ;  /* 0x8100000012407fae */ /* 0x0007e2000a1a101c */
[----:B------:R-:W-:Y:S01]  /*f720*/  VIADD R36, R252, 0x100000 ;  /* 0x00100000fc247836 */ /* 0x000fe20000000000 */
[----:B-1----:R-:W1:Y:S02]  /*f730*/  LDC R72, c[0x0][0x3a0] ;  /* 0x0000e800ff487b82 */ /* 0x002e640000000800 */
[----:B------:R-:W-:Y:S04]  /*f740*/  STL.64 [R1+0x138], R86 ;  /* 0x0001385601007387 */ /* 0x000fe80000100a00 */
[----:B------:R-:W4:Y:S04]  /*f750*/  LDL.LU.64 R44, [R1+0x368] ;  /* 0x00036800012c7983 */ /* 0x000f280000300a00 */
[----:B------:R-:W4:Y:S04]  /*f760*/  LDL.LU.64 R56, [R1+0x358] ;  /* 0x0003580001387983 */ /* 0x000f280000300a00 */
[----:B------:R1:W-:Y:S01]  /*f770*/  STL.64 [R1+0x28], R28 ;  /* 0x0000281c01007387 */ /* 0x0003e20000100a00 */
[----:B---3--:R-:W-:-:S03]  /*f780*/  IMAD.WIDE R64, R12, 0x4, R242 ;  /* 0x000000040c407825 */ /* 0x008fc600078e02f2 */
[----:B------:R3:W-:Y:S04]  /*f790*/  LDGSTS.E [R13+-0x7ec00], desc[UR28][R86.64], P4 ;  /* 0x81400000560d7fae */ /* 0x0007e8000a1a101c */
[----:B------:R1:W-:Y:S04]  /*f7a0*/  STL.64 [R1+0x18], R64 ;  /* 0x0000184001007387 */ /* 0x0003e80000100a00 */
[----:B------:R-:W4:Y:S04]  /*f7b0*/  LDL.LU.64 R114, [R1+0x348] ;  /* 0x0003480001727983 */ /* 0x000f280000300a00 */
[----:B------:R-:W4:Y:S04]  /*f7c0*/  LDL.LU.64 R108, [R1+0x330] ;  /* 0x00033000016c7983 */ /* 0x000f280000300a00 */
[----:B------:R-:W4:Y:S01]  /*f7d0*/  LDL.LU.64 R106, [R1+0x2f8] ;  /* 0x0002f800016a7983 */ /* 0x000f220000300a00 */
[----:B--2---:R-:W-:-:S02]  /*f7e0*/  VIADD R19, R252, 0x100000 ;  /* 0x00100000fc137836 */ /* 0x004fc40000000000 */
[----:B------:R-:W-:Y:S01]  /*f7f0*/  IMAD.WIDE R246, R12, 0x4, R34 ;  /* 0x000000040cf67825 */ /* 0x000fe200078e0222 */
[C---:B---3--:R-:W-:Y:S01]  /*f800*/  IADD3 R13, PT, PT, R134.reuse, 0x100000, RZ ;  /* 0x00100000860d7810 */ /* 0x048fe20007ffe0ff */
[----:B------:R1:W-:Y:S02]  /*f810*/  LDGSTS.E [R36+-0x7e800], desc[UR28][R28.64], P4 ;  /* 0x818000001c247fae */ /* 0x0003e4000a1a101c */
[----:B------:R-:W-:Y:S02]  /*f820*/  VIADD R18, R134, 0x100000 ;  /* 0x0010000086127836 */ /* 0x000fe40000000000 */
[----:B------:R2:W-:Y:S01]  /*f830*/  LDGSTS.E [R19+-0x7e400], desc[UR28][R246.64], P4 ;  /* 0x81c00000f6137fae */ /* 0x0005e2000a1a101c */
[----:B----4-:R-:W-:-:S03]  /*f840*/  IMAD.WIDE R250, R12, 0x4, R250 ;  /* 0x000000040cfa7825 */ /* 0x010fc600078e02fa */
[----:B------:R-:W-:Y:S01]  /*f850*/  LDGSTS.E [R18+-0x7ff00], desc[UR28][R64.64], P4 ;  /* 0x8010000040127fae */ /* 0x000fe2000a1a101c */
[----:B------:R-:W-:-:S03]  /*f860*/  IMAD.WIDE R244, R12, 0x4, R42 ;  /* 0x000000040cf47825 */ /* 0x000fc600078e022a */
[----:B------:R-:W-:Y:S01]  /*f870*/  LDGSTS.E [R13+-0x7fb00], desc[UR28][R250.64], P4 ;  /* 0x80500000fa0d7fae */ /* 0x000fe2000a1a101c */
[C---:B-1----:R-:W-:Y:S02]  /*f880*/  VIADD R28, R134.reuse, 0x100000 ;  /* 0x00100000861c7836 */ /* 0x042fe40000000000 */
[----:B--2---:R-:W-:Y:S02]  /*f890*/  VIADD R19, R134, 0x100000 ;  /* 0x0010000086137836 */ /* 0x004fe40000000000 */
[----:B------:R-:W-:Y:S01]  /*f8a0*/  IMAD.WIDE R242, R12, 0x4, R62 ;  /* 0x000000040cf27825 */ /* 0x000fe200078e023e */
[----:B------:R-:W-:Y:S01]  /*f8b0*/  IADD3 R35, PT, PT, R134, 0x100000, RZ ;  /* 0x0010000086237810 */ /* 0x000fe20007ffe0ff */
[----:B------:R-:W2:Y:S02]  /*f8c0*/  LDL.LU.64 R92, [R1+0x380] ;  /* 0x00038000015c7983 */ /* 0x000ea40000300a00 */
[C---:B------:R-:W-:Y:S02]  /*f8d0*/  IMAD.WIDE R248, R12.reuse, 0x4, R248 ;  /* 0x000000040cf87825 */ /* 0x040fe400078e02f8 */
[----:B------:R-:W3:Y:S02]  /*f8e0*/  LDL.LU.64 R86, [R1+0x378] ;  /* 0x0003780001567983 */ /* 0x000ee40000300a00 */
[----:B------:R-:W-:-:S02]  /*f8f0*/  IMAD.WIDE R240, R12, 0x4, R70 ;  /* 0x000000040cf07825 */ /* 0x000fc400078e0246 */
[----:B------:R-:W-:Y:S02]  /*f900*/  LDGSTS.E [R28+-0x7f700], desc[UR28][R248.64], P4 ;  /* 0x80900000f81c7fae */ /* 0x000fe4000a1a101c */
[----:B------:R-:W-:Y:S02]  /*f910*/  VIADD R36, R134, 0x100000 ;  /* 0x0010000086247836 */ /* 0x000fe40000000000 */
[----:B------:R-:W-:Y:S01]  /*f920*/  LDGSTS.E [R19+-0x7f300], desc[UR28][R244.64], P4 ;  /* 0x80d00000f4137fae */ /* 0x000fe2000a1a101c */
[----:B------:R-:W-:-:S03]  /*f930*/  IMAD.WIDE R238, R12, 0x4, R68 ;  /* 0x000000040cee7825 */ /* 0x000fc600078e0244 */
[----:B------:R-:W-:Y:S01]  /*f940*/  LDGSTS.E [R18+-0x7ef00], desc[UR28][R242.64], P4 ;  /* 0x81100000f2127fae */ /* 0x000fe2000a1a101c */
[----:B------:R-:W-:-:S03]  /*f950*/  IMAD.WIDE R30, R12, 0x4, R30 ;  /* 0x000000040c1e7825 */ /* 0x000fc600078e021e */
[----:B------:R1:W-:Y:S01]  /*f960*/  LDGSTS.E [R13+-0x7eb00], desc[UR28][R240.64], P4 ;  /* 0x81500000f00d7fae */ /* 0x0003e2000a1a101c */
[----:B------:R-:W-:-:S03]  /*f970*/  VIADD R34, R133, 0x100000 ;  /* 0x0010000085227836 */ /* 0x000fc60000000000 */
[----:B------:R-:W-:Y:S04]  /*f980*/  LDGSTS.E [R36+-0x7e700], desc[UR28][R238.64], P4 ;  /* 0x81900000ee247fae */ /* 0x000fe8000a1a101c */
[----:B------:R-:W-:Y:S01]  /*f990*/  LDGSTS.E [R35+-0x7e300], desc[UR28][R30.64], P4 ;  /* 0x81d000001e237fae */ /* 0x000fe2000a1a101c */
[----:B-1----:R-:W-:Y:S02]  /*f9a0*/  VIADD R13, R133, 0x100000 ;  /* 0x00100000850d7836 */ /* 0x002fe40000000000 */
[----:B------:R-:W-:-:S04]  /*f9b0*/  IMAD.WIDE R38, R12, 0x4, R38 ;  /* 0x000000040c267825 */ /* 0x000fc800078e0226 */
[----:B------:R-:W-:Y:S01]  /*f9c0*/  IMAD.WIDE R18, R12, 0x4, R44 ;  /* 0x000000040c127825 */ /* 0x000fe200078e022c */
[----:B------:R-:W-:-:S03]  /*f9d0*/  IADD3 R45, PT, PT, R133, 0x100000, RZ ;  /* 0x00100000852d7810 */ /* 0x000fc60007ffe0ff */
[C---:B------:R-:W-:Y:S01]  /*f9e0*/  IMAD.WIDE R28, R12.reuse, 0x4, R56 ;  /* 0x000000040c1c7825 */ /* 0x040fe200078e0238 */
[----:B------:R1:W-:Y:S03]  /*f9f0*/  LDGSTS.E [R34+-0x7fe00], desc[UR28][R18.64], P4 ;  /* 0x8020000012227fae */ /* 0x0003e6000a1a101c */
[C---:B------:R-:W-:Y:S01]  /*fa00*/  VIADD R56, R133.reuse, 0x100000 ;  /* 0x0010000085387836 */ /* 0x040fe20000000000 */
[----:B------:R-:W-:Y:S01]  /*fa10*/  LDGSTS.E [R13+-0x7fa00], desc[UR28][R28.64], P4 ;  /* 0x806000001c0d7fae */ /* 0x000fe2000a1a101c */
[C---:B------:R-:W-:Y:S02]  /*fa20*/  VIADD R44, R133.reuse, 0x100000 ;  /* 0x00100000852c7836 */ /* 0x040fe40000000000 */
[----:B------:R-:W-:Y:S02]  /*fa30*/  VIADD R64, R133, 0x100000 ;  /* 0x0010000085407836 */ /* 0x000fe40000000000 */
[----:B------:R-:W-:-:S04]  /*fa40*/  IMAD.WIDE R26, R12, 0x4, R26 ;  /* 0x000000040c1a7825 */ /* 0x000fc800078e021a */
[C---:B-1----:R-:W-:Y:S02]  /*fa50*/  IMAD.WIDE R34, R12.reuse, 0x4, R114 ;  /* 0x000000040c227825 */ /* 0x042fe400078e0272 */
[----:B------:R-:W4:Y:S02]  /*fa60*/  LDL.LU.64 R114, [R1+0x360] ;  /* 0x0003600001727983 */ /* 0x000f240000300a00 */
[C---:B------:R-:W-:Y:S02]  /*fa70*/  IMAD.WIDE R36, R12.reuse, 0x4, R108 ;  /* 0x000000040c247825 */ /* 0x040fe400078e026c */
[----:B------:R-:W-:Y:S02]  /*fa80*/  LDGSTS.E [R56+-0x7f600], desc[UR28][R34.64], P4 ;  /* 0x80a0000022387fae */ /* 0x000fe4000a1a101c */
[----:B------:R-:W-:Y:S02]  /*fa90*/  IMAD.WIDE R42, R12, 0x4, R106 ;  /* 0x000000040c2a7825 */ /* 0x000fe400078e026a */
[----:B------:R-:W-:Y:S04]  /*faa0*/  LDGSTS.E [R45+-0x7f200], desc[UR28][R36.64], P4 ;  /* 0x80e00000242d7fae */ /* 0x000fe8000a1a101c */
[----:B------:R2:W-:Y:S04]  /*fab0*/  LDGSTS.E [R44+-0x7ee00], desc[UR28][R42.64], P4 ;  /* 0x812000002a2c7fae */ /* 0x0005e8000a1a101c */
[----:B------:R-:W4:Y:S04]  /*fac0*/  LDL.LU.64 R108, [R1+0x350] ;  /* 0x00035000016c7983 */ /* 0x000f280000300a00 */
[----:B------:R1:W-:Y:S04]  /*fad0*/  LDGSTS.E [R13+-0x7ea00], desc[UR28][R38.64], P4 ;  /* 0x81600000260d7fae */ /* 0x0003e8000a1a101c */
[----:B------:R-:W4:Y:S04]  /*fae0*/  LDL.LU.64 R106, [R1+0x338] ;  /* 0x00033800016a7983 */ /* 0x000f280000300a00 */
[----:B------:R-:W-:Y:S04]  /*faf0*/  LDGSTS.E [R64+-0x7e600], desc[UR28][R26.64], P4 ;  /* 0x81a000001a407fae */ /* 0x000fe8000a1a101c */
[----:B------:R-:W4:Y:S01]  /*fb00*/  LDL.LU.64 R64, [R1+0x370] ;  /* 0x0003700001407983 */ /* 0x000f220000300a00 */
[----:B------:R-:W-:Y:S01]  /*fb10*/  VIADD R63, R133, 0x100000 ;  /* 0x00100000853f7836 */ /* 0x000fe20000000000 */
[----:B------:R-:W-:Y:S01]  /*fb20*/  IADD3 R62, PT, PT, R132, 0x100000, RZ ;  /* 0x00100000843e7810 */ /* 0x000fe20007ffe0ff */
[----:B------:R-:W-:-:S04]  /*fb30*/  IMAD.WIDE R66, R12, 0x4, R66 ;  /* 0x000000040c427825 */ /* 0x000fc800078e0242 */
[----:B--2---:R-:W-:Y:S01]  /*fb40*/  IMAD.WIDE R44, R12, 0x4, R92 ;  /* 0x000000040c2c7825 */ /* 0x004fe200078e025c */
[----:B------:R-:W-:Y:S01]  /*fb50*/  LDGSTS.E [R63+-0x7e200], desc[UR28][R66.64], P4 ;  /* 0x81e00000423f7fae */ /* 0x000fe2000a1a101c */
[C---:B------:R-:W-:Y:S01]  /*fb60*/  IADD3 R69, PT, PT, R132.reuse, 0x100000, RZ ;  /* 0x0010000084457810 */ /* 0x040fe20007ffe0ff */
[----:B------:R-:W2:Y:S01]  /*fb70*/  LDC R92, c[0x0][0x3a0] ;  /* 0x0000e800ff5c7b82 */ /* 0x000ea20000000800 */
[----:B-1----:R-:W-:Y:S01]  /*fb80*/  VIADD R13, R132, 0x100000 ;  /* 0x00100000840d7836 */ /* 0x002fe20000000000 */
[----:B------:R1:W-:Y:S01]  /*fb90*/  LDGSTS.E [R62+-0x7fd00], desc[UR28][R44.64], P4 ;  /* 0x803000002c3e7fae */ /* 0x0003e2000a1a101c */
[----:B---3--:R-:W-:-:S04]  /*fba0*/  IMAD.WIDE R56, R12, 0x4, R86 ;  /* 0x000000040c387825 */ /* 0x008fc800078e0256 */
[C---:B------:R-:W-:Y:S01]  /*fbb0*/  VIADD R71, R132.reuse, 0x100000 ;  /* 0x0010000084477836 */ /* 0x040fe20000000000 */
[----:B------:R-:W-:Y:S01]  /*fbc0*/  LDGSTS.E [R13+-0x7f900], desc[UR28][R56.64], P4 ;  /* 0x80700000380d7fae */ /* 0x000fe2000a1a101c */
[C---:B------:R-:W-:Y:S01]  /*fbd0*/  VIADD R70, R132.reuse, 0x100000 ;  /* 0x0010000084467836 */ /* 0x040fe20000000000 */
[----:B------:R-:W3:Y:S01]  /*fbe0*/  LDC R86, c[0x0][0x3a0] ;  /* 0x0000e800ff567b82 */ /* 0x000ee20000000800 */
[----:B------:R-:W-:Y:S02]  /*fbf0*/  VIADD R68, R132, 0x100000 ;  /* 0x0010000084447836 */ /* 0x000fe40000000000 */
[----:B------:R-:W-:-:S05]  /*fc00*/  IMAD.WIDE R2, R12, 0x4, R2 ;  /* 0x000000040c027825 */ /* 0x000fca00078e0202 */
[----:B------:R-:W1:Y:S01]  /*fc10*/  LDC R87, c[0x0][0x3a0] ;  /* 0x0000e800ff577b82 */ /* 0x000e620000000800 */
        /* <DEDUP_REMOVED lines=9> */
[C---:B------:R-:W-:Y:S01]  /*fcb0*/  IMAD.WIDE R106, R12.reuse, 0x4, R106 ;  /* 0x000000040c6a7825 */ /* 0x040fe200078e026a */
[----:B------:R-:W-:Y:S04]  /*fcc0*/  STL.64 [R1+0x178], R108 ;  /* 0x0001786c01007387 */ /* 0x000fe80000100a00 */
[----:B------:R-:W-:Y:S01]  /*fcd0*/  STL.64 [R1+0x180], R106 ;  /* 0x0001806a01007387 */ /* 0x000fe20000100a00 */
[----:B-1----:R-:W-:-:S04]  /*fce0*/  IMAD.WIDE R62, R12, 0x4, R64 ;  /* 0x000000040c3e7825 */ /* 0x002fc800078e0240 */
[C---:B------:R-:W-:Y:S01]  /*fcf0*/  IMAD.WIDE R64, R12.reuse, 0x4, R114 ;  /* 0x000000040c407825 */ /* 0x040fe200078e0272 */
[----:B------:R1:W-:Y:S04]  /*fd00*/  LDGSTS.E [R71+-0x7f500], desc[UR28][R62.64], P4 ;  /* 0x80b000003e477fae */ /* 0x0003e8000a1a101c */
[----:B------:R-:W-:Y:S04]  /*fd10*/  LDGSTS.E [R70+-0x7f100], desc[UR28][R64.64], P4 ;  /* 0x80f0000040467fae */ /* 0x000fe8000a1a101c */
[----:B------:R-:W-:Y:S04]  /*fd20*/  LDGSTS.E [R69+-0x7ed00], desc[UR28][R108.64], P4 ;  /* 0x813000006c457fae */ /* 0x000fe8000a1a101c */
[----:B------:R-:W-:Y:S01]  /*fd30*/  LDGSTS.E [R68+-0x7e900], desc[UR28][R106.64], P4 ;  /* 0x817000006a447fae */ /* 0x000fe2000a1a101c */
[----:B-1----:R-:W1:Y:S03]  /*fd40*/  LDC R71, c[0x0][0x3a0] ;  /* 0x0000e800ff477b82 */ /* 0x002e660000000800 */
[----:B------:R4:W-:Y:S04]  /*fd50*/  STL.64 [R1+0x190], R2 ;  /* 0x0001900201007387 */ /* 0x0009e80000100a00 */
[----:B------:R4:W-:Y:S02]  /*fd60*/  LDGSTS.E [R13+-0x7e500], desc[UR28][R2.64], P4 ;  /* 0x81b00000020d7fae */ /* 0x0009e4000a1a101c */
[----:B----4-:R-:W-:-:S05]  /*fd70*/  IMAD.WIDE R2, R12, 0x4, R136 ;  /* 0x000000040c027825 */ /* 0x010fca00078e0288 */
[----:B------:R4:W-:Y:S04]  /*fd80*/  LDGSTS.E [R13+-0x7e100], desc[UR28][R2.64], P4 ;  /* 0x81f00000020d7fae */ /* 0x0009e8000a1a101c */
[----:B------:R-:W0:Y:S01]  /*fd90*/  LDGDEPBAR ;  /* 0x00000000000079af */ /* 0x000e220000000000 */
[----:B------:R-:W-:Y:S01]  /*fda0*/  VIADD R68, R72, 0xfffffebf ;  /* 0xfffffebf48447836 */ /* 0x000fe20000000000 */
[----:B---3--:R-:W-:Y:S01]  /*fdb0*/  IADD3 R69, PT, PT, R86, -0x143, RZ ;  /* 0xfffffebd56457810 */ /* 0x008fe20007ffe0ff */
[----:B------:R-:W-:Y:S01]  /*fdc0*/  VIADD R70, R73, 0xfffffebe ;  /* 0xfffffebe49467836 */ /* 0x000fe20000000000 */
[----:B------:R-:W3:Y:S02]  /*fdd0*/  LDC R72, c[0x0][0x3a0] ;  /* 0x0000e800ff487b82 */ /* 0x000ee40000000800 */
[----:B------:R-:W-:-:S02]  /*fde0*/  ISETP.GE.U32.AND P1, PT, R68, 0x7ffffe80, PT ;  /* 0x7ffffe804400780c */ /* 0x000fc40003f26070 */
[----:B------:R-:W-:Y:S02]  /*fdf0*/  ISETP.GE.U32.AND P6, PT, R70, 0x7ffffe7f, PT ;  /* 0x7ffffe7f4600780c */ /* 0x000fe40003fc6070 */
[----:B------:R-:W-:Y:S02]  /*fe00*/  ISETP.GE.U32.AND P5, PT, R69, 0x7ffffe7e, PT ;  /* 0x7ffffe7e4500780c */ /* 0x000fe40003fa6070 */
[----:B------:R-:W3:Y:S01]  /*fe10*/  LDC R70, c[0x0][0x3a0] ;  /* 0x0000e800ff467b82 */ /* 0x000ee20000000800 */
[----:B------:R-:W-:Y:S01]  /*fe20*/  VIADD R68, R87, 0xfffffebc ;  /* 0xfffffebc57447836 */ /* 0x000fe20000000000 */
[----:B------:R4:W-:Y:S01]  /*fe30*/  STL.64 [R1+0x188], R2 ;  /* 0x0001880201007387 */ /* 0x0009e20000100a00 */
[----:B------:R-:W-:-:S05]  /*fe40*/  IMAD.WIDE R86, R0, 0x4, R124 ;  /* 0x0000000400567825 */ /* 0x000fca00078e027c */
[----:B------:R-:W-:Y:S08]  /*fe50*/  BAR.SYNC.DEFER_BLOCKING 0x0 ;  /* 0x0000000000007b1d */ /* 0x000ff00000010000 */
[----:B------:R-:W3:Y:S01]  /*fe60*/  LDC R69, c[0x0][0x3a0] ;  /* 0x0000e800ff457b82 */ /* 0x000ee20000000800 */
[----:B----4-:R-:W-:Y:S01]  /*fe70*/  IMAD.WIDE R2, R0, 0x4, R126 ;  /* 0x0000000400027825 */ /* 0x010fe200078e027e */
[----:B------:R4:W-:Y:S01]  /*fe80*/  STL.64 [R1+0x308], R86 ;  /* 0x0003085601007387 */ /* 0x0009e20000100a00 */
[----:B------:R-:W-:-:S03]  /*fe90*/  ISETP.GE.U32.AND P4, PT, R68, 0x7ffffe7d, PT ;  /* 0x7ffffe7d4400780c */ /* 0x000fc60003f86070 */
[----:B------:R4:W-:Y:S02]  /*fea0*/  STL.64 [R1+0x300], R2 ;  /* 0x0003000201007387 */ /* 0x0009e40000100a00 */
[----:B------:R-:W3:Y:S01]  /*feb0*/  LDC R73, c[0x0][0x3a0] ;  /* 0x0000e800ff497b82 */ /* 0x000ee20000000800 */
[----:B-1----:R-:W-:Y:S02]  /*fec0*/  VIADD R68, R71, 0xfffffeba ;  /* 0xfffffeba47447836 */ /* 0x002fe40000000000 */
[----:B--2---:R-:W-:Y:S01]  /*fed0*/  VIADD R13, R92, 0xfffffebb ;  /* 0xfffffebb5c0d7836 */ /* 0x004fe20000000000 */
[----:B------:R-:W-:Y:S01]  /*fee0*/  @!PT LDS RZ, [RZ] ;  /* 0x00000000fffff984 */ /* 0x000fe20000000800 */
[----:B------:R-:W-:Y:S01]  /*fef0*/  @!PT LDS RZ, [RZ] ;  /* 0x00000000fffff984 */ /* 0x000fe20000000800 */
[----:B------:R-:W-:Y:S01]  /*ff00*/  @!PT LDS RZ, [RZ] ;  /* 0x00000000fffff984 */ /* 0x000fe20000000800 */
[----:B------:R4:W-:Y:S01]  /*ff10*/  LDGSTS.E [R135+0x50000], desc[UR28][R86.64], !P1 ;  /* 0x5000000056877fae */ /* 0x0009e2000c9a101c */
[----:B------:R-:W-:-:S03]  /*ff20*/  IMAD.WIDE R106, R0, 0x4, R146 ;  /* 0x00000004006a7825 */ /* 0x000fc600078e0292 */
[----:B------:R-:W1:Y:S01]  /*ff30*/  LDC R71, c[0x0][0x3a0] ;  /* 0x0000e800ff477b82 */ /* 0x000e620000000800 */
[----:B------:R2:W-:Y:S01]  /*ff40*/  LDGSTS.E [R135+0x50200], desc[UR28][R2.64], !P1 ;  /* 0x5020000002877fae */ /* 0x0005e2000c9a101c */
[----:B------:R-:W-:-:S03]  /*ff50*/  ISETP.GE.U32.AND P1, PT, R13, 0x7ffffe7c, PT ;  /* 0x7ffffe7c0d00780c */ /* 0x000fc60003f26070 */
[----:B------:R3:W-:Y:S03]  /*ff60*/  LDGSTS.E [R135+0x50400], desc[UR28][R24.64], !P6 ;  /* 0x5040000018877fae */ /* 0x0007e6000f1a101c */
[----:B----4-:R-:W4:Y:S01]  /*ff70*/  LDC R86, c[0x0][0x3a0] ;  /* 0x0000e800ff567b82 */ /* 0x010f220000000800 */
[----:B--2---:R-:W-:Y:S01]  /*ff80*/  IMAD.WIDE R2, R0, 0x4, R122 ;  /* 0x0000000400027825 */ /* 0x004fe200078e027a */
[----:B---3--:R-:W-:-:S03]  /*ff90*/  IADD3 R13, PT, PT, R72, -0x147, RZ ;  /* 0xfffffeb9480d7810 */ /* 0x008fc60007ffe0ff */
[----:B------:R-:W-:Y:S01]  /*ffa0*/  IMAD.WIDE R92, R0, 0x4, R148 ;  /* 0x00000004005c7825 */ /* 0x000fe200078e0294 */
[----:B------:R-:W-:Y:S01]  /*ffb0*/  LDGSTS.E [R135+0x50600], desc[UR28][R2.64], !P6 ;  /* 0x5060000002877fae */ /* 0x000fe2000f1a101c */
[----:B------:R-:W-:Y:S01]  /*ffc0*/  ISETP.GE.U32.AND P6, PT, R68, 0x7ffffe7b, PT ;  /* 0x7ffffe7b4400780c */ /* 0x000fe20003fc6070 */
[----:B------:R-:W2:Y:S02]  /*ffd0*/  LDC R72, c[0x0][0x3a0] ;  /* 0x0000e800ff487b82 */ /* 0x000ea40000000800 */
[----:B------:R3:W-:Y:S01]  /*ffe0*/  LDGSTS.E [R135+0x50800], desc[UR28][R106.64], !P5 ;  /* 0x508000006a877fae */ /* 0x0007e2000e9a101c */
[----:B------:R-:W-:-:S03]  /*fff0*/  IMAD.WIDE R114, R0, 0x4, R128 ;  /* 0x0000000400727825 */ /* 0x000fc600078e0280 */
[----:B------:R1:W-:Y:S02]  /*10000*/  LDGSTS.E [R135+0x50a00], desc[UR28][R92.64], !P5 ;  /* 0x50a000005c877fae */ /* 0x0003e4000e9a101c */
[----:B------:R-:W2:Y:S01]  /*10010*/  LDC R68, c[0x0][0x3a0] ;  /* 0x0000e800ff447b82 */ /* 0x000ea20000000800 */
[----:B------:R-:W-:Y:S01]  /*10020*/  ISETP.GE.U32.AND P5, PT, R13, 0x7ffffe7a, PT ;  /* 0x7ffffe7a0d00780c */ /* 0x000fe20003fa6070 */
[----:B------:R3:W-:Y:S01]  /*10030*/  STL.64 [R1+0x2f8], R24 ;  /* 0x0002f81801007387 */ /* 0x0007e20000100a00 */
[----:B------:R-:W-:-:S03]  /*10040*/  IMAD.WIDE R108, R0, 0x4, R130 ;  /* 0x00000004006c7825 */ /* 0x000fc600078e0282 */
[----:B------:R1:W-:Y:S01]  /*10050*/  STL.64 [R1+0x2e8], R106 ;  /* 0x0002e86a01007387 */ /* 0x0003e20000100a00 */
[----:B------:R-:W-:Y:S02]  /*10060*/  VIADD R13, R70, 0xfffffeb7 ;  /* 0xfffffeb7460d7836 */ /* 0x000fe40000000000 */
[----:B------:R-:W2:Y:S01]  /*10070*/  LDC R70, c[0x0][0x3a0] ;  /* 0x0000e800ff467b82 */ /* 0x000ea20000000800 */
[----:B------:R1:W-:Y:S01]  /*10080*/  STL.64 [R1+0x2e0], R92 ;  /* 0x0002e05c01007387 */ /* 0x0003e20000100a00 */
[----:B---3--:R-:W-:-:S03]  /*10090*/  VIADD R24, R69, 0xfffffeb8 ;  /* 0xfffffeb845187836 */ /* 0x008fc60000000000 */
[----:B------:R3:W-:Y:S03]  /*100a0*/  LDGSTS.E [R135+0x50c00], desc[UR28][R114.64], !P4 ;  /* 0x50c0000072877fae */ /* 0x0007e6000e1a101c */
[----:B------:R-:W2:Y:S01]  /*100b0*/  LDC R25, c[0x0][0x3a0] ;  /* 0x0000e800ff197b82 */ /* 0x000ea20000000800 */
[C---:B-1----:R-:W-:Y:S01]  /*100c0*/  IMAD.WIDE R106, R0.reuse, 0x4, R154 ;  /* 0x00000004006a7825 */ /* 0x042fe200078e029a */
[----:B------:R3:W-:Y:S03]  /*100d0*/  STL.64 [R1+0x2d8], R114 ;  /* 0x0002d87201007387 */ /* 0x0007e60000100a00 */
[----:B------:R-:W-:Y:S01]  /*100e0*/  IMAD.WIDE R92, R0, 0x4, R156 ;  /* 0x00000004005c7825 */ /* 0x000fe200078e029c */
[----:B------:R1:W-:Y:S01]  /*100f0*/  LDGSTS.E [R135+0x50e00], desc[UR28][R108.64], !P4 ;  /* 0x50e000006c877fae */ /* 0x0003e2000e1a101c */
[----:B------:R-:W-:Y:S01]  /*10100*/  ISETP.GE.U32.AND P4, PT, R24, 0x7ffffe79, PT ;  /* 0x7ffffe791800780c */ /* 0x000fe20003f86070 */
[----:B------:R-:W2:Y:S02]  /*10110*/  LDC R69, c[0x0][0x3a0] ;  /* 0x0000e800ff457b82 */ /* 0x000ea40000000800 */
[----:B------:R1:W-:Y:S01]  /*10120*/  STL.64 [R1+0x2d0], R108 ;  /* 0x0002d06c01007387 */ /* 0x0003e20000100a00 */
[----:B------:R-:W-:-:S03]  /*10130*/  VIADD R24, R73, 0xfffffeb6 ;  /* 0xfffffeb649187836 */ /* 0x000fc60000000000 */
[----:B------:R4:W-:Y:S01]  /*10140*/  LDGSTS.E [R135+0x51000], desc[UR28][R106.64], !P1 ;  /* 0x510000006a877fae */ /* 0x0009e2000c9a101c */
[----:B---3--:R-:W-:-:S03]  /*10150*/  IMAD.WIDE R114, R0, 0x4, R138 ;  /* 0x0000000400727825 */ /* 0x008fc600078e028a */
[----:B------:R3:W-:Y:S04]  /*10160*/  STL.64 [R1+0x2c8], R106 ;  /* 0x0002c86a01007387 */ /* 0x0007e80000100a00 */
[----:B------:R3:W-:Y:S01]  /*10170*/  LDGSTS.E [R135+0x51200], desc[UR28][R92.64], !P1 ;  /* 0x512000005c877fae */ /* 0x0007e2000c9a101c */
[----:B-1----:R-:W-:Y:S01]  /*10180*/  IMAD.WIDE R108, R0, 0x4, R140 ;  /* 0x00000004006c7825 */ /* 0x002fe200078e028c */
[----:B------:R-:W-:Y:S02]  /*10190*/  ISETP.GE.U32.AND P1, PT, R13, 0x7ffffe78, PT ;  /* 0x7ffffe780d00780c */ /* 0x000fe40003f26070 */
[----:B------:R1:W-:Y:S01]  /*101a0*/  STL.64 [R1+0x2c0], R92 ;  /* 0x0002c05c01007387 */ /* 0x0003e20000100a00 */
[----:B----4-:R-:W-:Y:S01]  /*101b0*/  IADD3 R13, PT, PT, R86, -0x14b, RZ ;  /* 0xfffffeb5560d7810 */ /* 0x010fe20007ffe0ff */
[----:B---3--:R-:W-:-:S02]  /*101c0*/  IMAD.WIDE R106, R0, 0x4, R158 ;  /* 0x00000004006a7825 */ /* 0x008fc400078e029e */
[----:B------:R-:W-:Y:S04]  /*101d0*/  LDGSTS.E [R135+0x51400], desc[UR28][R114.64], !P6 ;  /* 0x5140000072877fae */ /* 0x000fe8000f1a101c */
[----:B------:R-:W-:Y:S01]  /*101e0*/  STL.64 [R1+0x2b8], R114 ;  /* 0x0002b87201007387 */ /* 0x000fe20000100a00 */
[----:B-1----:R-:W-:-:S03]  /*101f0*/  IMAD.WIDE R92, R0, 0x4, R160 ;  /* 0x00000004005c7825 */ /* 0x002fc600078e02a0 */
[----:B------:R1:W-:Y:S01]  /*10200*/  LDGSTS.E [R135+0x51600], desc[UR28][R108.64], !P6 ;  /* 0x516000006c877fae */ /* 0x0003e2000f1a101c */
[----:B------:R-:W-:-:S03]  /*10210*/  ISETP.GE.U32.AND P6, PT, R24, 0x7ffffe77, PT ;  /* 0x7ffffe771800780c */ /* 0x000fc60003fc6070 */
[----:B------:R1:W-:Y:S04]  /*10220*/  STL.64 [R1+0x2b0], R108 ;  /* 0x0002b06c01007387 */ /* 0x0003e80000100a00 */
[----:B------:R3:W-:Y:S01]  /*10230*/  LDGSTS.E [R135+0x51800], desc[UR28][R106.64], !P5 ;  /* 0x518000006a877fae */ /* 0x0007e2000e9a101c */
[----:B--2---:R-:W-:Y:S02]  /*10240*/  VIADD R24, R68, 0xfffffeb4 ;  /* 0xfffffeb444187836 */ /* 0x004fe40000000000 */
[C---:B------:R-:W-:Y:S01]  /*10250*/  IMAD.WIDE R86, R0.reuse, 0x4, R164 ;  /* 0x0000000400567825 */ /* 0x040fe200078e02a4 */
[----:B------:R3:W-:Y:S01]  /*10260*/  STL.64 [R1+0x2a8], R106 ;  /* 0x0002a86a01007387 */ /* 0x0007e20000100a00 */
[----:B------:R-:W2:Y:S03]  /*10270*/  LDC R68, c[0x0][0x3a0] ;  /* 0x0000e800ff447b82 */ /* 0x000ea60000000800 */
[----:B------:R4:W-:Y:S01]  /*10280*/  LDGSTS.E [R135+0x51a00], desc[UR28][R92.64], !P5 ;  /* 0x51a000005c877fae */ /* 0x0009e2000e9a101c */
[----:B-1----:R-:W-:Y:S01]  /*10290*/  IMAD.WIDE R108, R0, 0x4, R142 ;  /* 0x00000004006c7825 */ /* 0x002fe200078e028e */
[----:B------:R-:W-:-:S02]  /*102a0*/  ISETP.GE.U32.AND P5, PT, R13, 0x7ffffe76, PT ;  /* 0x7ffffe760d00780c */ /* 0x000fc40003fa6070 */
[----:B------:R4:W-:Y:S01]  /*102b0*/  STL.64 [R1+0x2a0], R92 ;  /* 0x0002a05c01007387 */ /* 0x0009e20000100a00 */
[----:B---3--:R-:W-:-:S03]  /*102c0*/  IMAD.WIDE R106, R0, 0x4, R144 ;  /* 0x00000004006a7825 */ /* 0x008fc600078e0290 */
[----:B------:R-:W-:Y:S01]  /*102d0*/  STL.64 [R1+0x298], R108 ;  /* 0x0002986c01007387 */ /* 0x000fe20000100a00 */
[----:B------:R-:W-:-:S03]  /*102e0*/  VIADD R13, R71, 0xfffffeb3 ;  /* 0xfffffeb3470d7836 */ /* 0x000fc60000000000 */
[----:B------:R-:W-:Y:S01]  /*102f0*/  LDGSTS.E [R135+0x51c00], desc[UR28][R108.64], !P4 ;  /* 0x51c000006c877fae */ /* 0x000fe2000e1a101c */
[----:B------:R-:W1:Y:S01]  /*10300*/  LDC R71, c[0x0][0x3a0] ;  /* 0x0000e800ff477b82 */ /* 0x000e620000000800 */
[----:B----4-:R-:W-:Y:S02]  /*10310*/  IMAD.WIDE R92, R0, 0x4, R162 ;  /* 0x00000004005c7825 */ /* 0x010fe400078e02a2 */
[----:B------:R3:W-:Y:S04]  /*10320*/  STL.64 [R1+0x290], R106 ;  /* 0x0002906a01007387 */ /* 0x0007e80000100a00 */
[----:B------:R3:W-:Y:S01]  /*10330*/  LDGSTS.E [R135+0x51e00], desc[UR28][R106.64], !P4 ;  /* 0x51e000006a877fae */ /* 0x0007e2000e1a101c */
[----:B------:R-:W-:-:S03]  /*10340*/  ISETP.GE.U32.AND P4, PT, R24, 0x7ffffe75, PT ;  /* 0x7ffffe751800780c */ /* 0x000fc60003f86070 */
[----:B------:R4:W-:Y:S04]  /*10350*/  STL.64 [R1+0x288], R92 ;  /* 0x0002885c01007387 */ /* 0x0009e80000100a00 */
[----:B------:R4:W-:Y:S01]  /*10360*/  LDGSTS.E [R135+0x52000], desc[UR28][R92.64], !P1 ;  /* 0x520000005c877fae */ /* 0x0009e2000c9a101c */
[----:B---3--:R-:W-:-:S03]  /*10370*/  IMAD.WIDE R106, R0, 0x4, R150 ;  /* 0x00000004006a7825 */ /* 0x008fc600078e0296 */
[----:B------:R3:W-:Y:S04]  /*10380*/  STL.64 [R1+0x280], R86 ;  /* 0x0002805601007387 */ /* 0x0007e80000100a00 */
[----:B------:R3:W-:Y:S01]  /*10390*/  LDGSTS.E [R135+0x52200], desc[UR28][R86.64], !P1 ;  /* 0x5220000056877fae */ /* 0x0007e2000c9a101c */
[----:B------:R-:W-:Y:S01]  /*103a0*/  ISETP.GE.U32.AND P1, PT, R13, 0x7ffffe74, PT ;  /* 0x7ffffe740d00780c */ /* 0x000fe20003f26070 */
[----:B----4-:R-:W-:Y:S01]  /*103b0*/  IMAD.WIDE R92, R0, 0x4, R152 ;  /* 0x00000004005c7825 */ /* 0x010fe200078e0298 */
[----:B------:R-:W-:Y:S01]  /*103c0*/  IADD3 R13, PT, PT, R70, -0x14f, RZ ;  /* 0xfffffeb1460d7810 */ /* 0x000fe20007ffe0ff */
[----:B------:R-:W-:Y:S02]  /*103d0*/  LDGSTS.E [R135+0x52400], desc[UR28][R106.64], !P6 ;  /* 0x524000006a877fae */ /* 0x000fe4000f1a101c */
[----:B------:R-:W-:-:S02]  /*103e0*/  VIADD R24, R25, 0xfffffeb2 ;  /* 0xfffffeb219187836 */ /* 0x000fc40000000000 */
[----:B------:R-:W-:Y:S01]  /*103f0*/  LDGSTS.E [R135+0x52600], desc[UR28][R92.64], !P6 ;  /* 0x526000005c877fae */ /* 0x000fe2000f1a101c */
[----:B---3--:R-:W-:-:S03]  /*10400*/  IMAD.WIDE R86, R0, 0x4, R166 ;  /* 0x0000000400567825 */ /* 0x008fc600078e02a6 */
[----:B------:R-:W-:Y:S04]  /*10410*/  STL.64 [R1+0x278], R106 ;  /* 0x0002786a01007387 */ /* 0x000fe80000100a00 */
[----:B------:R-:W-:Y:S01]  /*10420*/  LDGSTS.E [R135+0x52800], desc[UR28][R86.64], !P5 ;  /* 0x5280000056877fae */ /* 0x000fe2000e9a101c */
[----:B------:R-:W-:Y:S02]  /*10430*/  ISETP.GE.U32.AND P6, PT, R24, 0x7ffffe73, PT ;  /* 0x7ffffe731800780c */ /* 0x000fe40003fc6070 */
[----:B------:R-:W3:Y:S01]  /*10440*/  LDC R24, c[0x0][0x3a0] ;  /* 0x0000e800ff187b82 */ /* 0x000ee20000000800 */
[----:B------:R4:W-:Y:S01]  /*10450*/  LDGSTS.E [R135+0x52a00], desc[UR28][R4.64], !P5 ;  /* 0x52a0000004877fae */ /* 0x0009e2000e9a101c */
[----:B------:R-:W-:-:S03]  /*10460*/  ISETP.GE.U32.AND P5, PT, R13, 0x7ffffe72, PT ;  /* 0x7ffffe720d00780c */ /* 0x000fc60003fa6070 */
[----:B------:R-:W-:Y:S03]  /*10470*/  STL.64 [R1+0x270], R92 ;  /* 0x0002705c01007387 */ /* 0x000fe60000100a00 */
[----:B------:R-:W3:Y:S01]  /*10480*/  LDC R13, c[0x0][0x3a0] ;  /* 0x0000e800ff0d7b82 */ /* 0x000ee20000000800 */
[----:B------:R-:W-:Y:S04]  /*10490*/  STL.64 [R1+0x268], R86 ;  /* 0x0002685601007387 */ /* 0x000fe80000100a00 */
[----:B------:R4:W-:Y:S04]  /*104a0*/  STL.64 [R1+0x260], R4 ;  /* 0x0002600401007387 */ /* 0x0009e80000100a00 */
[----:B------:R-:W-:Y:S04]  /*104b0*/  STL.64 [R1+0x258], R6 ;  /* 0x0002580601007387 */ /* 0x000fe80000100a00 */
[----:B------:R-:W-:Y:S04]  /*104c0*/  LDGSTS.E [R135+0x52c00], desc[UR28][R6.64], !P4 ;  /* 0x52c0000006877fae */ /* 0x000fe8000e1a101c */
[----:B------:R1:W-:Y:S04]  /*104d0*/  STL.64 [R1+0x250], R8 ;  /* 0x0002500801007387 */ /* 0x0003e80000100a00 */
[----:B------:R1:W-:Y:S01]  /*104e0*/  LDGSTS.E [R135+0x52e00], desc[UR28][R8.64], !P4 ;  /* 0x52e0000008877fae */ /* 0x0003e2000e1a101c */
[----:B----4-:R-:W-:-:S03]  /*104f0*/  VIADD R5, R69, 0xfffffeb0 ;  /* 0xfffffeb045057836 */ /* 0x010fc60000000000 */
[----:B------:R4:W-:Y:S01]  /*10500*/  STL.64 [R1+0x248], R10 ;  /* 0x0002480a01007387 */ /* 0x0009e20000100a00 */
[----:B------:R-:W-:-:S03]  /*10510*/  VIADD R4, R72, 0xfffffeaf ;  /* 0xfffffeaf48047836 */ /* 0x000fc60000000000 */
[----:B------:R4:W-:Y:S01]  /*10520*/  LDGSTS.E [R135+0x53000], desc[UR28][R10.64], !P1 ;  /* 0x530000000a877fae */ /* 0x0009e2000c9a101c */
[----:B-1----:R-:W1:Y:S01]  /*10530*/  LDC R8, c[0x0][0x3a0] ;  /* 0x0000e800ff087b82 */ /* 0x002e620000000800 */
[----:B------:R-:W-:Y:S02]  /*10540*/  ISETP.GE.U32.AND P4, PT, R5, 0x7ffffe71, PT ;  /* 0x7ffffe710500780c */ /* 0x000fe40003f86070 */
[----:B------:R3:W-:Y:S05]  /*10550*/  STL.64 [R1+0x240], R14 ;  /* 0x0002400e01007387 */ /* 0x0007ea0000100a00 */
[----:B----4-:R-:W4:Y:S01]  /*10560*/  LDC R11, c[0x0][0x3a0] ;  /* 0x0000e800ff0b7b82 */ /* 0x010f220000000800 */
[----:B------:R3:W-:Y:S01]  /*10570*/  LDGSTS.E [R135+0x53200], desc[UR28][R14.64], !P1 ;  /* 0x532000000e877fae */ /* 0x0007e2000c9a101c */
[----:B--2---:R-:W-:Y:S01]  /*10580*/  VIADD R5, R68, 0xfffffeae ;  /* 0xfffffeae44057836 */ /* 0x004fe20000000000 */
[----:B------:R-:W-:Y:S01]  /*10590*/  ISETP.GE.U32.AND P1, PT, R4, 0x7ffffe70, PT ;  /* 0x7ffffe700400780c */ /* 0x000fe20003f26070 */
[C---:B------:R-:W-:Y:S01]  /*105a0*/  IMAD.WIDE R6, R0.reuse, 0x4, R32 ;  /* 0x0000000400067825 */ /* 0x040fe200078e0220 */
[----:B------:R-:W-:Y:S01]  /*105b0*/  IADD3 R4, PT, PT, R71, -0x153, RZ ;  /* 0xfffffead47047810 */ /* 0x000fe20007ffe0ff */
[----:B------:R2:W-:Y:S02]  /*105c0*/  LDGSTS.E [R135+0x53400], desc[UR28][R16.64], !P6 ;  /* 0x5340000010877fae */ /* 0x0005e4000f1a101c */
[C---:B------:R-:W-:Y:S01]  /*105d0*/  IMAD.WIDE R148, R0.reuse, 0x4, R120 ;  /* 0x0000000400947825 */ /* 0x040fe200078e0278 */
[----:B------:R-:W4:Y:S01]  /*105e0*/  LDC R10, c[0x0][0x3a0] ;  /* 0x0000e800ff0a7b82 */ /* 0x000f220000000800 */
[----:B------:R2:W-:Y:S02]  /*105f0*/  LDGSTS.E [R135+0x53600], desc[UR28][R20.64], !P6 ;  /* 0x5360000014877fae */ /* 0x0005e4000f1a101c */
[C---:B---3--:R-:W-:Y:S01]  /*10600*/  IMAD.WIDE R14, R0.reuse, 0x4, R22 ;  /* 0x00000004000e7825 */ /* 0x048fe200078e0216 */
[----:B------:R-:W-:Y:S01]  /*10610*/  ISETP.GE.U32.AND P6, PT, R5, 0x7ffffe6f, PT ;  /* 0x7ffffe6f0500780c */ /* 0x000fe20003fc6070 */
[----:B------:R2:W-:Y:S02]  /*10620*/  STL.64 [R1+0x238], R16 ;  /* 0x0002381001007387 */ /* 0x0005e40000100a00 */
[----:B------:R-:W-:Y:S01]  /*10630*/  IMAD.WIDE R22, R0, 0x4, R40 ;  /* 0x0000000400167825 */ /* 0x000fe200078e0228 */
[----:B------:R-:W3:Y:S01]  /*10640*/  LDC R9, c[0x0][0x3a0] ;  /* 0x0000e800ff097b82 */ /* 0x000ee20000000800 */
[----:B------:R1:W-:Y:S04]  /*10650*/  LDGSTS.E [R135+0x53800], desc[UR28][R14.64], !P5 ;  /* 0x538000000e877fae */ /* 0x0003e8000e9a101c */
[----:B------:R1:W-:Y:S01]  /*10660*/  LDGSTS.E [R135+0x53a00], desc[UR28][R6.64], !P5 ;  /* 0x53a0000006877fae */ /* 0x0003e2000e9a101c */
[----:B------:R-:W-:Y:S01]  /*10670*/  ISETP.GE.U32.AND P5, PT, R4, 0x7ffffe6e, PT ;  /* 0x7ffffe6e0400780c */ /* 0x000fe20003fa6070 */
[----:B------:R-:W-:Y:S01]  /*10680*/  VIADD R5, R13, 0xfffffeac ;  /* 0xfffffeac0d057836 */ /* 0x000fe20000000000 */
[----:B------:R-:W3:Y:S01]  /*10690*/  LDC R32, c[0x0][0x3a0] ;  /* 0x0000e800ff207b82 */ /* 0x000ee20000000800 */
[----:B------:R1:W-:Y:S01]  /*106a0*/  STL.64 [R1+0x230], R20 ;  /* 0x0002301401007387 */ /* 0x0003e20000100a00 */
[----:B--2---:R-:W-:-:S03]  /*106b0*/  IMAD.WIDE R16, R0, 0x4, R48 ;  /* 0x0000000400107825 */ /* 0x004fc600078e0230 */
[----:B------:R2:W-:Y:S01]  /*106c0*/  STL.64 [R1+0x228], R14 ;  /* 0x0002280e01007387 */ /* 0x0005e20000100a00 */
[----:B------:R-:W-:Y:S02]  /*106d0*/  VIADD R4, R24, 0xfffffeab ;  /* 0xfffffeab18047836 */ /* 0x000fe40000000000 */
[C---:B------:R-:W-:Y:S01]  /*106e0*/  IMAD.WIDE R154, R0.reuse, 0x4, R112 ;  /* 0x00000004009a7825 */ /* 0x040fe200078e0270 */
[----:B------:R4:W-:Y:S01]  /*106f0*/  STL.64 [R1+0x220], R6 ;  /* 0x0002200601007387 */ /* 0x0009e20000100a00 */
[----:B------:R-:W3:Y:S02]  /*10700*/  LDC R13, c[0x0][0x3a0] ;  /* 0x0000e800ff0d7b82 */ /* 0x000ee40000000800 */
[C---:B-1----:R-:W-:Y:S01]  /*10710*/  IMAD.WIDE R20, R0.reuse, 0x4, R46 ;  /* 0x0000000400147825 */ /* 0x042fe200078e022e */
[----:B------:R1:W-:Y:S03]  /*10720*/  STL.64 [R1+0x218], R22 ;  /* 0x0002181601007387 */ /* 0x0003e60000100a00 */
[----:B--2---:R-:W-:Y:S01]  /*10730*/  IMAD.WIDE R14, R0, 0x4, R50 ;  /* 0x00000004000e7825 */ /* 0x004fe200078e0232 */
[----:B------:R1:W-:Y:S01]  /*10740*/  LDGSTS.E [R135+0x53c00], desc[UR28][R22.64], !P4 ;  /* 0x53c0000016877fae */ /* 0x0003e2000e1a101c */
[----:B------:R-:W2:Y:S03]  /*10750*/  LDC R33, c[0x0][0x3a0] ;  /* 0x0000e800ff217b82 */ /* 0x000ea60000000800 */
[----:B------:R4:W-:Y:S04]  /*10760*/  STL.64 [R1+0x210], R20 ;  /* 0x0002101401007387 */ /* 0x0009e80000100a00 */
[----:B------:R4:W-:Y:S01]  /*10770*/  LDGSTS.E [R135+0x53e00], desc[UR28][R20.64], !P4 ;  /* 0x53e0000014877fae */ /* 0x0009e2000e1a101c */
[----:B------:R-:W-:Y:S01]  /*10780*/  ISETP.GE.U32.AND P4, PT, R5, 0x7ffffe6d, PT ;  /* 0x7ffffe6d0500780c */ /* 0x000fe20003f86070 */
[----:B------:R-:W-:Y:S01]  /*10790*/  VIADD R5, R8, 0xfffffeaa ;  /* 0xfffffeaa08057836 */ /* 0x000fe20000000000 */
[----:B----4-:R-:W4:Y:S01]  /*107a0*/  LDC R7, c[0x0][0x3a0] ;  /* 0x0000e800ff077b82 */ /* 0x010f220000000800 */
[C---:B-1----:R-:W-:Y:S01]  /*107b0*/  IMAD.WIDE R22, R0.reuse, 0x4, R52 ;  /* 0x0000000400167825 */ /* 0x042fe200078e0234 */
[----:B------:R1:W-:Y:S04]  /*107c0*/  STL.64 [R1+0x208], R16 ;  /* 0x0002081001007387 */ /* 0x0003e80000100a00 */
[----:B------:R1:W-:Y:S01]  /*107d0*/  LDGSTS.E [R135+0x54000], desc[UR28][R16.64], !P1 ;  /* 0x5400000010877fae */ /* 0x0003e2000c9a101c */
[C---:B------:R-:W-:Y:S01]  /*107e0*/  IMAD.WIDE R150, R0.reuse, 0x4, R118 ;  /* 0x0000000400967825 */ /* 0x040fe200078e0276 */
[----:B------:R-:W2:Y:S02]  /*107f0*/  LDC R6, c[0x0][0x3a0] ;  /* 0x0000e800ff067b82 */ /* 0x000ea40000000800 */
[----:B------:R1:W-:Y:S01]  /*10800*/  STL.64 [R1+0x200], R14 ;  /* 0x0002000e01007387 */ /* 0x0003e20000100a00 */
[----:B------:R-:W-:-:S03]  /*10810*/  IMAD.WIDE R20, R0, 0x4, R54 ;  /* 0x0000000400147825 */ /* 0x000fc600078e0236 */
[----:B------:R3:W-:Y:S01]  /*10820*/  LDGSTS.E [R135+0x54200], desc[UR28][R14.64], !P1 ;  /* 0x542000000e877fae */ /* 0x0007e2000c9a101c */
[----:B------:R-:W-:Y:S01]  /*10830*/  ISETP.GE.U32.AND P1, PT, R4, 0x7ffffe6c, PT ;  /* 0x7ffffe6c0400780c */ /* 0x000fe20003f26070 */
[C---:B------:R-:W-:Y:S01]  /*10840*/  IMAD.WIDE R152, R0.reuse, 0x4, R116 ;  /* 0x0000000400987825 */ /* 0x040fe200078e0274 */
[----:B------:R-:W-:Y:S01]  /*10850*/  IADD3 R4, PT, PT, R11, -0x157, RZ ;  /* 0xfffffea90b047810 */ /* 0x000fe20007ffe0ff */
[----:B------:R3:W-:Y:S01]  /*10860*/  LDGSTS.E [R135+0x54400], desc[UR28][R22.64], !P6 ;  /* 0x5440000016877fae */ /* 0x0007e2000f1a101c */
[----:B------:R-:W2:Y:S01]  /*10870*/  LDC R8, c[0x0][0x3a0] ;  /* 0x0000e800ff087b82 */ /* 0x000ea20000000800 */
[C---:B-1----:R-:W-:Y:S02]  /*10880*/  IMAD.WIDE R16, R0.reuse, 0x4, R58 ;  /* 0x0000000400107825 */ /* 0x042fe400078e023a */
[----:B------:R1:W-:Y:S02]  /*10890*/  LDGSTS.E [R135+0x54600], desc[UR28][R20.64], !P6 ;  /* 0x5460000014877fae */ /* 0x0003e4000f1a101c */
[----:B---3--:R-:W-:Y:S01]  /*108a0*/  IMAD.WIDE R14, R0, 0x4, R60 ;  /* 0x00000004000e7825 */ /* 0x008fe200078e023c */
[----:B------:R-:W-:Y:S01]  /*108b0*/  ISETP.GE.U32.AND P6, PT, R5, 0x7ffffe6b, PT ;  /* 0x7ffffe6b0500780c */ /* 0x000fe20003fc6070 */
[----:B------:R3:W-:Y:S01]  /*108c0*/  LDGSTS.E [R135+0x54800], desc[UR28][R16.64], !P5 ;  /* 0x5480000010877fae */ /* 0x0007e2000e9a101c */
[----:B------:R-:W2:Y:S03]  /*108d0*/  LDC R11, c[0x0][0x3a0] ;  /* 0x0000e800ff0b7b82 */ /* 0x000ea60000000800 */
[----:B------:R1:W-:Y:S04]  /*108e0*/  STL.64 [R1+0x1f8], R22 ;  /* 0x0001f81601007387 */ /* 0x0003e80000100a00 */
[----:B------:R3:W-:Y:S01]  /*108f0*/  LDGSTS.E [R135+0x54a00], desc[UR28][R14.64], !P5 ;  /* 0x54a000000e877fae */ /* 0x0007e2000e9a101c */
[----:B------:R-:W-:-:S03]  /*10900*/  ISETP.GE.U32.AND P5, PT, R4, 0x7ffffe6a, PT ;  /* 0x7ffffe6a0400780c */ /* 0x000fc60003fa6070 */
[----:B------:R3:W-:Y:S01]  /*10910*/  STL.64 [R1+0x1f0], R20 ;  /* 0x0001f01401007387 */ /* 0x0007e20000100a00 */
[----:B-1----:R-:W-:-:S03]  /*10920*/  IMAD.WIDE R22, R0, 0x4, R74 ;  /* 0x0000000400167825 */ /* 0x002fc600078e024a */
[----:B------:R1:W-:Y:S04]  /*10930*/  STL.64 [R1+0x1e8], R16 ;  /* 0x0001e81001007387 */ /* 0x0003e80000100a00 */
[----:B------:R4:W-:Y:S01]  /*10940*/  STL.64 [R1+0x1e0], R14 ;  /* 0x0001e00e01007387 */ /* 0x0009e20000100a00 */
[----:B---3--:R-:W-:-:S03]  /*10950*/  IMAD.WIDE R20, R0, 0x4, R76 ;  /* 0x0000000400147825 */ /* 0x008fc600078e024c */
[----:B------:R3:W-:Y:S01]  /*10960*/  STL.64 [R1+0x1d8], R22 ;  /* 0x0001d81601007387 */ /* 0x0007e20000100a00 */
[----:B-1----:R-:W-:-:S03]  /*10970*/  IMAD.WIDE R16, R0, 0x4, R78 ;  /* 0x0000000400107825 */ /* 0x002fc600078e024e */
[----:B------:R3:W-:Y:S01]  /*10980*/  LDGSTS.E [R135+0x54c00], desc[UR28][R22.64], !P4 ;  /* 0x54c0000016877fae */ /* 0x0007e2000e1a101c */
[----:B----4-:R-:W-:-:S03]  /*10990*/  IMAD.WIDE R14, R0, 0x4, R80 ;  /* 0x00000004000e7825 */ /* 0x010fc600078e0250 */
[----:B------:R1:W-:Y:S04]  /*109a0*/  STL.64 [R1+0x1d0], R20 ;  /* 0x0001d01401007387 */ /* 0x0003e80000100a00 */
[----:B------:R1:W-:Y:S01]  /*109b0*/  LDGSTS.E [R135+0x54e00], desc[UR28][R20.64], !P4 ;  /* 0x54e0000014877fae */ /* 0x0003e2000e1a101c */
[----:B---3--:R-:W-:-:S03]  /*109c0*/  IMAD.WIDE R22, R0, 0x4, R82 ;  /* 0x0000000400167825 */ /* 0x008fc600078e0252 */
[----:B------:R3:W-:Y:S04]  /*109d0*/  STL.64 [R1+0x198], R16 ;  /* 0x0001981001007387 */ /* 0x0007e80000100a00 */
[----:B------:R3:W-:Y:S01]  /*109e0*/  LDGSTS.E [R135+0x55000], desc[UR28][R16.64], !P1 ;  /* 0x5500000010877fae */ /* 0x0007e2000c9a101c */
[----:B-1----:R-:W-:-:S03]  /*109f0*/  IMAD.WIDE R20, R0, 0x4, R84 ;  /* 0x0000000400147825 */ /* 0x002fc600078e0254 */
[----:B------:R1:W-:Y:S04]  /*10a00*/  STL.64 [R1+0x1c8], R14 ;  /* 0x0001c80e01007387 */ /* 0x0003e80000100a00 */
[----:B------:R1:W-:Y:S01]  /*10a10*/  LDGSTS.E [R135+0x55200], desc[UR28][R14.64], !P1 ;  /* 0x552000000e877fae */ /* 0x0003e2000c9a101c */
[----:B---3--:R-:W-:-:S03]  /*10a20*/  IMAD.WIDE R16, R0, 0x4, R88 ;  /* 0x0000000400107825 */ /* 0x008fc600078e0258 */
[----:B------:R3:W-:Y:S04]  /*10a30*/  STL.64 [R1+0x1a8], R22 ;  /* 0x0001a81601007387 */ /* 0x0007e80000100a00 */
[----:B------:R3:W-:Y:S01]  /*10a40*/  LDGSTS.E [R135+0x55400], desc[UR28][R22.64], !P6 ;  /* 0x5540000016877fae */ /* 0x0007e2000f1a101c */
[----:B-1----:R-:W-:-:S03]  /*10a50*/  IMAD.WIDE R14, R0, 0x4, R90 ;  /* 0x00000004000e7825 */ /* 0x002fc600078e025a */
[----:B------:R1:W-:Y:S04]  /*10a60*/  STL.64 [R1+0x1c0], R20 ;  /* 0x0001c01401007387 */ /* 0x0003e80000100a00 */
[----:B------:R1:W-:Y:S04]  /*10a70*/  LDGSTS.E [R135+0x55600], desc[UR28][R20.64], !P6 ;  /* 0x5560000014877fae */ /* 0x0003e8000f1a101c */
[----:B------:R4:W-:Y:S01]  /*10a80*/  STL.64 [R1+0x1b8], R16 ;  /* 0x0001b81001007387 */ /* 0x0009e20000100a00 */
[C---:B------:R-:W-:Y:S01]  /*10a90*/  IMAD.WIDE R156, R0.reuse, 0x4, R110 ;  /* 0x00000004009c7825 */ /* 0x040fe200078e026e */
[----:B---3--:R-:W3:Y:S02]  /*10aa0*/  LDC R22, c[0x0][0x3a0] ;  /* 0x0000e800ff167b82 */ /* 0x008ee40000000800 */
[----:B------:R4:W-:Y:S04]  /*10ab0*/  LDGSTS.E [R135+0x55800], desc[UR28][R16.64], !P5 ;  /* 0x5580000010877fae */ /* 0x0009e8000e9a101c */
[----:B------:R2:W-:Y:S01]  /*10ac0*/  STL.64 [R1+0x1b0], R14 ;  /* 0x0001b00e01007387 */ /* 0x0005e20000100a00 */
[C---:B------:R-:W-:Y:S01]  /*10ad0*/  IMAD.WIDE R158, R0.reuse, 0x4, R104 ;  /* 0x00000004009e7825 */ /* 0x040fe200078e0268 */
[----:B-1----:R-:W1:Y:S02]  /*10ae0*/  LDC R20, c[0x0][0x3a0] ;  /* 0x0000e800ff147b82 */ /* 0x002e640000000800 */
[----:B------:R2:W-:Y:S01]  /*10af0*/  LDGSTS.E [R135+0x55a00], desc[UR28][R14.64], !P5 ;  /* 0x55a000000e877fae */ /* 0x0005e2000e9a101c */
[----:B------:R-:W-:-:S04]  /*10b00*/  IMAD.WIDE R164, R0, 0x4, R98 ;  /* 0x0000000400a47825 */ /* 0x000fc800078e0262 */
[C---:B------:R-:W-:Y:S01]  /*10b10*/  IMAD.WIDE R160, R0.reuse, 0x4, R102 ;  /* 0x0000000400a07825 */ /* 0x040fe200078e0266 */
[----:B----4-:R-:W4:Y:S03]  /*10b20*/  LDC R17, c[0x0][0x3a0] ;  /* 0x0000e800ff117b82 */ /* 0x010f260000000800 */
[----:B--2---:R-:W-:-:S05]  /*10b30*/  IMAD.WIDE R14, R0, 0x4, R94 ;  /* 0x00000004000e7825 */ /* 0x004fca00078e025e */
[----:B------:R-:W2:Y:S01]  /*10b40*/  LDC R16, c[0x0][0x3a0] ;  /* 0x0000e800ff107b82 */ /* 0x000ea20000000800 */
[----:B------:R1:W-:Y:S04]  /*10b50*/  STL.64 [R1+0x1a0], R14 ;  /* 0x0001a00e01007387 */ /* 0x0003e80000100a00 */
[----:B------:R-:W2:Y:S01]  /*10b60*/  LDL.LU.64 R136, [R1+0x130] ;  /* 0x0001300001887983 */ /* 0x000ea20000300a00 */
[----:B------:R-:W-:Y:S02]  /*10b70*/  IMAD.WIDE R162, R0, 0x4, R100 ;  /* 0x0000000400a27825 */ /* 0x000fe400078e0264 */
[----:B------:R-:W1:Y:S01]  /*10b80*/  LDC R21, c[0x0][0x3a0] ;  /* 0x0000e800ff157b82 */ /* 0x000e620000000800 */
[----:B------:R-:W3:Y:S04]  /*10b90*/  LDL.LU.64 R114, [R1+0x128] ;  /* 0x0001280001727983 */ /* 0x000ee80000300a00 */
[----:B------:R-:W4:Y:S01]  /*10ba0*/  LDL.LU.64 R126, [R1+0x120] ;  /* 0x00012000017e7983 */ /* 0x000f220000300a00 */
[----:B------:R-:W-:-:S02]  /*10bb0*/  VIADD R5, R7, 0xfffffea8 ;  /* 0xfffffea807057836 */ /* 0x000fc40000000000 */
[----:B------:R-:W1:Y:S01]  /*10bc0*/  LDC R23, c[0x0][0x3a0] ;  /* 0x0000e800ff177b82 */ /* 0x000e620000000800 */
[----:B------:R-:W4:Y:S04]  /*10bd0*/  LDL.LU.64 R124, [R1+0x118] ;  /* 0x00011800017c7983 */ /* 0x000f280000300a00 */
[----:B------:R-:W4:Y:S01]  /*10be0*/  LDL.LU.64 R108, [R1+0x110] ;  /* 0x00011000016c7983 */ /* 0x000f220000300a00 */
[----:B------:R-:W-:Y:S02]  /*10bf0*/  VIADD R4, R10, 0xfffffea7 ;  /* 0xfffffea70a047836 */ /* 0x000fe40000000000 */
[----:B------:R-:W1:Y:S01]  /*10c00*/  LDC R7, c[0x0][0x3a0] ;  /* 0x0000e800ff077b82 */ /* 0x000e620000000800 */
[----:B------:R-:W4:Y:S04]  /*10c10*/  LDL.LU.64 R106, [R1+0x108] ;  /* 0x00010800016a7983 */ /* 0x000f280000300a00 */
[----:B------:R-:W4:Y:S03]  /*10c20*/  LDL.LU.64 R146, [R1+0x100] ;  /* 0x0001000001927983 */ /* 0x000f260000300a00 */
[----:B------:R-:W1:Y:S01]  /*10c30*/  LDC R10, c[0x0][0x3a0] ;  /* 0x0000e800ff0a7b82 */ /* 0x000e620000000800 */
[----:B------:R-:W4:Y:S01]  /*10c40*/  LDL.LU.64 R92, [R1+0xf8] ;  /* 0x0000f800015c7983 */ /* 0x000f220000300a00 */
[----:B--2---:R-:W-:-:S04]  /*10c50*/  IMAD.WIDE R130, R0, 0x4, R136 ;  /* 0x0000000400827825 */ /* 0x004fc800078e0288 */
[C---:B---3--:R-:W-:Y:S02]  /*10c60*/  IMAD.WIDE R128, R0.reuse, 0x4, R114 ;  /* 0x0000000400807825 */ /* 0x048fe400078e0272 */
[----:B------:R-:W2:Y:S04]  /*10c70*/  LDL.LU.64 R114, [R1+0xf0] ;  /* 0x0000f00001727983 */ /* 0x000ea80000300a00 */
[----:B------:R-:W3:Y:S04]  /*10c80*/  LDL.LU.64 R136, [R1+0xe8] ;  /* 0x0000e80001887983 */ /* 0x000ee80000300a00 */
[----:B------:R-:W2:Y:S01]  /*10c90*/  LDL.LU.64 R86, [R1+0xe0] ;  /* 0x0000e00001567983 */ /* 0x000ea20000300a00 */
[----:B----4-:R-:W-:-:S03]  /*10ca0*/  IMAD.WIDE R122, R0, 0x4, R108 ;  /* 0x00000004007a7825 */ /* 0x010fc600078e026c */
[----:B------:R-:W4:Y:S01]  /*10cb0*/  LDL.LU.64 R108, [R1+0xd8] ;  /* 0x0000d800016c7983 */ /* 0x000f220000300a00 */
[----:B------:R-:W-:-:S03]  /*10cc0*/  IMAD.WIDE R120, R0, 0x4, R106 ;  /* 0x0000000400787825 */ /* 0x000fc600078e026a */
[----:B------:R-:W4:Y:S04]  /*10cd0*/  LDL.LU.64 R106, [R1+0xc8] ;  /* 0x0000c800016a7983 */ /* 0x000f280000300a00 */
[----:B------:R-:W4:Y:S04]  /*10ce0*/  LDL.LU.64 R140, [R1+0xc0] ;  /* 0x0000c000018c7983 */ /* 0x000f280000300a00 */
[----:B------:R-:W4:Y:S01]  /*10cf0*/  LDL.LU.64 R138, [R1+0xb8] ;  /* 0x0000b800018a7983 */ /* 0x000f220000300a00 */
[----:B------:R-:W-:-:S04]  /*10d00*/  IMAD.WIDE R118, R0, 0x4, R146 ;  /* 0x0000000400767825 */ /* 0x000fc800078e0292 */
[C---:B---3--:R-:W-:Y:S02]  /*10d10*/  IMAD.WIDE R112, R0.reuse, 0x4, R136 ;  /* 0x0000000400707825 */ /* 0x048fe400078e0288 */
[----:B------:R-:W3:Y:S04]  /*10d20*/  LDL.LU.64 R136, [R1+0xb0] ;  /* 0x0000b00001887983 */ /* 0x000ee80000300a00 */
[----:B------:R-:W3:Y:S01]  /*10d30*/  LDL.LU.64 R146, [R1+0xa8] ;  /* 0x0000a80001927983 */ /* 0x000ee20000300a00 */
[----:B------:R-:W-:-:S03]  /*10d40*/  IMAD.WIDE R116, R0, 0x4, R92 ;  /* 0x0000000400747825 */ /* 0x000fc600078e025c */
[----:B------:R-:W3:Y:S01]  /*10d50*/  LDL.LU.64 R92, [R1+0xa0] ;  /* 0x0000a000015c7983 */ /* 0x000ee20000300a00 */
[----:B--2---:R-:W-:-:S03]  /*10d60*/  IMAD.WIDE R110, R0, 0x4, R86 ;  /* 0x00000004006e7825 */ /* 0x004fc600078e0256 */
[----:B------:R-:W2:Y:S01]  /*10d70*/  LDL.LU.64 R70, [R1+0x98] ;  /* 0x0000980001467983 */ /* 0x000ea20000300a00 */
[----:B----4-:R-:W-:-:S03]  /*10d80*/  IMAD.WIDE R104, R0, 0x4, R140 ;  /* 0x0000000400687825 */ /* 0x010fc600078e028c */
[----:B------:R-:W4:Y:S04]  /*10d90*/  LDL.LU.64 R86, [R1+0x90] ;  /* 0x0000900001567983 */ /* 0x000f280000300a00 */
[----:B------:R-:W2:Y:S04]  /*10da0*/  LDL.LU.64 R68, [R1+0x88] ;  /* 0x0000880001447983 */ /* 0x000ea80000300a00 */
[----:B------:R-:W2:Y:S01]  /*10db0*/  LDL.LU.64 R140, [R1+0x80] ;  /* 0x00008000018c7983 */ /* 0x000ea20000300a00 */
[----:B------:R-:W-:Y:S01]  /*10dc0*/  IMAD.WIDE R102, R0, 0x4, R138 ;  /* 0x0000000400667825 */ /* 0x000fe200078e028a */
[----:B------:R-:W-:-:S03]  /*10dd0*/  ISETP.GE.U32.AND P4, PT, R5, 0x7ffffe69, PT ;  /* 0x7ffffe690500780c */ /* 0x000fc60003f86070 */
[----:B------:R-:W-:Y:S01]  /*10de0*/  VIADD R5, R6, 0xfffffea6 ;  /* 0xfffffea606057836 */ /* 0x000fe20000000000 */
[----:B------:R-:W-:Y:S01]  /*10df0*/  ISETP.GE.U32.AND P1, PT, R4, 0x7ffffe68, PT ;  /* 0x7ffffe680400780c */ /* 0x000fe20003f26070 */
[----:B------:R-:W1:Y:S01]  /*10e00*/  LDC R6, c[0x0][0x3a0] ;  /* 0x0000e800ff067b82 */ /* 0x000e620000000800 */
[----:B------:R-:W-:Y:S01]  /*10e10*/  IADD3 R4, PT, PT, R9, -0x15b, RZ ;  /* 0xfffffea509047810 */ /* 0x000fe20007ffe0ff */
[----:B------:R-:W-:Y:S01]  /*10e20*/  IMAD.WIDE R166, R0, 0x4, R96 ;  /* 0x0000000400a67825 */ /* 0x000fe200078e0260 */
[----:B------:R-:W-:-:S05]  /*10e30*/  ISETP.GE.U32.AND P6, PT, R5, 0x7ffffe67, PT ;  /* 0x7ffffe670500780c */ /* 0x000fca0003fc6070 */
[----:B------:R-:W1:Y:S01]  /*10e40*/  LDC R9, c[0x0][0x3a0] ;  /* 0x0000e800ff097b82 */ /* 0x000e620000000800 */
[----:B------:R-:W-:Y:S01]  /*10e50*/  ISETP.GE.U32.AND P5, PT, R4, 0x7ffffe66, PT ;  /* 0x7ffffe660400780c */ /* 0x000fe20003fa6070 */
[----:B------:R-:W-:Y:S01]  /*10e60*/  VIADD R5, R8, 0xfffffea4 ;  /* 0xfffffea408057836 */ /* 0x000fe20000000000 */
[----:B------:R1:W-:Y:S01]  /*10e70*/  LDGSTS.E [R135+0x55c00], desc[UR28][R14.64], !P4 ;  /* 0x55c000000e877fae */ /* 0x0003e2000e1a101c */
[----:B------:R-:W-:-:S03]  /*10e80*/  VIADD R4, R11, 0xfffffea3 ;  /* 0xfffffea30b047836 */ /* 0x000fc60000000000 */
[----:B------:R-:W-:Y:S01]  /*10e90*/  LDGSTS.E [R135+0x55e00], desc[UR28][R166.64], !P4 ;  /* 0x55e00000a6877fae */ /* 0x000fe2000e1a101c */
[----:B------:R-:W2:Y:S01]  /*10ea0*/  LDC R8, c[0x0][0x3a0] ;  /* 0x0000e800ff087b82 */ /* 0x000ea20000000800 */
[----:B------:R-:W-:Y:S02]  /*10eb0*/  ISETP.GE.U32.AND P4, PT, R5, 0x7ffffe65, PT ;  /* 0x7ffffe650500780c */ /* 0x000fe40003f86070 */
[----:B------:R-:W-:Y:S05]  /*10ec0*/  LDGSTS.E [R135+0x56000], desc[UR28][R164.64], !P1 ;  /* 0x56000000a4877fae */ /* 0x000fea000c9a101c */
[----:B------:R-:W2:Y:S01]  /*10ed0*/  LDC R11, c[0x0][0x3a0] ;  /* 0x0000e800ff0b7b82 */ /* 0x000ea20000000800 */
[----:B------:R-:W-:Y:S01]  /*10ee0*/  LDGSTS.E [R135+0x56200], desc[UR28][R162.64], !P1 ;  /* 0x56200000a2877fae */ /* 0x000fe2000c9a101c */
[----:B------:R-:W-:Y:S01]  /*10ef0*/  ISETP.GE.U32.AND P1, PT, R4, 0x7ffffe64, PT ;  /* 0x7ffffe640400780c */ /* 0x000fe20003f26070 */
[----:B-1----:R-:W-:Y:S01]  /*10f00*/  VIADD R5, R7, 0xfffffea2 ;  /* 0xfffffea207057836 */ /* 0x002fe20000000000 */
[----:B------:R-:W-:Y:S01]  /*10f10*/  IADD3 R4, PT, PT, R10, -0x15f, RZ ;  /* 0xfffffea10a047810 */ /* 0x000fe20007ffe0ff */
[----:B------:R-:W-:Y:S03]  /*10f20*/  LDGSTS.E [R135+0x56400], desc[UR28][R160.64], !P6 ;  /* 0x56400000a0877fae */ /* 0x000fe6000f1a101c */
[----:B------:R-:W1:Y:S01]  /*10f30*/  LDC R7, c[0x0][0x3a0] ;  /* 0x0000e800ff077b82 */ /* 0x000e620000000800 */
[----:B------:R-:W-:Y:S01]  /*10f40*/  LDGSTS.E [R135+0x56600], desc[UR28][R158.64], !P6 ;  /* 0x566000009e877fae */ /* 0x000fe2000f1a101c */
[----:B------:R-:W-:-:S06]  /*10f50*/  ISETP.GE.U32.AND P6, PT, R5, 0x7ffffe63, PT ;  /* 0x7ffffe630500780c */ /* 0x000fcc0003fc6070 */
[----:B------:R-:W1:Y:S01]  /*10f60*/  LDC R10, c[0x0][0x3a0] ;  /* 0x0000e800ff0a7b82 */ /* 0x000e620000000800 */
[----:B------:R-:W-:Y:S01]  /*10f70*/  LDGSTS.E [R135+0x56800], desc[UR28][R156.64], !P5 ;  /* 0x568000009c877fae */ /* 0x000fe2000e9a101c */
[----:B------:R-:W-:-:S03]  /*10f80*/  VIADD R5, R6, 0xfffffea0 ;  /* 0xfffffea006057836 */ /* 0x000fc60000000000 */
[----:B------:R-:W-:Y:S01]  /*10f90*/  LDGSTS.E [R135+0x56a00], desc[UR28][R154.64], !P5 ;  /* 0x56a000009a877fae */ /* 0x000fe2000e9a101c */
[----:B------:R-:W-:Y:S02]  /*10fa0*/  ISETP.GE.U32.AND P5, PT, R4, 0x7ffffe62, PT ;  /* 0x7ffffe620400780c */ /* 0x000fe40003fa6070 */
[----:B------:R-:W1:Y:S01]  /*10fb0*/  LDC R6, c[0x0][0x3a0] ;  /* 0x0000e800ff067b82 */ /* 0x000e620000000800 */
[----:B------:R-:W-:Y:S01]  /*10fc0*/  VIADD R4, R9, 0xfffffe9f ;  /* 0xfffffe9f09047836 */ /* 0x000fe20000000000 */
[----:B------:R-:W-:Y:S01]  /*10fd0*/  LDGSTS.E [R135+0x56c00], desc[UR28][R152.64], !P4 ;  /* 0x56c0000098877fae */ /* 0x000fe2000e1a101c */
[----:B------:R-:W-:-:S03]  /*10fe0*/  IMAD.WIDE R168, R0, 0x4, R168 ;  /* 0x0000000400a87825 */ /* 0x000fc600078e02a8 */
[----:B------:R-:W-:Y:S02]  /*10ff0*/  LDGSTS.E [R135+0x56e00], desc[UR28][R150.64], !P4 ;  /* 0x56e0000096877fae */ /* 0x000fe4000e1a101c */
[----:B------:R-:W1:Y:S01]  /*11000*/  LDC R9, c[0x0][0x3a0] ;  /* 0x0000e800ff097b82 */ /* 0x000e620000000800 */
[C---:B---3--:R-:W-:Y:S01]  /*11010*/  IMAD.WIDE R98, R0.reuse, 0x4, R136 ;  /* 0x0000000400627825 */ /* 0x048fe200078e0288 */
[----:B------:R-:W-:Y:S06]  /*11020*/  LDGSTS.E [R135+0x57000], desc[UR28][R148.64], !P1 ;  /* 0x5700000094877fae */ /* 0x000fec000c9a101c */
[----:B------:R-:W3:Y:S01]  /*11030*/  LDC R14, c[0x0][0x3a0] ;  /* 0x0000e800ff0e7b82 */ /* 0x000ee20000000800 */
[----:B------:R-:W4:Y:S04]  /*11040*/  LDL.LU.64 R136, [R1+0x78] ;  /* 0x0000780001887983 */ /* 0x000f280000300a00 */
[----:B------:R-:W4:Y:S01]  /*11050*/  LDL.LU.64 R142, [R1+0x70] ;  /* 0x00007000018e7983 */ /* 0x000f220000300a00 */
[----:B------:R-:W-:-:S02]  /*11060*/  IMAD.WIDE R100, R0, 0x4, R146 ;  /* 0x0000000400647825 */ /* 0x000fc400078e0292 */
[----:B------:R-:W3:Y:S01]  /*11070*/  LDC R15, c[0x0][0x3a0] ;  /* 0x0000e800ff0f7b82 */ /* 0x000ee20000000800 */
[----:B------:R-:W4:Y:S04]  /*11080*/  LDL.LU.64 R138, [R1+0x68] ;  /* 0x00006800018a7983 */ /* 0x000f280000300a00 */
[----:B------:R-:W4:Y:S01]  /*11090*/  LDL.LU.64 R146, [R1+0x60] ;  /* 0x0000600001927983 */ /* 0x000f220000300a00 */
[----:B------:R-:W-:Y:S01]  /*110a0*/  ISETP.GE.U32.AND P4, PT, R5, 0x7ffffe61, PT ;  /* 0x7ffffe610500780c */ /* 0x000fe20003f86070 */
[----:B------:R-:W-:Y:S02]  /*110b0*/  IMAD.WIDE R170, R0, 0x4, R170 ;  /* 0x0000000400aa7825 */ /* 0x000fe400078e02aa */
[----:B------:R-:W-:Y:S01]  /*110c0*/  LDGSTS.E [R135+0x57200], desc[UR28][R168.64], !P1 ;  /* 0x57200000a8877fae */ /* 0x000fe2000c9a101c */
[----:B------:R-:W-:Y:S01]  /*110d0*/  ISETP.GE.U32.AND P1, PT, R4, 0x7ffffe60, PT ;  /* 0x7ffffe600400780c */ /* 0x000fe20003f26070 */
[----:B------:R-:W-:Y:S01]  /*110e0*/  IMAD.WIDE R172, R0, 0x4, R172 ;  /* 0x0000000400ac7825 */ /* 0x000fe200078e02ac */
[----:B--2---:R-:W-:Y:S01]  /*110f0*/  IADD3 R4, PT, PT, R11, -0x163, RZ ;  /* 0xfffffe9d0b047810 */ /* 0x004fe20007ffe0ff */
[----:B------:R-:W-:Y:S01]  /*11100*/  LDGSTS.E [R135+0x57400], desc[UR28][R170.64], !P6 ;  /* 0x57400000aa877fae */ /* 0x000fe2000f1a101c */
[----:B------:R-:W2:Y:S01]  /*11110*/  LDC R11, c[0x0][0x3a0] ;  /* 0x0000e800ff0b7b82 */ /* 0x000ea20000000800 */
[----:B------:R-:W-:-:S02]  /*11120*/  VIADD R5, R8, 0xfffffe9e ;  /* 0xfffffe9e08057836 */ /* 0x000fc40000000000 */
[C---:B------:R-:W-:Y:S01]  /*11130*/  IMAD.WIDE R174, R0.reuse, 0x4, R174 ;  /* 0x0000000400ae7825 */ /* 0x040fe200078e02ae */
[----:B------:R-:W-:Y:S03]  /*11140*/  LDGSTS.E [R135+0x57600], desc[UR28][R172.64], !P6 ;  /* 0x57600000ac877fae */ /* 0x000fe6000f1a101c */
[C---:B------:R-:W-:Y:S01]  /*11150*/  IMAD.WIDE R176, R0.reuse, 0x4, R176 ;  /* 0x0000000400b07825 */ /* 0x040fe200078e02b0 */
[----:B------:R-:W2:Y:S01]  /*11160*/  LDC R8, c[0x0][0x3a0] ;  /* 0x0000e800ff087b82 */ /* 0x000ea20000000800 */
[----:B------:R-:W-:Y:S01]  /*11170*/  ISETP.GE.U32.AND P6, PT, R5, 0x7ffffe5f, PT ;  /* 0x7ffffe5f0500780c */ /* 0x000fe20003fc6070 */
[----:B------:R-:W-:Y:S01]  /*11180*/  LDGSTS.E [R135+0x57800], desc[UR28][R174.64], !P5 ;  /* 0x57800000ae877fae */ /* 0x000fe2000e9a101c */
[----:B------:R-:W-:-:S03]  /*11190*/  IMAD.WIDE R178, R0, 0x4, R178 ;  /* 0x0000000400b27825 */ /* 0x000fc600078e02b2 */
[----:B------:R-:W-:Y:S01]  /*111a0*/  LDGSTS.E [R135+0x57a00], desc[UR28][R176.64], !P5 ;  /* 0x57a00000b0877fae */ /* 0x000fe2000e9a101c */
[----:B------:R-:W-:Y:S01]  /*111b0*/  ISETP.GE.U32.AND P5, PT, R4, 0x7ffffe5e, PT ;  /* 0x7ffffe5e0400780c */ /* 0x000fe20003fa6070 */
[----:B-1----:R-:W-:Y:S02]  /*111c0*/  VIADD R5, R7, 0xfffffe9c ;  /* 0xfffffe9c07057836 */ /* 0x002fe40000000000 */
[----:B------:R-:W-:Y:S01]  /*111d0*/  IMAD.WIDE R180, R0, 0x4, R180 ;  /* 0x0000000400b47825 */ /* 0x000fe200078e02b4 */
[----:B------:R-:W1:Y:S01]  /*111e0*/  LDC R7, c[0x0][0x3a0] ;  /* 0x0000e800ff077b82 */ /* 0x000e620000000800 */
[----:B------:R-:W-:Y:S02]  /*111f0*/  LDGSTS.E [R135+0x57c00], desc[UR28][R178.64], !P4 ;  /* 0x57c00000b2877fae */ /* 0x000fe4000e1a101c */
[----:B------:R-:W-:Y:S02]  /*11200*/  VIADD R4, R10, 0xfffffe9b ;  /* 0xfffffe9b0a047836 */ /* 0x000fe40000000000 */
[C---:B------:R-:W-:Y:S01]  /*11210*/  IMAD.WIDE R182, R0.reuse, 0x4, R182 ;  /* 0x0000000400b67825 */ /* 0x040fe200078e02b6 */
[----:B------:R-:W-:Y:S02]  /*11220*/  LDGSTS.E [R135+0x57e00], desc[UR28][R180.64], !P4 ;  /* 0x57e00000b4877fae */ /* 0x000fe4000e1a101c */
[----:B------:R-:W1:Y:S01]  /*11230*/  LDC R10, c[0x0][0x3a0] ;  /* 0x0000e800ff0a7b82 */ /* 0x000e620000000800 */
[C---:B------:R-:W-:Y:S01]  /*11240*/  IMAD.WIDE R184, R0.reuse, 0x4, R184 ;  /* 0x0000000400b87825 */ /* 0x040fe200078e02b8 */
[----:B------:R-:W-:Y:S01]  /*11250*/  ISETP.GE.U32.AND P4, PT, R5, 0x7ffffe5d, PT ;  /* 0x7ffffe5d0500780c */ /* 0x000fe20003f86070 */
[----:B------:R-:W-:Y:S02]  /*11260*/  LDGSTS.E [R135+0x58000], desc[UR28][R182.64], !P1 ;  /* 0x58000000b6877fae */ /* 0x000fe4000c9a101c */
[----:B------:R-:W-:-:S02]  /*11270*/  IMAD.WIDE R186, R0, 0x4, R186 ;  /* 0x0000000400ba7825 */ /* 0x000fc400078e02ba */
[----:B------:R-:W-:Y:S01]  /*11280*/  LDGSTS.E [R135+0x58200], desc[UR28][R184.64], !P1 ;  /* 0x58200000b8877fae */ /* 0x000fe2000c9a101c */
[----:B------:R-:W-:Y:S01]  /*11290*/  ISETP.GE.U32.AND P1, PT, R4, 0x7ffffe5c, PT ;  /* 0x7ffffe5c0400780c */ /* 0x000fe20003f26070 */
[----:B------:R-:W-:Y:S01]  /*112a0*/  IMAD.WIDE R188, R0, 0x4, R188 ;  /* 0x0000000400bc7825 */ /* 0x000fe200078e02bc */
[----:B------:R-:W-:Y:S01]  /*112b0*/  IADD3 R4, PT, PT, R9, -0x167, RZ ;  /* 0xfffffe9909047810 */ /* 0x000fe20007ffe0ff */
[----:B------:R-:W-:Y:S02]  /*112c0*/  LDGSTS.E [R135+0x58400], desc[UR28][R186.64], !P6 ;  /* 0x58400000ba877fae */ /* 0x000fe4000f1a101c */
[----:B------:R-:W-:Y:S02]  /*112d0*/  VIADD R5, R6, 0xfffffe9a ;  /* 0xfffffe9a06057836 */ /* 0x000fe40000000000 */
[C---:B------:R-:W-:Y:S01]  /*112e0*/  IMAD.WIDE R190, R0.reuse, 0x4, R190 ;  /* 0x0000000400be7825 */ /* 0x040fe200078e02be */
[----:B------:R-:W-:Y:S03]  /*112f0*/  LDGSTS.E [R135+0x58600], desc[UR28][R188.64], !P6 ;  /* 0x58600000bc877fae */ /* 0x000fe6000f1a101c */
[C---:B------:R-:W-:Y:S01]  /*11300*/  IMAD.WIDE R192, R0.reuse, 0x4, R192 ;  /* 0x0000000400c07825 */ /* 0x040fe200078e02c0 */
[----:B------:R-:W-:Y:S01]  /*11310*/  ISETP.GE.U32.AND P6, PT, R5, 0x7ffffe5b, PT ;  /* 0x7ffffe5b0500780c */ /* 0x000fe20003fc6070 */
[----:B------:R-:W-:Y:S02]  /*11320*/  LDGSTS.E [R135+0x58800], desc[UR28][R190.64], !P5 ;  /* 0x58800000be877fae */ /* 0x000fe4000e9a101c */
[----:B------:R-:W-:-:S02]  /*11330*/  IMAD.WIDE R194, R0, 0x4, R194 ;  /* 0x0000000400c27825 */ /* 0x000fc400078e02c2 */
[----:B------:R-:W-:Y:S01]  /*11340*/  LDGSTS.E [R135+0x58a00], desc[UR28][R192.64], !P5 ;  /* 0x58a00000c0877fae */ /* 0x000fe2000e9a101c */
[----:B------:R-:W-:Y:S01]  /*11350*/  ISETP.GE.U32.AND P5, PT, R4, 0x7ffffe5a, PT ;  /* 0x7ffffe5a0400780c */ /* 0x000fe20003fa6070 */
[C---:B------:R-:W-:Y:S02]  /*11360*/  IMAD.WIDE R196, R0.reuse, 0x4, R196 ;  /* 0x0000000400c47825 */ /* 0x040fe400078e02c4 */
[----:B------:R-:W-:Y:S02]  /*11370*/  LDGSTS.E [R135+0x58c00], desc[UR28][R194.64], !P4 ;  /* 0x58c00000c2877fae */ /* 0x000fe4000e1a101c */
[C---:B------:R-:W-:Y:S02]  /*11380*/  IMAD.WIDE R198, R0.reuse, 0x4, R198 ;  /* 0x0000000400c67825 */ /* 0x040fe400078e02c6 */
[----:B------:R-:W-:Y:S02]  /*11390*/  LDGSTS.E [R135+0x58e00], desc[UR28][R196.64], !P4 ;  /* 0x58e00000c4877fae */ /* 0x000fe4000e1a101c */
[----:B------:R-:W-:-:S02]  /*113a0*/  IMAD.WIDE R200, R0, 0x4, R200 ;  /* 0x0000000400c87825 */ /* 0x000fc400078e02c8 */
[----:B------:R-:W-:Y:S02]  /*113b0*/  LDGSTS.E [R135+0x59000], desc[UR28][R198.64], !P1 ;  /* 0x59000000c6877fae */ /* 0x000fe4000c9a101c */
[----:B--2---:R-:W-:Y:S02]  /*113c0*/  VIADD R5, R8, 0xfffffe98 ;  /* 0xfffffe9808057836 */ /* 0x004fe40000000000 */
[----:B------:R-:W-:Y:S01]  /*113d0*/  VIADD R4, R11, 0xfffffe97 ;  /* 0xfffffe970b047836 */ /* 0x000fe20000000000 */
[----:B------:R-:W-:Y:S01]  /*113e0*/  LDGSTS.E [R135+0x59200], desc[UR28][R200.64], !P1 ;  /* 0x59200000c8877fae */ /* 0x000fe2000c9a101c */
[----:B------:R-:W-:Y:S01]  /*113f0*/  IMAD.WIDE R202, R0, 0x4, R202 ;  /* 0x0000000400ca7825 */ /* 0x000fe200078e02ca */
[----:B------:R-:W-:Y:S02]  /*11400*/  ISETP.GE.U32.AND P4, PT, R5, 0x7ffffe59, PT ;  /* 0x7ffffe590500780c */ /* 0x000fe40003f86070 */
[----:B------:R-:W-:Y:S01]  /*11410*/  ISETP.GE.U32.AND P1, PT, R4, 0x7ffffe58, PT ;  /* 0x7ffffe580400780c */ /* 0x000fe20003f26070 */
[----:B------:R-:W-:Y:S01]  /*11420*/  IMAD.WIDE R204, R0, 0x4, R204 ;  /* 0x0000000400cc7825 */ /* 0x000fe200078e02cc */
[----:B-1----:R-:W-:Y:S01]  /*11430*/  IADD3 R6, PT, PT, R10, -0x16b, RZ ;  /* 0xfffffe950a067810 */ /* 0x002fe20007ffe0ff */
[----:B------:R-:W-:Y:S02]  /*11440*/  LDGSTS.E [R135+0x59400], desc[UR28][R202.64], !P6 ;  /* 0x59400000ca877fae */ /* 0x000fe4000f1a101c */
[----:B------:R-:W-:-:S02]  /*11450*/  IMAD.WIDE R206, R0, 0x4, R206 ;  /* 0x0000000400ce7825 */ /* 0x000fc400078e02ce */
[----:B------:R-:W-:Y:S02]  /*11460*/  LDGSTS.E [R135+0x59600], desc[UR28][R204.64], !P6 ;  /* 0x59600000cc877fae */ /* 0x000fe4000f1a101c */
[----:B------:R-:W-:Y:S02]  /*11470*/  IMAD.WIDE R4, R0, 0x4, R208 ;  /* 0x0000000400047825 */ /* 0x000fe400078e02d0 */
[----:B------:R-:W-:Y:S02]  /*11480*/  LDGSTS.E [R135+0x59800], desc[UR28][R206.64], !P5 ;  /* 0x59800000ce877fae */ /* 0x000fe4000e9a101c */
[----:B------:R-:W-:Y:S02]  /*11490*/  VIADD R7, R7, 0xfffffe96 ;  /* 0xfffffe9607077836 */ /* 0x000fe40000000000 */
[----:B------:R-:W-:Y:S01]  /*114a0*/  LDGSTS.E [R135+0x59a00], desc[UR28][R4.64], !P5 ;  /* 0x59a0000004877fae */ /* 0x000fe2000e9a101c */
[----:B------:R-:W-:Y:S02]  /*114b0*/  ISETP.GE.U32.AND P5, PT, R6, 0x7ffffe56, PT ;  /* 0x7ffffe560600780c */ /* 0x000fe40003fa6070 */
[----:B------:R-:W-:Y:S01]  /*114c0*/  ISETP.GE.U32.AND P6, PT, R7, 0x7ffffe57, PT ;  /* 0x7ffffe570700780c */ /* 0x000fe20003fc6070 */
[----:B------:R-:W-:-:S04]  /*114d0*/  IMAD.WIDE R6, R0, 0x4, R210 ;  /* 0x0000000400067825 */ /* 0x000fc800078e02d2 */
[C---:B------:R-:W-:Y:S01]  /*114e0*/  IMAD.WIDE R8, R0.reuse, 0x4, R212 ;  /* 0x0000000400087825 */ /* 0x040fe200078e02d4 */
[----:B------:R-:W-:Y:S03]  /*114f0*/  LDGSTS.E [R135+0x59c00], desc[UR28][R6.64], !P4 ;  /* 0x59c0000006877fae */ /* 0x000fe6000e1a101c */
[C---:B------:R-:W-:Y:S01]  /*11500*/  IMAD.WIDE R10, R0.reuse, 0x4, R214 ;  /* 0x00000004000a7825 */ /* 0x040fe200078e02d6 */
[----:B------:R-:W-:Y:S03]  /*11510*/  LDGSTS.E [R135+0x59e00], desc[UR28][R8.64], !P4 ;  /* 0x59e0000008877fae */ /* 0x000fe6000e1a101c */
[----:B------:R-:W-:Y:S01]  /*11520*/  IMAD.WIDE R24, R0, 0x4, R216 ;  /* 0x0000000400187825 */ /* 0x000fe200078e02d8 */
[----:B------:R-:W-:Y:S03]  /*11530*/  LDGSTS.E [R135+0x5a000], desc[UR28][R10.64], !P1 ;  /* 0x5a0000000a877fae */ /* 0x000fe6000c9a101c */
[----:B------:R-:W-:Y:S01]  /*11540*/  VIADD R13, R13, 0xfffffe93 ;  /* 0xfffffe930d0d7836 */ /* 0x000fe20000000000 */
[----:B------:R-:W-:Y:S01]  /*11550*/  LDGSTS.E [R135+0x5a200], desc[UR28][R24.64], !P1 ;  /* 0x5a20000018877fae */ /* 0x000fe2000c9a101c */
[----:B---3--:R-:W-:-:S02]  /*11560*/  VIADD R14, R14, 0xfffffe94 ;  /* 0xfffffe940e0e7836 */ /* 0x008fc40000000000 */
[----:B------:R-:W-:Y:S01]  /*11570*/  IMAD.WIDE R40, R0, 0x4, R218 ;  /* 0x0000000400287825 */ /* 0x000fe200078e02da */
[----:B------:R-:W-:Y:S02]  /*11580*/  ISETP.GE.U32.AND P1, PT, R13, 0x7ffffe54, PT ;  /* 0x7ffffe540d00780c */ /* 0x000fe40003f26070 */
[----:B------:R-:W-:Y:S01]  /*11590*/  IADD3 R13, PT, PT, R22, -0x16f, RZ ;  /* 0xfffffe91160d7810 */ /* 0x000fe20007ffe0ff */
[----:B------:R-:W-:Y:S01]  /*115a0*/  IMAD.WIDE R48, R0, 0x4, R220 ;  /* 0x0000000400307825 */ /* 0x000fe200078e02dc */
[----:B------:R-:W-:Y:S01]  /*115b0*/  ISETP.GE.U32.AND P4, PT, R14, 0x7ffffe55, PT ;  /* 0x7ffffe550e00780c */ /* 0x000fe20003f86070 */
[----:B------:R-:W1:Y:S01]  /*115c0*/  LDC R22, c[0x0][0x3a0] ;  /* 0x0000e800ff167b82 */ /* 0x000e620000000800 */
[----:B------:R-:W-:Y:S01]  /*115d0*/  LDGSTS.E [R135+0x5a400], desc[UR28][R40.64], !P6 ;  /* 0x5a40000028877fae */ /* 0x000fe2000f1a101c */
[----:B------:R-:W-:Y:S02]  /*115e0*/  VIADD R14, R17, 0xfffffe92 ;  /* 0xfffffe92110e7836 */ /* 0x000fe40000000000 */
[C---:B------:R-:W-:Y:S01]  /*115f0*/  IMAD.WIDE R52, R0.reuse, 0x4, R222 ;  /* 0x0000000400347825 */ /* 0x040fe200078e02de */
[----:B------:R-:W-:Y:S03]  /*11600*/  LDGSTS.E [R135+0x5a600], desc[UR28][R48.64], !P6 ;  /* 0x5a60000030877fae */ /* 0x000fe6000f1a101c */
[----:B------:R-:W-:Y:S01]  /*11610*/  IMAD.WIDE R60, R0, 0x4, R224 ;  /* 0x00000004003c7825 */ /* 0x000fe200078e02e0 */
[----:B------:R-:W2:Y:S01]  /*11620*/  LDC R17, c[0x0][0x3a0] ;  /* 0x0000e800ff117b82 */ /* 0x000ea20000000800 */
[----:B------:R-:W-:Y:S01]  /*11630*/  ISETP.GE.U32.AND P6, PT, R14, 0x7ffffe53, PT ;  /* 0x7ffffe530e00780c */ /* 0x000fe20003fc6070 */
[----:B------:R-:W-:Y:S01]  /*11640*/  LDGSTS.E [R135+0x5a800], desc[UR28][R52.64], !P5 ;  /* 0x5a80000034877fae */ /* 0x000fe2000e9a101c */
[----:B------:R-:W-:-:S03]  /*11650*/  IMAD.WIDE R72, R0, 0x4, R226 ;  /* 0x0000000400487825 */ /* 0x000fc600078e02e2 */
[----:B------:R-:W-:Y:S01]  /*11660*/  LDGSTS.E [R135+0x5aa00], desc[UR28][R60.64], !P5 ;  /* 0x5aa000003c877fae */ /* 0x000fe2000e9a101c */
[----:B------:R-:W-:Y:S01]  /*11670*/  ISETP.GE.U32.AND P5, PT, R13, 0x7ffffe52, PT ;  /* 0x7ffffe520d00780c */ /* 0x000fe20003fa6070 */
[----:B------:R-:W-:Y:S02]  /*11680*/  VIADD R13, R20, 0xfffffe8f ;  /* 0xfffffe8f140d7836 */ /* 0x000fe40000000000 */
[----:B------:R-:W-:Y:S01]  /*11690*/  IMAD.WIDE R78, R0, 0x4, R228 ;  /* 0x00000004004e7825 */ /* 0x000fe200078e02e4 */
[----:B------:R-:W3:Y:S01]  /*116a0*/  LDC R20, c[0x0][0x3a0] ;  /* 0x0000e800ff147b82 */ /* 0x000ee20000000800 */
[----:B------:R-:W-:Y:S02]  /*116b0*/  LDGSTS.E [R135+0x5ac00], desc[UR28][R72.64], !P4 ;  /* 0x5ac0000048877fae */ /* 0x000fe4000e1a101c */
[----:B------:R-:W-:Y:S02]  /*116c0*/  VIADD R14, R16, 0xfffffe90 ;  /* 0xfffffe90100e7836 */ /* 0x000fe40000000000 */
[C---:B------:R-:W-:Y:S01]  /*116d0*/  IMAD.WIDE R84, R0.reuse, 0x4, R230 ;  /* 0x0000000400547825 */ /* 0x040fe200078e02e6 */
[----:B------:R-:W-:Y:S02]  /*116e0*/  LDGSTS.E [R135+0x5ae00], desc[UR28][R78.64], !P4 ;  /* 0x5ae000004e877fae */ /* 0x000fe4000e1a101c */
[----:B------:R-:W3:Y:S01]  /*116f0*/  LDC R16, c[0x0][0x3a0] ;  /* 0x0000e800ff107b82 */ /* 0x000ee20000000800 */
[----:B------:R-:W-:Y:S01]  /*11700*/  IMAD.WIDE R90, R0, 0x4, R232 ;  /* 0x00000004005a7825 */ /* 0x000fe200078e02e8 */
[----:B------:R-:W-:Y:S01]  /*11710*/  ISETP.GE.U32.AND P4, PT, R14, 0x7ffffe51, PT ;  /* 0x7ffffe510e00780c */ /* 0x000fe20003f86070 */
[----:B------:R-:W-:Y:S02]  /*11720*/  LDGSTS.E [R135+0x5b000], desc[UR28][R84.64], !P1 ;  /* 0x5b00000054877fae */ /* 0x000fe4000c9a101c */
[----:B------:R-:W-:-:S02]  /*11730*/  IMAD.WIDE R96, R0, 0x4, R234 ;  /* 0x0000000400607825 */ /* 0x000fc400078e02ea */
[----:B------:R-:W-:Y:S02]  /*11740*/  LDGSTS.E [R135+0x5b200], desc[UR28][R90.64], !P1 ;  /* 0x5b2000005a877fae */ /* 0x000fe4000c9a101c */
[C---:B------:R-:W-:Y:S01]  /*11750*/  IMAD.WIDE R144, R0.reuse, 0x4, R236 ;  /* 0x0000000400907825 */ /* 0x040fe200078e02ec */
[----:B------:R-:W-:Y:S01]  /*11760*/  ISETP.GE.U32.AND P1, PT, R13, 0x7ffffe50, PT ;  /* 0x7ffffe500d00780c */ /* 0x000fe20003f26070 */
[----:B------:R-:W-:Y:S02]  /*11770*/  LDGSTS.E [R135+0x5b400], desc[UR28][R96.64], !P6 ;  /* 0x5b40000060877fae */ /* 0x000fe4000f1a101c */
[----:B------:R-:W-:Y:S01]  /*11780*/  VIADD R14, R15, 0xfffffe8e ;  /* 0xfffffe8e0f0e7836 */ /* 0x000fe20000000000 */
[----:B------:R-:W-:Y:S01]  /*11790*/  IADD3 R13, PT, PT, R21, -0x173, RZ ;  /* 0xfffffe8d150d7810 */ /* 0x000fe20007ffe0ff */
[----:B------:R-:W3:Y:S01]  /*117a0*/  LDC R15, c[0x0][0x3a0] ;  /* 0x0000e800ff0f7b82 */ /* 0x000ee20000000800 */
[----:B------:R-:W-:Y:S01]  /*117b0*/  LDGSTS.E [R135+0x5b600], desc[UR28][R144.64], !P6 ;  /* 0x5b60000090877fae */ /* 0x000fe2000f1a101c */
[----:B------:R-:W-:-:S03]  /*117c0*/  IMAD.WIDE R126, R0, 0x4, R126 ;  /* 0x00000004007e7825 */ /* 0x000fc600078e027e */
[----:B------:R-:W-:Y:S01]  /*117d0*/  LDGSTS.E [R135+0x5b800], desc[UR28][R130.64], !P5 ;  /* 0x5b80000082877fae */ /* 0x000fe2000e9a101c */
[----:B------:R-:W-:Y:S01]  /*117e0*/  ISETP.GE.U32.AND P6, PT, R14, 0x7ffffe4f, PT ;  /* 0x7ffffe4f0e00780c */ /* 0x000fe20003fc6070 */
[----:B------:R-:W-:Y:S01]  /*117f0*/  IMAD.WIDE R124, R0, 0x4, R124 ;  /* 0x00000004007c7825 */ /* 0x000fe200078e027c */
[----:B------:R-:W4:Y:S01]  /*11800*/  LDC R21, c[0x0][0x3a0] ;  /* 0x0000e800ff157b82 */ /* 0x000f220000000800 */
[----:B------:R-:W-:Y:S01]  /*11810*/  LDGSTS.E [R135+0x5ba00], desc[UR28][R128.64], !P5 ;  /* 0x5ba0000080877fae */ /* 0x000fe2000e9a101c */
[----:B------:R-:W-:Y:S01]  /*11820*/  ISETP.GE.U32.AND P5, PT, R13, 0x7ffffe4e, PT ;  /* 0x7ffffe4e0d00780c */ /* 0x000fe20003fa6070 */
[----:B-1----:R-:W-:Y:S02]  /*11830*/  VIADD R13, R22, 0xfffffe8b ;  /* 0xfffffe8b160d7836 */ /* 0x002fe40000000000 */
[----:B--2---:R-:W-:Y:S01]  /*11840*/  VIADD R14, R17, 0xfffffe8c ;  /* 0xfffffe8c110e7836 */ /* 0x004fe20000000000 */
[----:B------:R-:W-:Y:S02]  /*11850*/  LDGSTS.E [R135+0x5bc00], desc[UR28][R126.64], !P4 ;  /* 0x5bc000007e877fae */ /* 0x000fe4000e1a101c */
[----:B------:R-:W1:Y:S02]  /*11860*/  LDC R22, c[0x0][0x3a0] ;  /* 0x0000e800ff167b82 */ /* 0x000e640000000800 */
[----:B------:R-:W-:Y:S01]  /*11870*/  LDGSTS.E [R135+0x5be00], desc[UR28][R124.64], !P4 ;  /* 0x5be000007c877fae */ /* 0x000fe2000e1a101c */
[----:B------:R-:W-:-:S03]  /*11880*/  ISETP.GE.U32.AND P4, PT, R14, 0x7ffffe4d, PT ;  /* 0x7ffffe4d0e00780c */ /* 0x000fc60003f86070 */
[----:B------:R-:W-:Y:S01]  /*11890*/  LDGSTS.E [R135+0x5c000], desc[UR28][R122.64], !P1 ;  /* 0x5c0000007a877fae */ /* 0x000fe2000c9a101c */
[----:B------:R-:W-:Y:S01]  /*118a0*/  IMAD.WIDE R114, R0, 0x4, R114 ;  /* 0x0000000400727825 */ /* 0x000fe200078e0272 */
[----:B------:R-:W2:Y:S02]  /*118b0*/  LDC R17, c[0x0][0x3a0] ;  /* 0x0000e800ff117b82 */ /* 0x000ea40000000800 */
[----:B------:R-:W-:Y:S01]  /*118c0*/  LDGSTS.E [R135+0x5c200], desc[UR28][R120.64], !P1 ;  /* 0x5c20000078877fae */ /* 0x000fe2000c9a101c */
[----:B------:R-:W-:Y:S01]  /*118d0*/  ISETP.GE.U32.AND P1, PT, R13, 0x7ffffe4c, PT ;  /* 0x7ffffe4c0d00780c */ /* 0x000fe20003f26070 */
[----:B---3--:R-:W-:Y:S02]  /*118e0*/  VIADD R13, R20, 0xfffffe8a ;  /* 0xfffffe8a140d7836 */ /* 0x008fe40000000000 */
[----:B------:R-:W-:Y:S01]  /*118f0*/  LDGSTS.E [R135+0x5c400], desc[UR28][R118.64], !P6 ;  /* 0x5c40000076877fae */ /* 0x000fe2000f1a101c */
[----:B------:R-:W-:Y:S01]  /*11900*/  VIADD R14, R16, 0xfffffe88 ;  /* 0xfffffe88100e7836 */ /* 0x000fe20000000000 */
[----:B------:R-:W3:Y:S02]  /*11910*/  LDC R20, c[0x0][0x3a0] ;  /* 0x0000e800ff147b82 */ /* 0x000ee40000000800 */
[----:B------:R-:W-:Y:S01]  /*11920*/  LDGSTS.E [R135+0x5c600], desc[UR28][R116.64], !P6 ;  /* 0x5c60000074877fae */ /* 0x000fe2000f1a101c */
[----:B------:R-:W-:Y:S01]  /*11930*/  ISETP.GE.U32.AND P6, PT, R13, 0x7ffffe4b, PT ;  /* 0x7ffffe4b0d00780c */ /* 0x000fe20003fc6070 */
[C---:B------:R-:W-:Y:S01]  /*11940*/  IMAD.WIDE R108, R0.reuse, 0x4, R108 ;  /* 0x00000004006c7825 */ /* 0x040fe200078e026c */
[----:B------:R-:W-:Y:S01]  /*11950*/  IADD3 R13, PT, PT, R15, -0x177, RZ ;  /* 0xfffffe890f0d7810 */ /* 0x000fe20007ffe0ff */
[----:B------:R-:W-:Y:S02]  /*11960*/  LDGSTS.E [R135+0x5c800], desc[UR28][R114.64], !P5 ;  /* 0x5c80000072877fae */ /* 0x000fe4000e9a101c */
[----:B------:R-:W2:Y:S01]  /*11970*/  LDC R16, c[0x0][0x3a0] ;  /* 0x0000e800ff107b82 */ /* 0x000ea20000000800 */
[----:B------:R-:W-:Y:S01]  /*11980*/  IMAD.WIDE R106, R0, 0x4, R106 ;  /* 0x00000004006a7825 */ /* 0x000fe200078e026a */
[----:B------:R-:W-:Y:S01]  /*11990*/  LDGSTS.E [R135+0x5ca00], desc[UR28][R112.64], !P5 ;  /* 0x5ca0000070877fae */ /* 0x000fe2000e9a101c */
[----:B------:R-:W-:-:S02]  /*119a0*/  ISETP.GE.U32.AND P5, PT, R13, 0x7ffffe4a, PT ;  /* 0x7ffffe4a0d00780c */ /* 0x000fc40003fa6070 */
[----:B------:R-:W-:Y:S01]  /*119b0*/  VIADD R13, R32, 0xfffffe87 ;  /* 0xfffffe87200d7836 */ /* 0x000fe20000000000 */
[----:B------:R-:W-:Y:S01]  /*119c0*/  LDGSTS.E [R135+0x5cc00], desc[UR28][R110.64], !P4 ;  /* 0x5cc000006e877fae */ /* 0x000fe2000e1a101c */
[----:B------:R-:W-:Y:S01]  /*119d0*/  IMAD.WIDE R92, R0, 0x4, R92 ;  /* 0x00000004005c7825 */ /* 0x000fe200078e025c */
[----:B------:R-:W3:Y:S02]  /*119e0*/  LDC R15, c[0x0][0x3a0] ;  /* 0x0000e800ff0f7b82 */ /* 0x000ee40000000800 */
[----:B------:R-:W-:Y:S01]  /*119f0*/  LDGSTS.E [R135+0x5ce00], desc[UR28][R108.64], !P4 ;  /* 0x5ce000006c877fae */ /* 0x000fe2000e1a101c */
[----:B------:R-:W-:Y:S01]  /*11a00*/  ISETP.GE.U32.AND P4, PT, R14, 0x7ffffe49, PT ;  /* 0x7ffffe490e00780c */ /* 0x000fe20003f86070 */
[----:B-1----:R-:W-:Y:S02]  /*11a10*/  VIADD R14, R22, 0xfffffe86 ;  /* 0xfffffe86160e7836 */ /* 0x002fe40000000000 */
[----:B------:R-:W-:Y:S04]  /*11a20*/  LDGSTS.E [R135+0x5d000], desc[UR28][R106.64], !P1 ;  /* 0x5d0000006a877fae */ /* 0x000fe8000c9a101c */
[----:B------:R-:W-:Y:S01]  /*11a30*/  LDGSTS.E [R135+0x5d200], desc[UR28][R104.64], !P1 ;  /* 0x5d20000068877fae */ /* 0x000fe2000c9a101c */
[----:B------:R-:W-:-:S03]  /*11a40*/  ISETP.GE.U32.AND P1, PT, R13, 0x7ffffe48, PT ;  /* 0x7ffffe480d00780c */ /* 0x000fc60003f26070 */
[----:B------:R-:W-:Y:S04]  /*11a50*/  LDGSTS.E [R135+0x5d400], desc[UR28][R102.64], !P6 ;  /* 0x5d40000066877fae */ /* 0x000fe8000f1a101c */
[----:B------:R-:W-:Y:S01]  /*11a60*/  LDGSTS.E [R135+0x5d600], desc[UR28][R98.64], !P6 ;  /* 0x5d60000062877fae */ /* 0x000fe2000f1a101c */
[----:B------:R-:W-:Y:S01]  /*11a70*/  ISETP.GE.U32.AND P6, PT, R14, 0x7ffffe47, PT ;  /* 0x7ffffe470e00780c */ /* 0x000fe20003fc6070 */
[C---:B------:R-:W-:Y:S02]  /*11a80*/  IMAD.WIDE R94, R0.reuse, 0x4, R70 ;  /* 0x00000004005e7825 */ /* 0x040fe400078e0246 */
[----:B------:R-:W-:Y:S02]  /*11a90*/  LDGSTS.E [R135+0x5d800], desc[UR28][R100.64], !P5 ;  /* 0x5d80000064877fae */ /* 0x000fe4000e9a101c */
[----:B----4-:R-:W-:-:S02]  /*11aa0*/  IMAD.WIDE R86, R0, 0x4, R86 ;  /* 0x0000000400567825 */ /* 0x010fc400078e0256 */
[----:B------:R-:W-:Y:S02]  /*11ab0*/  LDGSTS.E [R135+0x5da00], desc[UR28][R92.64], !P5 ;  /* 0x5da000005c877fae */ /* 0x000fe4000e9a101c */
[C---:B------:R-:W-:Y:S02]  /*11ac0*/  IMAD.WIDE R88, R0.reuse, 0x4, R68 ;  /* 0x0000000400587825 */ /* 0x040fe400078e0244 */
[----:B------:R-:W-:Y:S02]  /*11ad0*/  LDGSTS.E [R135+0x5dc00], desc[UR28][R94.64], !P4 ;  /* 0x5dc000005e877fae */ /* 0x000fe4000e1a101c */
[----:B------:R-:W-:Y:S02]  /*11ae0*/  IMAD.WIDE R80, R0, 0x4, R140 ;  /* 0x0000000400507825 */ /* 0x000fe400078e028c */
[----:B------:R-:W-:Y:S02]  /*11af0*/  LDGSTS.E [R135+0x5de00], desc[UR28][R86.64], !P4 ;  /* 0x5de0000056877fae */ /* 0x000fe4000e1a101c */
[----:B--2---:R-:W-:-:S02]  /*11b00*/  VIADD R16, R16, 0xfffffe80 ;  /* 0xfffffe8010107836 */ /* 0x004fc40000000000 */
[----:B------:R-:W2:Y:S04]  /*11b10*/  LDL.LU.64 R70, [R1+0x58] ;  /* 0x0000580001467983 */ /* 0x000ea80000300a00 */
[----:B------:R-:W-:Y:S04]  /*11b20*/  LDGSTS.E [R135+0x5e000], desc[UR28][R88.64], !P1 ;  /* 0x5e00000058877fae */ /* 0x000fe8000c9a101c */
[----:B------:R-:W4:Y:S04]  /*11b30*/  LDL.LU.64 R54, [R1+0x50] ;  /* 0x0000500001367983 */ /* 0x000f280000300a00 */
[----:B------:R-:W-:Y:S04]  /*11b40*/  LDGSTS.E [R135+0x5e200], desc[UR28][R80.64], !P1 ;  /* 0x5e20000050877fae */ /* 0x000fe8000c9a101c */
[----:B------:R-:W4:Y:S04]  /*11b50*/  LDL.LU.64 R50, [R1+0x48] ;  /* 0x0000480001327983 */ /* 0x000f280000300a00 */
[----:B------:R-:W4:Y:S01]  /*11b60*/  LDL.LU.64 R140, [R1+0x40] ;  /* 0x00004000018c7983 */ /* 0x000f220000300a00 */
[----:B------:R-:W-:-:S02]  /*11b70*/  IMAD.WIDE R82, R0, 0x4, R136 ;  /* 0x0000000400527825 */ /* 0x000fc400078e0288 */
[----:B------:R-:W1:Y:S02]  /*11b80*/  S2R R137, SR_TID.X ;  /* 0x0000000000897919 */ /* 0x000e640000002100 */
[C---:B------:R-:W-:Y:S01]  /*11b90*/  IMAD.WIDE R74, R0.reuse, 0x4, R142 ;  /* 0x00000004004a7825 */ /* 0x040fe200078e028e */
[----:B------:R-:W-:Y:S03]  /*11ba0*/  LDGSTS.E [R135+0x5e400], desc[UR28][R82.64], !P6 ;  /* 0x5e40000052877fae */ /* 0x000fe6000f1a101c */
[C---:B------:R-:W-:Y:S01]  /*11bb0*/  IMAD.WIDE R76, R0.reuse, 0x4, R138 ;  /* 0x00000004004c7825 */ /* 0x040fe200078e028a */
[----:B------:R-:W-:Y:S03]  /*11bc0*/  LDGSTS.E [R135+0x5e600], desc[UR28][R74.64], !P6 ;  /* 0x5e6000004a877fae */ /* 0x000fe6000f1a101c */
[----:B------:R-:W-:Y:S01]  /*11bd0*/  IMAD.WIDE R68, R0, 0x4, R146 ;  /* 0x0000000400447825 */ /* 0x000fe200078e0292 */
[----:B------:R-:W4:Y:S01]  /*11be0*/  LDL.LU.64 R138, [R1+0x30] ;  /* 0x00003000018a7983 */ /* 0x000f220000300a00 */
[----:B-1----:R-:W-:-:S04]  /*11bf0*/  LOP3.LUT R137, R137, 0x3f, RZ, 0xc0, !PT ;  /* 0x0000003f89897812 */ /* 0x002fc800078ec0ff */
[----:B------:R-:W-:Y:S02]  /*11c00*/  ISETP.GE.AND P6, PT, R137, R16, PT ;  /* 0x000000108900720c */ /* 0x000fe40003fc6270 */
[----:B------:R-:W4:Y:S04]  /*11c10*/  LDL.LU.64 R136, [R1+0x10] ;  /* 0x0000100001887983 */ /* 0x000f280000300a00 */
[----:B------:R-:W4:Y:S04]  /*11c20*/  LDL.LU.64 R46, [R1+0x20] ;  /* 0x00002000012e7983 */ /* 0x000f280000300a00 */
[----:B------:R-:W4:Y:S04]  /*11c30*/  LDL.LU.64 R146, [R1+0x38] ;  /* 0x0000380001927983 */ /* 0x000f280000300a00 */
[----:B------:R-:W4:Y:S04]  /*11c40*/  LDL.LU.64 R222, [R1+0x140] ;  /* 0x0001400001de7983 */ /* 0x000f280000300a00 */
[----:B------:R-:W4:Y:S04]  /*11c50*/  LDL.LU.64 R220, [R1+0x150] ;  /* 0x0001500001dc7983 */ /* 0x000f280000300a00 */
[----:B------:R-:W4:Y:S04]  /*11c60*/  LDL.LU.64 R218, [R1+0x160] ;  /* 0x0001600001da7983 */ /* 0x000f280000300a00 */
[----:B------:R-:W4:Y:S04]  /*11c70*/  LDL.LU.64 R142, [R1+0x170] ;  /* 0x00017000018e7983 */ /* 0x000f280000300a00 */
[----:B------:R-:W4:Y:S01]  /*11c80*/  LDL.LU.64 R216, [R1+0x168] ;  /* 0x0001680001d87983 */ /* 0x000f220000300a00 */
[----:B---3--:R-:W-:Y:S01]  /*11c90*/  IADD3 R13, PT, PT, R15, -0x17b, RZ ;  /* 0xfffffe850f0d7810 */ /* 0x008fe20007ffe0ff */
[----:B------:R-:W-:-:S02]  /*11ca0*/  VIADD R14, R21, 0xfffffe84 ;  /* 0xfffffe84150e7836 */ /* 0x000fc40000000000 */
[----:B------:R-:W3:Y:S01]  /*11cb0*/  LDL.LU.64 R214, [R1+0x158] ;  /* 0x0001580001d67983 */ /* 0x000ee20000300a00 */
[----:B------:R-:W-:Y:S02]  /*11cc0*/  ISETP.GE.U32.AND P5, PT, R13, 0x7ffffe46, PT ;  /* 0x7ffffe460d00780c */ /* 0x000fe40003fa6070 */
[----:B------:R-:W-:Y:S01]  /*11cd0*/  ISETP.GE.U32.AND P4, PT, R14, 0x7ffffe45, PT ;  /* 0x7ffffe450e00780c */ /* 0x000fe20003f86070 */
[----:B------:R-:W3:Y:S01]  /*11ce0*/  LDL.LU.64 R212, [R1+0x148] ;  /* 0x0001480001d47983 */ /* 0x000ee20000300a00 */
[----:B------:R-:W-:Y:S02]  /*11cf0*/  VIADD R13, R23, 0xfffffe83 ;  /* 0xfffffe83170d7836 */ /* 0x000fe40000000000 */
[----:B------:R-:W-:Y:S01]  /*11d00*/  VIADD R33, R33, 0x3f ;  /* 0x0000003f21217836 */ /* 0x000fe20000000000 */
[----:B------:R-:W3:Y:S01]  /*11d10*/  LDL.LU.64 R208, [R1+0x138] ;  /* 0x0001380001d07983 */ /* 0x000ee20000300a00 */
[----:B------:R-:W-:-:S03]  /*11d20*/  VIADD R20, R20, 0xfffffe82 ;  /* 0xfffffe8214147836 */ /* 0x000fc60000000000 */
[----:B------:R-:W3:Y:S01]  /*11d30*/  LDL.LU.64 R210, [R1+0x28] ;  /* 0x0000280001d27983 */ /* 0x000ee20000300a00 */
[----:B------:R-:W-:-:S03]  /*11d40*/  ISETP.GE.U32.AND P1, PT, R13, 0x7ffffe44, PT ;  /* 0x7ffffe440d00780c */ /* 0x000fc60003f26070 */
[----:B------:R-:W-:Y:S01]  /*11d50*/  LDGSTS.E [R135+0x5e800], desc[UR28][R76.64], !P5 ;  /* 0x5e8000004c877fae */ /* 0x000fe2000e9a101c */
[----:B------:R-:W-:-:S03]  /*11d60*/  IADD3 R17, PT, PT, R17, -0x17f, RZ ;  /* 0xfffffe8111117810 */ /* 0x000fc60007ffe0ff */
[----:B------:R-:W-:Y:S01]  /*11d70*/  LDGSTS.E [R135+0x5ea00], desc[UR28][R68.64], !P5 ;  /* 0x5ea0000044877fae */ /* 0x000fe2000e9a101c */
[----:B------:R-:W-:Y:S02]  /*11d80*/  ISETP.GT.AND P5, PT, R33, 0x1bf, PT ;  /* 0x000001bf2100780c */ /* 0x000fe40003fa4270 */
[----:B------:R-:W-:Y:S02]  /*11d90*/  SEL R13, RZ, 0x4, P6 ;  /* 0x00000004ff0d7807 */ /* 0x000fe40003000000 */
[----:B------:R-:W-:Y:S02]  /*11da0*/  ISETP.GE.U32.AND P6, PT, R17, 0x7ffffe42, PT ;  /* 0x7ffffe421100780c */ /* 0x000fe40003fc6070 */
[----:B------:R-:W-:Y:S02]  /*11db0*/  SEL R13, R13, RZ, P5 ;  /* 0x000000ff0d0d7207 */ /* 0x000fe40002800000 */
[----:B------:R-:W-:Y:S01]  /*11dc0*/  ISETP.GE.U32.AND P5, PT, R16, 0x7ffffe41, PT ;  /* 0x7ffffe411000780c */ /* 0x000fe20003fa6070 */
[----:B------:R-:W-:-:S04]  /*11dd0*/  IMAD.WIDE R226, R12, 0x4, R244 ;  /* 0x000000040ce27825 */ /* 0x000fc800078e02f4 */
[----:B--2---:R-:W-:-:S05]  /*11de0*/  IMAD.WIDE R70, R0, 0x4, R70 ;  /* 0x0000000400467825 */ /* 0x004fca00078e0246 */
[----:B------:R-:W-:Y:S01]  /*11df0*/  LDGSTS.E [R135+0x5ec00], desc[UR28][R70.64], !P4 ;  /* 0x5ec0000046877fae */ /* 0x000fe2000e1a101c */
[----:B----4-:R-:W-:-:S05]  /*11e00*/  IMAD.WIDE R54, R0, 0x4, R54 ;  /* 0x0000000400367825 */ /* 0x010fca00078e0236 */
[----:B------:R-:W-:Y:S01]  /*11e10*/  LDGSTS.E [R135+0x5ee00], desc[UR28][R54.64], !P4 ;  /* 0x5ee0000036877fae */ /* 0x000fe2000e1a101c */
[----:B------:R-:W-:Y:S01]  /*11e20*/  IMAD.WIDE R58, R0, 0x4, R50 ;  /* 0x00000004003a7825 */ /* 0x000fe200078e0232 */
[----:B------:R-:W-:-:S03]  /*11e30*/  ISETP.GE.U32.AND P4, PT, R20, 0x7ffffe43, PT ;  /* 0x7ffffe431400780c */ /* 0x000fc60003f86070 */
[----:B------:R-:W-:Y:S01]  /*11e40*/  IMAD.WIDE R14, R0, 0x4, R140 ;  /* 0x00000004000e7825 */ /* 0x000fe200078e028c */
[----:B------:R-:W-:Y:S04]  /*11e50*/  LDGSTS.E [R135+0x5f000], desc[UR28][R58.64], !P1 ;  /* 0x5f0000003a877fae */ /* 0x000fe8000c9a101c */
[----:B------:R-:W-:Y:S01]  /*11e60*/  LDGSTS.E [R135+0x5f200], desc[UR28][R14.64], !P1 ;  /* 0x5f2000000e877fae */ /* 0x000fe2000c9a101c */
[----:B------:R-:W-:Y:S01]  /*11e70*/  ISETP.NE.U32.AND P1, PT, R13, RZ, PT ;  /* 0x000000ff0d00720c */ /* 0x000fe20003f25070 */
[C---:B------:R-:W-:Y:S01]  /*11e80*/  VIADD R13, R252.reuse, 0x100000 ;  /* 0x00100000fc0d7836 */ /* 0x040fe20000000000 */
[----:B------:R-:W-:Y:S01]  /*11e90*/  IADD3 R140, PT, PT, R252, 0x100000, RZ ;  /* 0x00100000fc8c7810 */ /* 0x000fe20007ffe0ff */
[----:B------:R-:W-:-:S04]  /*11ea0*/  IMAD.WIDE R138, R12, 0x4, R138 ;  /* 0x000000040c8a7825 */ /* 0x000fc800078e028a */
[----:B------:R-:W-:-:S04]  /*11eb0*/  IMAD.WIDE R50, R0, 0x4, R46 ;  /* 0x0000000400327825 */ /* 0x000fc800078e022e */
[C---:B------:R-:W-:Y:S01]  /*11ec0*/  IMAD.WIDE R46, R0.reuse, 0x4, R146 ;  /* 0x00000004002e7825 */ /* 0x040fe200078e0292 */
[----:B------:R-:W-:Y:S04]  /*11ed0*/  LDGSTS.E [R135+0x5f400], desc[UR28][R50.64], !P4 ;  /* 0x5f40000032877fae */ /* 0x000fe8000e1a101c */
[----:B------:R-:W2:Y:S01]  /*11ee0*/  LDL.LU.64 R146, [R1+0x18] ;  /* 0x0000180001927983 */ /* 0x000ea20000300a00 */
[----:B------:R-:W-:-:S03]  /*11ef0*/  IMAD.WIDE R16, R0, 0x4, R222 ;  /* 0x0000000400107825 */ /* 0x000fc600078e02de */
[----:B------:R-:W4:Y:S01]  /*11f00*/  LDL.LU.64 R230, [R1+0x190] ;  /* 0x0001900001e67983 */ /* 0x000f220000300a00 */
[----:B------:R-:W-:-:S03]  /*11f10*/  IMAD.WIDE R32, R0, 0x4, R220 ;  /* 0x0000000400207825 */ /* 0x000fc600078e02dc */
[----:B------:R-:W-:Y:S01]  /*11f20*/  LDGSTS.E [R135+0x5f600], desc[UR28][R16.64], !P4 ;  /* 0x5f60000010877fae */ /* 0x000fe2000e1a101c */
[----:B------:R-:W-:-:S03]  /*11f30*/  IMAD.WIDE R20, R0, 0x4, R218 ;  /* 0x0000000400147825 */ /* 0x000fc600078e02da */
[----:B------:R-:W-:Y:S01]  /*11f40*/  LDGSTS.E [R135+0x5f800], desc[UR28][R46.64], !P6 ;  /* 0x5f8000002e877fae */ /* 0x000fe2000f1a101c */
[----:B------:R-:W-:-:S03]  /*11f50*/  IMAD.WIDE R22, R0, 0x4, R142 ;  /* 0x0000000400167825 */ /* 0x000fc600078e028e */
[----:B------:R-:W-:Y:S01]  /*11f60*/  LDGSTS.E [R135+0x5fa00], desc[UR28][R20.64], !P6 ;  /* 0x5fa0000014877fae */ /* 0x000fe2000f1a101c */
[----:B------:R-:W-:-:S03]  /*11f70*/  IMAD.WIDE R136, R12, 0x4, R136 ;  /* 0x000000040c887825 */ /* 0x000fc600078e0288 */
[----:B------:R-:W-:Y:S01]  /*11f80*/  LDGSTS.E [R135+0x5fc00], desc[UR28][R32.64], !P5 ;  /* 0x5fc0000020877fae */ /* 0x000fe2000e9a101c */
[----:B------:R-:W-:Y:S02]  /*11f90*/  VIADD R142, R252, 0x100000 ;  /* 0x00100000fc8e7836 */ /* 0x000fe40000000000 */
[C---:B------:R-:W-:Y:S01]  /*11fa0*/  IMAD.WIDE R236, R12.reuse, 0x4, R216 ;  /* 0x000000040cec7825 */ /* 0x040fe200078e02d8 */
[----:B------:R-:W-:Y:S04]  /*11fb0*/  LDGSTS.E [R135+0x5fe00], desc[UR28][R22.64], !P5 ;  /* 0x5fe0000016877fae */ /* 0x000fe8000e9a101c */
[----:B------:R-:W0:Y:S04]  /*11fc0*/  LDGDEPBAR ;  /* 0x00000000000079af */ /* 0x000e280000000000 */
[----:B------:R-:W-:Y:S04]  /*11fd0*/  LDGSTS.E [R13+-0x7c000], desc[UR28][R138.64], P2 ;  /* 0x840000008a0d7fae */ /* 0x000fe800091a101c */
[----:B------:R-:W-:Y:S04]  /*11fe0*/  LDGSTS.E [R140+-0x7bc00], desc[UR28][R136.64], P2 ;  /* 0x84400000888c7fae */ /* 0x000fe800091a101c */
[----:B------:R1:W-:Y:S04]  /*11ff0*/  LDGSTS.E [R142+-0x7b800], desc[UR28][R236.64], P2 ;  /* 0x84800000ec8e7fae */ /* 0x0003e800091a101c */
[----:B------:R-:W4:Y:S01]  /*12000*/  LDL.LU.64 R224, [R1+0x188] ;  /* 0x0001880001e07983 */ /* 0x000f220000300a00 */
[----:B-1----:R-:W-:-:S03]  /*12010*/  IMAD.WIDE R142, R12, 0x4, R250 ;  /* 0x000000040c8e7825 */ /* 0x002fc600078e02fa */
[----:B------:R-:W4:Y:S04]  /*12020*/  LDL.LU.64 R250, [R1+0x180] ;  /* 0x0001800001fa7983 */ /* 0x000f280000300a00 */
[----:B------:R-:W4:Y:S01]  /*12030*/  LDL.LU.64 R244, [R1+0x178] ;  /* 0x0001780001f47983 */ /* 0x000f220000300a00 */
[----:B------:R-:W-:Y:S02]  /*12040*/  VIADD R141, R252, 0x100000 ;  /* 0x00100000fc8d7836 */ /* 0x000fe40000000000 */
[----:B---3--:R-:W-:-:S04]  /*12050*/  IMAD.WIDE R228, R12, 0x4, R214 ;  /* 0x000000040ce47825 */ /* 0x008fc800078e02d6 */
[C---:B------:R-:W-:Y:S01]  /*12060*/  IMAD.WIDE R222, R12.reuse, 0x4, R212 ;  /* 0x000000040cde7825 */ /* 0x040fe200078e02d4 */
[----:B------:R-:W-:Y:S03]  /*12070*/  LDGSTS.E [R141+-0x7b400], desc[UR28][R228.64], P2 ;  /* 0x84c00000e48d7fae */ /* 0x000fe600091a101c */
[----:B------:R-:W-:Y:S01]  /*12080*/  IMAD.WIDE R216, R12, 0x4, R208 ;  /* 0x000000040cd87825 */ /* 0x000fe200078e02d0 */
[----:B------:R1:W-:Y:S01]  /*12090*/  LDGSTS.E [R140+-0x7b000], desc[UR28][R222.64], P2 ;  /* 0x85000000de8c7fae */ /* 0x0003e200091a101c */
[C---:B------:R-:W-:Y:S02]  /*120a0*/  IADD3 R209, PT, PT, R252.reuse, 0x100000, RZ ;  /* 0x00100000fcd17810 */ /* 0x040fe40007ffe0ff */
[----:B------:R-:W-:Y:S01]  /*120b0*/  VIADD R212, R252, 0x100000 ;  /* 0x00100000fcd47836 */ /* 0x000fe20000000000 */
[----:B------:R3:W-:Y:S01]  /*120c0*/  LDGSTS.E [R13+-0x7ac00], desc[UR28][R216.64], P2 ;  /* 0x85400000d80d7fae */ /* 0x0007e200091a101c */
[----:B------:R-:W-:Y:S01]  /*120d0*/  IMAD.WIDE R210, R12, 0x4, R210 ;  /* 0x000000040cd27825 */ /* 0x000fe200078e02d2 */
[----:B------:R-:W2:Y:S03]  /*120e0*/  LDC R252, c[0x0][0x3a0] ;  /* 0x0000e800fffc7b82 */ /* 0x000ea60000000800 */
[----:B------:R-:W-:Y:S01]  /*120f0*/  VIADD R208, R134, 0x100000 ;  /* 0x0010000086d07836 */ /* 0x000fe20000000000 */
[----:B------:R3:W-:Y:S01]  /*12100*/  LDGSTS.E [R212+-0x7a800], desc[UR28][R210.64], P2 ;  /* 0x85800000d2d47fae */ /* 0x0007e200091a101c */
[----:B-1----:R-:W-:-:S04]  /*12110*/  IMAD.WIDE R140, R12, 0x4, R246 ;  /* 0x000000040c8c7825 */ /* 0x002fc800078e02f6 */
[----:B---3--:R-:W-:Y:S01]  /*12120*/  VIADD R13, R134, 0x100000 ;  /* 0x00100000860d7836 */ /* 0x008fe20000000000 */
[----:B------:R1:W-:Y:S01]  /*12130*/  LDGSTS.E [R209+-0x7a400], desc[UR28][R140.64], P2 ;  /* 0x85c000008cd17fae */ /* 0x0003e200091a101c */
[----:B------:R-:W-:-:S04]  /*12140*/  IMAD.WIDE R234, R12, 0x4, R248 ;  /* 0x000000040cea7825 */ /* 0x000fc800078e02f8 */
[----:B------:R-:W-:Y:S02]  /*12150*/  VIADD R212, R134, 0x100000 ;  /* 0x0010000086d47836 */ /* 0x000fe40000000000 */
[----:B------:R-:W-:Y:S01]  /*12160*/  IMAD.WIDE R220, R12, 0x4, R242 ;  /* 0x000000040cdc7825 */ /* 0x000fe200078e02f2 */
[----:B-1----:R-:W-:-:S03]  /*12170*/  IADD3 R209, PT, PT, R134, 0x100000, RZ ;  /* 0x0010000086d17810 */ /* 0x002fc60007ffe0ff */
[----:B------:R-:W-:-:S04]  /*12180*/  IMAD.WIDE R214, R12, 0x4, R240 ;  /* 0x000000040cd67825 */ /* 0x000fc800078e02f0 */
[C---:B------:R-:W-:Y:S02]  /*12190*/  VIADD R218, R134.reuse, 0x100000 ;  /* 0x0010000086da7836 */ /* 0x040fe40000000000 */
[----:B------:R-:W-:Y:S02]  /*121a0*/  VIADD R213, R134, 0x100000 ;  /* 0x0010000086d57836 */ /* 0x000fe40000000000 */
[----:B------:R-:W-:-:S04]  /*121b0*/  IMAD.WIDE R30, R12, 0x4, R30 ;  /* 0x000000040c1e7825 */ /* 0x000fc800078e021e */
[----:B------:R-:W-:-:S04]  /*121c0*/  IMAD.WIDE R248, R12, 0x4, R18 ;  /* 0x000000040cf87825 */ /* 0x000fc800078e0212 */
[----:B------:R-:W-:-:S04]  /*121d0*/  IMAD.WIDE R240, R12, 0x4, R28 ;  /* 0x000000040cf07825 */ /* 0x000fc800078e021c */
[----:B------:R-:W-:Y:S02]  /*121e0*/  VIADD R28, R133, 0x100000 ;  /* 0x00100000851c7836 */ /* 0x000fe40000000000 */
[----:B------:R-:W-:-:S04]  /*121f0*/  IMAD.WIDE R232, R12, 0x4, R34 ;  /* 0x000000040ce87825 */ /* 0x000fc800078e0222 */
[----:B------:R-:W-:Y:S02]  /*12200*/  VIADD R19, R133, 0x100000 ;  /* 0x0010000085137836 */ /* 0x000fe40000000000 */
[----:B------:R-:W-:-:S04]  /*12210*/  IMAD.WIDE R36, R12, 0x4, R36 ;  /* 0x000000040c247825 */ /* 0x000fc800078e0224 */
        /* <DEDUP_REMOVED lines=10> */
[----:B--2---:R-:W-:-:S05]  /*122c0*/  IMAD.WIDE R146, R12, 0x4, R146 ;  /* 0x000000040c927825 */ /* 0x004fca00078e0292 */
[----:B------:R-:W-:Y:S04]  /*122d0*/  LDGSTS.E [R208+-0x7bf00], desc[UR28][R146.64], P2 ;  /* 0x8410000092d07fae */ /* 0x000fe800091a101c */
[----:B------:R-:W-:Y:S04]  /*122e0*/  LDGSTS.E [R13+-0x7bb00], desc[UR28][R142.64], P2 ;  /* 0x845000008e0d7fae */ /* 0x000fe800091a101c */
[----:B------:R1:W-:Y:S04]  /*122f0*/  LDGSTS.E [R212+-0x7b700], desc[UR28][R234.64], P2 ;  /* 0x84900000ead47fae */ /* 0x0003e800091a101c */
[----:B------:R-:W-:Y:S04]  /*12300*/  LDGSTS.E [R209+-0x7b300], desc[UR28][R226.64], P2 ;  /* 0x84d00000e2d17fae */ /* 0x000fe800091a101c */
[----:B------:R2:W-:Y:S04]  /*12310*/  LDGSTS.E [R208+-0x7af00], desc[UR28][R220.64], P2 ;  /* 0x85100000dcd07fae */ /* 0x0005e800091a101c */
[----:B------:R3:W-:Y:S01]  /*12320*/  LDGSTS.E [R13+-0x7ab00], desc[UR28][R214.64], P2 ;  /* 0x85500000d60d7fae */ /* 0x0007e200091a101c */
[----:B-1----:R-:W-:-:S02]  /*12330*/  VIADD R212, R133, 0x100000 ;  /* 0x0010000085d47836 */ /* 0x002fc40000000000 */
[----:B--2---:R-:W-:Y:S01]  /*12340*/  IMAD.WIDE R208, R12, 0x4, R238 ;  /* 0x000000040cd07825 */ /* 0x004fe200078e02ee */
[----:B---3--:R-:W-:-:S04]  /*12350*/  IADD3 R13, PT, PT, R133, 0x100000, RZ ;  /* 0x00100000850d7810 */ /* 0x008fc80007ffe0ff */
[----:B------:R-:W-:Y:S04]  /*12360*/  LDGSTS.E [R218+-0x7a700], desc[UR28][R208.64], P2 ;  /* 0x85900000d0da7fae */ /* 0x000fe800091a101c */
[----:B------:R1:W-:Y:S04]  /*12370*/  LDGSTS.E [R213+-0x7a300], desc[UR28][R30.64], P2 ;  /* 0x85d000001ed57fae */ /* 0x0003e800091a101c */
[----:B------:R2:W-:Y:S04]  /*12380*/  LDGSTS.E [R212+-0x7be00], desc[UR28][R248.64], P2 ;  /* 0x84200000f8d47fae */ /* 0x0005e800091a101c */
[----:B------:R-:W-:Y:S04]  /*12390*/  LDGSTS.E [R13+-0x7ba00], desc[UR28][R240.64], P2 ;  /* 0x84600000f00d7fae */ /* 0x000fe800091a101c */
[----:B------:R-:W-:Y:S04]  /*123a0*/  LDGSTS.E [R28+-0x7b600], desc[UR28][R232.64], P2 ;  /* 0x84a00000e81c7fae */ /* 0x000fe800091a101c */
[----:B------:R-:W-:Y:S01]  /*123b0*/  LDGSTS.E [R19+-0x7b200], desc[UR28][R36.64], P2 ;  /* 0x84e0000024137fae */ /* 0x000fe200091a101c */
[----:B-1----:R-:W-:-:S03]  /*123c0*/  VIADD R213, R132, 0x100000 ;  /* 0x0010000084d57836 */ /* 0x002fc60000000000 */
[----:B------:R1:W-:Y:S01]  /*123d0*/  LDGSTS.E [R18+-0x7ae00], desc[UR28][R42.64], P2 ;  /* 0x852000002a127fae */ /* 0x0003e200091a101c */
[----:B--2---:R-:W-:-:S03]  /*123e0*/  VIADD R212, R132, 0x100000 ;  /* 0x0010000084d47836 */ /* 0x004fc60000000000 */
[----:B------:R2:W-:Y:S01]  /*123f0*/  LDGSTS.E [R13+-0x7aa00], desc[UR28][R38.64], P2 ;  /* 0x85600000260d7fae */ /* 0x0005e200091a101c */
[----:B----4-:R-:W-:-:S03]  /*12400*/  IMAD.WIDE R44, R12, 0x4, R244 ;  /* 0x000000040c2c7825 */ /* 0x010fc600078e02f4 */
[----:B------:R-:W-:Y:S01]  /*12410*/  LDGSTS.E [R28+-0x7a600], desc[UR28][R26.64], P2 ;  /* 0x85a000001a1c7fae */ /* 0x000fe200091a101c */
[----:B-1----:R-:W-:-:S03]  /*12420*/  IADD3 R18, PT, PT, R132, 0x100000, RZ ;  /* 0x0010000084127810 */ /* 0x002fc60007ffe0ff */
[----:B------:R1:W-:Y:S01]  /*12430*/  LDGSTS.E [R19+-0x7a200], desc[UR28][R66.64], P2 ;  /* 0x85e0000042137fae */ /* 0x0003e200091a101c */
[----:B--2---:R-:W-:-:S03]  /*12440*/  VIADD R13, R132, 0x100000 ;  /* 0x00100000840d7836 */ /* 0x004fc60000000000 */
[----:B------:R-:W-:Y:S01]  /*12450*/  LDGSTS.E [R18+-0x7bd00], desc[UR28][R246.64], P2 ;  /* 0x84300000f6127fae */ /* 0x000fe200091a101c */
[----:B------:R-:W-:-:S03]  /*12460*/  IMAD.WIDE R34, R12, 0x4, R250 ;  /* 0x000000040c227825 */ /* 0x000fc600078e02fa */
[----:B------:R-:W-:Y:S01]  /*12470*/  LDGSTS.E [R13+-0x7b900], desc[UR28][R56.64], P2 ;  /* 0x84700000380d7fae */ /* 0x000fe200091a101c */
[----:B-1----:R-:W-:-:S03]  /*12480*/  IADD3 R19, PT, PT, R132, 0x100000, RZ ;  /* 0x0010000084137810 */ /* 0x002fc60007ffe0ff */
[----:B------:R-:W-:Y:S01]  /*12490*/  LDGSTS.E [R213+-0x7b500], desc[UR28][R62.64], P2 ;  /* 0x84b000003ed57fae */ /* 0x000fe200091a101c */
[----:B------:R-:W-:-:S03]  /*124a0*/  IMAD.WIDE R250, R12, 0x4, R146 ;  /* 0x000000040cfa7825 */ /* 0x000fc600078e0292 */
[----:B------:R-:W-:Y:S04]  /*124b0*/  LDGSTS.E [R212+-0x7b100], desc[UR28][R64.64], P2 ;  /* 0x84f0000040d47fae */ /* 0x000fe800091a101c */
[----:B------:R-:W-:Y:S01]  /*124c0*/  LDGSTS.E [R19+-0x7ad00], desc[UR28][R44.64], P2 ;  /* 0x853000002c137fae */ /* 0x000fe200091a101c */
[----:B------:R-:W-:-:S03]  /*124d0*/  IMAD.WIDE R218, R12, 0x4, R42 ;  /* 0x000000040cda7825 */ /* 0x000fc600078e022a */
[----:B------:R1:W-:Y:S04]  /*124e0*/  LDGSTS.E [R18+-0x7a900], desc[UR28][R34.64], P2 ;  /* 0x8570000022127fae */ /* 0x0003e800091a101c */
[----:B------:R-:W2:Y:S04]  /*124f0*/  LDL.LU.64 R146, [R1+0x2f8] ;  /* 0x0002f80001927983 */ /* 0x000ea80000300a00 */
[----:B------:R3:W-:Y:S01]  /*12500*/  STL.64 [R1+0x10], R138 ;  /* 0x0000108a01007387 */ /* 0x0007e20000100a00 */
[----:B-1----:R-:W-:-:S04]  /*12510*/  IMAD.WIDE R18, R12, 0x4, R224 ;  /* 0x000000040c127825 */ /* 0x002fc800078e02e0 */
[C---:B------:R-:W-:Y:S02]  /*12520*/  IMAD.WIDE R224, R12.reuse, 0x4, R36 ;  /* 0x000000040ce07825 */ /* 0x040fe400078e0224 */
[----:B------:R-:W4:Y:S04]  /*12530*/  LDL.LU.64 R36, [R1+0x300] ;  /* 0x0003000001247983 */ /* 0x000f280000300a00 */
[----:B------:R-:W2:Y:S01]  /*12540*/  LDL.LU.64 R42, [R1+0x308] ;  /* 0x00030800012a7983 */ /* 0x000ea20000300a00 */
[C---:B------:R-:W-:Y:S02]  /*12550*/  IMAD.WIDE R212, R12.reuse, 0x4, R38 ;  /* 0x000000040cd47825 */ /* 0x040fe400078e0226 */
[----:B------:R-:W1:Y:S02]  /*12560*/  LDC R39, c[0x0][0x3a0] ;  /* 0x0000e800ff277b82 */ /* 0x000e640000000800 */
[----:B------:R-:W-:-:S04]  /*12570*/  IMAD.WIDE R28, R12, 0x4, R230 ;  /* 0x000000040c1c7825 */ /* 0x000fc800078e02e6 */
[C---:B------:R-:W-:Y:S01]  /*12580*/  IMAD.WIDE R238, R12.reuse, 0x4, R56 ;  /* 0x000000040cee7825 */ /* 0x040fe200078e0238 */
[----:B------:R-:W-:Y:S01]  /*12590*/  LDGSTS.E [R13+-0x7a500], desc[UR28][R28.64], P2 ;  /* 0x85b000001c0d7fae */ /* 0x000fe200091a101c */
[----:B------:R-:W3:Y:S02]  /*125a0*/  LDC R38, c[0x0][0x3a0] ;  /* 0x0000e800ff267b82 */ /* 0x000ee40000000800 */
[C---:B------:R-:W-:Y:S01]  /*125b0*/  IMAD.WIDE R56, R12.reuse, 0x4, R18 ;  /* 0x000000040c387825 */ /* 0x040fe200078e0212 */
[----:B------:R1:W-:Y:S03]  /*125c0*/  LDGSTS.E [R13+-0x7a100], desc[UR28][R18.64], P2 ;  /* 0x85f00000120d7fae */ /* 0x0003e600091a101c */
[C---:B------:R-:W-:Y:S01]  /*125d0*/  IMAD.WIDE R244, R12.reuse, 0x4, R136 ;  /* 0x000000040cf47825 */ /* 0x040fe200078e0288 */
[----:B------:R-:W0:Y:S03]  /*125e0*/  LDGDEPBAR ;  /* 0x00000000000079af */ /* 0x000e260000000000 */
[----:B------:R-:W-:-:S04]  /*125f0*/  IMAD.WIDE R242, R12, 0x4, R142 ;  /* 0x000000040cf27825 */ /* 0x000fc800078e028e */
[----:B------:R-:W-:Y:S01]  /*12600*/  IMAD.WIDE R230, R12, 0x4, R62 ;  /* 0x000000040ce67825 */ /* 0x000fe200078e023e */
[----:B-1----:R-:W1:Y:S03]  /*12610*/  LDC R19, c[0x0][0x3a0] ;  /* 0x0000e800ff137b82 */ /* 0x002e660000000800 */
[----:B------:R-:W-:-:S05]  /*12620*/  VIADD R18, R39, 0xfffffe7e ;  /* 0xfffffe7e27127836 */ /* 0x000fca0000000000 */
        /* <DEDUP_REMOVED lines=20> */
[----:B---3--:R-:W-:-:S04]  /*12770*/  IMAD.WIDE R138, R12, 0x4, R30 ;  /* 0x000000040c8a7825 */ /* 0x008fc800078e021e */
[----:B------:R-:W-:-:S04]  /*12780*/  IMAD.WIDE R136, R12, 0x4, R66 ;  /* 0x000000040c887825 */ /* 0x000fc800078e0242 */
[----:B------:R-:W-:Y:S01]  /*12790*/  IMAD.WIDE R64, R12, 0x4, R64 ;  /* 0x000000040c407825 */ /* 0x000fe200078e0240 */
[----:B-1----:R-:W-:-:S03]  /*127a0*/  IADD3 R12, PT, PT, R39, -0x184, RZ ;  /* 0xfffffe7c270c7810 */ /* 0x002fc60007ffe0ff */
[----:B------:R-:W-:Y:S01]  /*127b0*/  VIADD R13, R38, 0xfffffe7d ;  /* 0xfffffe7d260d7836 */ /* 0x000fe20000000000 */
[----:B------:R-:W1:Y:S08]  /*127c0*/  LDC R39, c[0x0][0x3a0] ;  /* 0x0000e800ff277b82 */ /* 0x000e700000000800 */
[----:B------:R-:W3:Y:S01]  /*127d0*/  LDC R38, c[0x0][0x3a0] ;  /* 0x0000e800ff267b82 */ /* 0x000ee20000000800 */
[----:B------:R-:W-:-:S02]  /*127e0*/  ISETP.GE.U32.AND P2, PT, R13, 0x7ffffe3e, PT ;  /* 0x7ffffe3e0d00780c */ /* 0x000fc40003f46070 */
[----:B------:R-:W-:Y:S01]  /*127f0*/  ISETP.GE.U32.AND P4, PT, R12, 0x7ffffe3d, PT ;  /* 0x7ffffe3d0c00780c */ /* 0x000fe20003f86070 */
[----:B------:R-:W-:Y:S01]  /*12800*/  STL.64 [R1+0x508], R44 ;  /* 0x0005082c01007387 */ /* 0x000fe20000100a00 */
[----:B------:R-:W-:-:S03]  /*12810*/  IMAD.WIDE R30, R0, 0x4, R2 ;  /* 0x00000004001e7825 */ /* 0x000fc600078e0202 */
[----:B------:R-:W-:Y:S01]  /*12820*/  STL.64 [R1+0x520], R34 ;  /* 0x0005202201007387 */ /* 0x000fe20000100a00 */
[----:B----4-:R-:W-:-:S03]  /*12830*/  IMAD.WIDE R36, R0, 0x4, R36 ;  /* 0x0000000400247825 */ /* 0x010fc600078e0224 */
[----:B------:R-:W-:Y:S01]  /*12840*/  STL.64 [R1+0x518], R62 ;  /* 0x0005183e01007387 */ /* 0x000fe20000100a00 */
[----:B------:R-:W-:Y:S01]  /*12850*/  VIADD R252, R252, 0xfffffe7f ;  /* 0xfffffe7ffcfc7836 */ /* 0x000fe20000000000 */
[----:B------:R-:W-:Y:S01]  /*12860*/  ISETP.GE.U32.AND P6, PT, R18, 0x7ffffe3f, PT ;  /* 0x7ffffe3f1200780c */ /* 0x000fe20003fc6070 */
[----:B---3--:R-:W-:Y:S01]  /*12870*/  VIADD R13, R38, 0xfffffe7b ;  /* 0xfffffe7b260d7836 */ /* 0x008fe20000000000 */
[----:B------:R-:W3:Y:S01]  /*12880*/  LDC R26, c[0x0][0x3a0] ;  /* 0x0000e800ff1a7b82 */ /* 0x000ee20000000800 */
[----:B-1----:R-:W-:Y:S02]  /*12890*/  VIADD R12, R39, 0xfffffe7a ;  /* 0xfffffe7a270c7836 */ /* 0x002fe40000000000 */
[C---:B--2---:R-:W-:Y:S01]  /*128a0*/  IMAD.WIDE R38, R0.reuse, 0x4, R42 ;  /* 0x0000000400267825 */ /* 0x044fe200078e022a */
[----:B------:R-:W-:Y:S03]  /*128b0*/  STL.64 [R1+0x500], R64 ;  /* 0x0005004001007387 */ /* 0x000fe60000100a00 */
[----:B------:R-:W-:Y:S01]  /*128c0*/  IMAD.WIDE R42, R0, 0x4, R146 ;  /* 0x00000004002a7825 */ /* 0x000fe200078e0292 */
[----:B------:R-:W-:Y:S01]  /*128d0*/  STL.64 [R1+0x510], R56 ;  /* 0x0005103801007387 */ /* 0x000fe20000100a00 */
[----:B------:R-:W-:Y:S01]  /*128e0*/  ISETP.GE.U32.AND P5, PT, R252, 0x7ffffe40, PT ;  /* 0x7ffffe40fc00780c */ /* 0x000fe20003fa6070 */
[----:B------:R-:W1:Y:S02]  /*128f0*/  LDC R27, c[0x0][0x3a0] ;  /* 0x0000e800ff1b7b82 */ /* 0x000e640000000800 */
[----:B------:R-:W2:Y:S04]  /*12900*/  LDL.LU.64 R2, [R1+0x528] ;  /* 0x0005280001027983 */ /* 0x000ea80000300a00 */
[----:B------:R4:W-:Y:S02]  /*12910*/  STL.64 [R1+0x28], R42 ;  /* 0x0000282a01007387 */ /* 0x0009e40000100a00 */
[----:B------:R-:W1:Y:S02]  /*12920*/  LDC R18, c[0x0][0x3a0] ;  /* 0x0000e800ff127b82 */ /* 0x000e640000000800 */
[----:B------:R-:W-:Y:S04]  /*12930*/  STL.64 [R1+0x38], R38 ;  /* 0x0000382601007387 */ /* 0x000fe80000100a00 */
[----:B------:R-:W-:Y:S02]  /*12940*/  STL.64 [R1+0x30], R36 ;  /* 0x0000302401007387 */ /* 0x000fe40000100a00 */
[----:B------:R-:W1:Y:S02]  /*12950*/  LDC R28, c[0x0][0x3a0] ;  /* 0x0000e800ff1c7b82 */ /* 0x000e640000000800 */
[----:B------:R-:W-:Y:S04]  /*12960*/  STL.64 [R1+0x4f8], R30 ;  /* 0x0004f81e01007387 */ /* 0x000fe80000100a00 */
[----:B------:R-:W3:Y:S02]  /*12970*/  LDL.LU.64 R146, [R1+0x2d0] ;  /* 0x0002d00001927983 */ /* 0x000ee40000300a00 */
[----:B------:R-:W1:Y:S02]  /*12980*/  LDC R29, c[0x0][0x3a0] ;  /* 0x0000e800ff1d7b82 */ /* 0x000e640000000800 */
[----:B------:R-:W3:Y:S04]  /*12990*/  LDL.LU.64 R66, [R1+0x2c8] ;  /* 0x0002c80001427983 */ /* 0x000ee80000300a00 */
[----:B----4-:R-:W4:Y:S04]  /*129a0*/  LDL.LU.64 R42, [R1+0x2c0] ;  /* 0x0002c000012a7983 */ /* 0x010f280000300a00 */
[----:B------:R1:W-:Y:S01]  /*129b0*/  STL.64 [R1+0x550], R64 ;  /* 0x0005504001007387 */ /* 0x0003e20000100a00 */
[----:B------:R-:W-:Y:S06]  /*129c0*/  BAR.SYNC.DEFER_BLOCKING 0x0 ;  /* 0x0000000000007b1d */ /* 0x000fec0000010000 */
[----:B-1----:R-:W4:Y:S04]  /*129d0*/  LDL.LU.64 R64, [R1+0x2e8] ;  /* 0x0002e80001407983 */ /* 0x002f280000300a00 */
[----:B------:R1:W-:Y:S04]  /*129e0*/  STL.64 [R1+0x548], R44 ;  /* 0x0005482c01007387 */ /* 0x0003e80000100a00 */
[----:B-1----:R-:W4:Y:S04]  /*129f0*/  LDL.LU.64 R44, [R1+0x2d8] ;  /* 0x0002d800012c7983 */ /* 0x002f280000300a00 */
[----:B------:R1:W-:Y:S04]  /*12a00*/  STL.64 [R1+0x540], R34 ;  /* 0x0005402201007387 */ /* 0x0003e80000100a00 */
[----:B------:R-:W-:Y:S01]  /*12a10*/  @!PT LDS RZ, [RZ] ;  /* 0x00000000fffff984 */ /* 0x000fe20000000800 */
[----:B------:R-:W-:Y:S01]  /*12a20*/  @!PT LDS RZ, [RZ] ;  /* 0x00000000fffff984 */ /* 0x000fe20000000800 */
[----:B------:R-:W-:Y:S01]  /*12a30*/  @!PT LDS RZ, [RZ] ;  /* 0x00000000fffff984 */ /* 0x000fe20000000800 */
[----:B------:R-:W-:Y:S04]  /*12a40*/  LDGSTS.E [R135+0x60000], desc[UR28][R38.64], !P5 ;  /* 0x6000000026877fae */ /* 0x000fe8000e9a101c */
[----:B------:R-:W-:Y:S04]  /*12a50*/  LDGSTS.E [R135+0x60200], desc[UR28][R36.64], !P5 ;  /* 0x6020000024877fae */ /* 0x000fe8000e9a101c */
[----:B-1----:R-:W4:Y:S04]  /*12a60*/  LDL.LU.64 R34, [R1+0x2e0] ;  /* 0x0002e00001227983 */ /* 0x002f280000300a00 */
[----:B------:R1:W-:Y:S04]  /*12a70*/  STL.64 [R1+0x538], R62 ;  /* 0x0005383e01007387 */ /* 0x0003e80000100a00 */
[----:B-1----:R-:W4:Y:S04]  /*12a80*/  LDL.64 R62, [R1+0x28] ;  /* 0x00002800013e7983 */ /* 0x002f280000100a00 */
[----:B------:R-:W-:Y:S04]  /*12a90*/  STL.64 [R1+0x530], R56 ;  /* 0x0005303801007387 */ /* 0x000fe80000100a00 */
[----:B--2---:R3:W-:Y:S04]  /*12aa0*/  STL.64 [R1+0x528], R2 ;  /* 0x0005280201007387 */ /* 0x0047e80000100a00 */
[----:B------:R-:W2:Y:S04]  /*12ab0*/  LDL.LU.64 R38, [R1+0x2b8] ;  /* 0x0002b80001267983 */ /* 0x000ea80000300a00 */
[----:B------:R-:W2:Y:S01]  /*12ac0*/  LDL.LU.64 R36, [R1+0x2b0] ;  /* 0x0002b00001247983 */ /* 0x000ea20000300a00 */
[----:B---3--:R-:W-:-:S04]  /*12ad0*/  IMAD.WIDE R2, R0, 0x4, R146 ;  /* 0x0000000400027825 */ /* 0x008fc800078e0292 */
[----:B----4-:R-:W-:-:S05]  /*12ae0*/  IMAD.WIDE R64, R0, 0x4, R64 ;  /* 0x0000000400407825 */ /* 0x010fca00078e0240 */
[----:B------:R1:W-:Y:S01]  /*12af0*/  STL.64 [R1+0x20], R64 ;  /* 0x0000204001007387 */ /* 0x0003e20000100a00 */
[----:B------:R-:W-:-:S03]  /*12b00*/  IMAD.WIDE R56, R0, 0x4, R44 ;  /* 0x0000000400387825 */ /* 0x000fc600078e022c */
[----:B------:R3:W-:Y:S04]  /*12b10*/  LDGSTS.E [R135+0x60400], desc[UR28][R62.64], !P6 ;  /* 0x604000003e877fae */ /* 0x0007e8000f1a101c */
[----:B------:R4:W-:Y:S04]  /*12b20*/  LDGSTS.E [R135+0x60600], desc[UR28][R30.64], !P6 ;  /* 0x606000001e877fae */ /* 0x0009e8000f1a101c */
[----:B------:R-:W-:Y:S01]  /*12b30*/  LDGSTS.E [R135+0x60800], desc[UR28][R64.64], !P2 ;  /* 0x6080000040877fae */ /* 0x000fe2000d1a101c */
[----:B---3--:R-:W-:Y:S01]  /*12b40*/  IMAD.WIDE R62, R0, 0x4, R34 ;  /* 0x00000004003e7825 */ /* 0x008fe200078e0222 */
[----:B------:R-:W-:-:S03]  /*12b50*/  ISETP.GE.U32.AND P5, PT, R13, 0x7ffffe3c, PT ;  /* 0x7ffffe3c0d00780c */ /* 0x000fc60003fa6070 */
[----:B------:R-:W-:Y:S01]  /*12b60*/  IMAD.WIDE R42, R0, 0x4, R42 ;  /* 0x00000004002a7825 */ /* 0x000fe200078e022a */
[----:B------:R3:W-:Y:S01]  /*12b70*/  STL.64 [R1+0x4f0], R62 ;  /* 0x0004f03e01007387 */ /* 0x0007e20000100a00 */
[----:B----4-:R-:W4:Y:S03]  /*12b80*/  LDC R30, c[0x0][0x3a0] ;  /* 0x0000e800ff1e7b82 */ /* 0x010f260000000800 */
[----:B------:R-:W2:Y:S04]  /*12b90*/  LDL.LU.64 R44, [R1+0x2a8] ;  /* 0x0002a800012c7983 */ /* 0x000ea80000300a00 */
[----:B------:R-:W3:Y:S04]  /*12ba0*/  LDL.LU.64 R34, [R1+0x2a0] ;  /* 0x0002a00001227983 */ /* 0x000ee80000300a00 */
[----:B------:R2:W-:Y:S04]  /*12bb0*/  STL.64 [R1+0x18], R56 ;  /* 0x0000183801007387 */ /* 0x0005e80000100a00 */
[----:B------:R2:W-:Y:S04]  /*12bc0*/  STL.64 [R1+0x4e0], R2 ;  /* 0x0004e00201007387 */ /* 0x0005e80000100a00 */
[----:B-1----:R-:W4:Y:S04]  /*12bd0*/  LDL.LU.64 R64, [R1+0x298] ;  /* 0x0002980001407983 */ /* 0x002f280000300a00 */
[----:B------:R-:W4:Y:S01]  /*12be0*/  LDL.LU.64 R146, [R1+0x290] ;  /* 0x0002900001927983 */ /* 0x000f220000300a00 */
[----:B------:R-:W-:-:S03]  /*12bf0*/  ISETP.GE.U32.AND P6, PT, R12, 0x7ffffe3b, PT ;  /* 0x7ffffe3b0c00780c */ /* 0x000fc60003fc6070 */
[----:B------:R3:W-:Y:S01]  /*12c00*/  LDGSTS.E [R135+0x60a00], desc[UR28][R62.64], !P2 ;  /* 0x60a000003e877fae */ /* 0x0007e2000d1a101c */
[----:B------:R-:W-:Y:S02]  /*12c10*/  VIADD R13, R19, 0xfffffe79 ;  /* 0xfffffe79130d7836 */ /* 0x000fe40000000000 */
[----:B--2---:R-:W-:Y:S01]  /*12c20*/  IMAD.WIDE R44, R0, 0x4, R44 ;  /* 0x00000004002c7825 */ /* 0x004fe200078e022c */
[----:B------:R1:W-:Y:S01]  /*12c30*/  LDGSTS.E [R135+0x60c00], desc[UR28][R56.64], !P4 ;  /* 0x60c0000038877fae */ /* 0x0003e2000e1a101c */
[----:B------:R-:W-:Y:S01]  /*12c40*/  IADD3 R12, PT, PT, R18, -0x188, RZ ;  /* 0xfffffe78120c7810 */ /* 0x000fe20007ffe0ff */
[----:B------:R-:W2:Y:S01]  /*12c50*/  LDC R19, c[0x0][0x3a0] ;  /* 0x0000e800ff137b82 */ /* 0x000ea20000000800 */
[----:B---3--:R-:W-:Y:S01]  /*12c60*/  IMAD.WIDE R62, R0, 0x4, R66 ;  /* 0x00000004003e7825 */ /* 0x008fe200078e0242 */
[----:B------:R3:W-:Y:S01]  /*12c70*/  LDGSTS.E [R135+0x60e00], desc[UR28][R2.64], !P4 ;  /* 0x60e0000002877fae */ /* 0x0007e2000e1a101c */
[----:B------:R-:W-:-:S03]  /*12c80*/  ISETP.GE.U32.AND P2, PT, R13, 0x7ffffe3a, PT ;  /* 0x7ffffe3a0d00780c */ /* 0x000fc60003f46070 */
[----:B------:R-:W-:Y:S01]  /*12c90*/  STL.64 [R1+0xa0], R62 ;  /* 0x0000a03e01007387 */ /* 0x000fe20000100a00 */
[----:B-1----:R-:W-:-:S03]  /*12ca0*/  IMAD.WIDE R56, R0, 0x4, R38 ;  /* 0x0000000400387825 */ /* 0x002fc600078e0226 */
[----:B------:R1:W-:Y:S01]  /*12cb0*/  STL.64 [R1+0x4d8], R42 ;  /* 0x0004d82a01007387 */ /* 0x0003e20000100a00 */
[----:B------:R-:W2:Y:S01]  /*12cc0*/  LDC R18, c[0x0][0x3a0] ;  /* 0x0000e800ff127b82 */ /* 0x000ea20000000800 */
[----:B---3--:R-:W-:Y:S02]  /*12cd0*/  IMAD.WIDE R2, R0, 0x4, R36 ;  /* 0x0000000400027825 */ /* 0x008fe400078e0224 */
[----:B------:R-:W-:Y:S04]  /*12ce0*/  LDGSTS.E [R135+0x61000], desc[UR28][R62.64], !P5 ;  /* 0x610000003e877fae */ /* 0x000fe8000e9a101c */
[----:B------:R-:W3:Y:S01]  /*12cf0*/  LDL.LU.64 R36, [R1+0x288] ;  /* 0x0002880001247983 */ /* 0x000ee20000300a00 */
[----:B------:R-:W-:-:S03]  /*12d00*/  VIADD R13, R26, 0xfffffe77 ;  /* 0xfffffe771a0d7836 */ /* 0x000fc60000000000 */
[----:B------:R-:W2:Y:S04]  /*12d10*/  LDL.LU.64 R38, [R1+0x280] ;  /* 0x0002800001267983 */ /* 0x000ea80000300a00 */
[----:B------:R1:W-:Y:S04]  /*12d20*/  STL.64 [R1+0xa8], R56 ;  /* 0x0000a83801007387 */ /* 0x0003e80000100a00 */
[----:B------:R1:W-:Y:S04]  /*12d30*/  STL.64 [R1+0x4d0], R2 ;  /* 0x0004d00201007387 */ /* 0x0003e80000100a00 */
[----:B------:R-:W-:Y:S01]  /*12d40*/  LDGSTS.E [R135+0x61200], desc[UR28][R42.64], !P5 ;  /* 0x612000002a877fae */ /* 0x000fe2000e9a101c */
[----:B------:R-:W-:-:S03]  /*12d50*/  ISETP.GE.U32.AND P5, PT, R13, 0x7ffffe38, PT ;  /* 0x7ffffe380d00780c */ /* 0x000fc60003fa6070 */
[----:B------:R-:W2:Y:S04]  /*12d60*/  LDL.LU.64 R66, [R1+0x278] ;  /* 0x0002780001427983 */ /* 0x000ea80000300a00 */
[----:B------:R4:W-:Y:S01]  /*12d70*/  LDGSTS.E [R135+0x61400], desc[UR28][R56.64], !P6 ;  /* 0x6140000038877fae */ /* 0x0009e2000f1a101c */
[----:B------:R-:W-:-:S03]  /*12d80*/  VIADD R13, R27, 0xfffffe75 ;  /* 0xfffffe751b0d7836 */ /* 0x000fc60000000000 */
[----:B-1----:R-:W2:Y:S01]  /*12d90*/  LDL.LU.64 R42, [R1+0x270] ;  /* 0x00027000012a7983 */ /* 0x002ea20000300a00 */
[----:B----4-:R-:W-:-:S03]  /*12da0*/  IMAD.WIDE R26, R0, 0x4, R64 ;  /* 0x00000004001a7825 */ /* 0x010fc600078e0240 */
[----:B------:R1:W-:Y:S01]  /*12db0*/  LDGSTS.E [R135+0x61600], desc[UR28][R2.64], !P6 ;  /* 0x6160000002877fae */ /* 0x0003e2000f1a101c */
[----:B------:R-:W-:-:S03]  /*12dc0*/  IMAD.WIDE R56, R0, 0x4, R34 ;  /* 0x0000000400387825 */ /* 0x000fc600078e0222 */
[----:B------:R4:W-:Y:S04]  /*12dd0*/  STL.64 [R1+0xb0], R44 ;  /* 0x0000b02c01007387 */ /* 0x0009e80000100a00 */
[----:B------:R-:W-:Y:S01]  /*12de0*/  STL.64 [R1+0x4c0], R56 ;  /* 0x0004c03801007387 */ /* 0x000fe20000100a00 */
[----:B-1----:R-:W-:-:S03]  /*12df0*/  IMAD.WIDE R2, R0, 0x4, R146 ;  /* 0x0000000400027825 */ /* 0x002fc600078e0292 */
[----:B------:R-:W2:Y:S04]  /*12e00*/  LDL.LU.64 R64, [R1+0x268] ;  /* 0x0002680001407983 */ /* 0x000ea80000300a00 */
[----:B------:R-:W2:Y:S04]  /*12e10*/  LDL.LU.64 R34, [R1+0x260] ;  /* 0x0002600001227983 */ /* 0x000ea80000300a00 */
[----:B------:R1:W-:Y:S04]  /*12e20*/  STL.64 [R1+0xc0], R26 ;  /* 0x0000c01a01007387 */ /* 0x0003e80000100a00 */
[----:B------:R-:W-:Y:S04]  /*12e30*/  LDGSTS.E [R135+0x61800], desc[UR28][R44.64], !P2 ;  /* 0x618000002c877fae */ /* 0x000fe8000d1a101c */
[----:B------:R1:W-:Y:S01]  /*12e40*/  STL.64 [R1+0x4b0], R2 ;  /* 0x0004b00201007387 */ /* 0x0003e20000100a00 */
[----:B------:R-:W-:-:S03]  /*12e50*/  ISETP.GE.U32.AND P4, PT, R12, 0x7ffffe39, PT ;  /* 0x7ffffe390c00780c */ /* 0x000fc60003f86070 */
[----:B------:R-:W-:Y:S04]  /*12e60*/  LDGSTS.E [R135+0x61a00], desc[UR28][R56.64], !P2 ;  /* 0x61a0000038877fae */ /* 0x000fe8000d1a101c */
[----:B----4-:R-:W4:Y:S04]  /*12e70*/  LDL.LU.64 R44, [R1+0x258] ;  /* 0x00025800012c7983 */ /* 0x010f280000300a00 */
[----:B------:R-:W4:Y:S01]  /*12e80*/  LDL.LU.64 R146, [R1+0x250] ;  /* 0x0002500001927983 */ /* 0x000f220000300a00 */
[----:B------:R-:W-:Y:S01]  /*12e90*/  VIADD R12, R28, 0xfffffe76 ;  /* 0xfffffe761c0c7836 */ /* 0x000fe20000000000 */
[----:B------:R-:W-:Y:S01]  /*12ea0*/  ISETP.GE.U32.AND P2, PT, R13, 0x7ffffe36, PT ;  /* 0x7ffffe360d00780c */ /* 0x000fe20003f46070 */
[----:B------:R-:W1:Y:S01]  /*12eb0*/  LDC R28, c[0x0][0x3a0] ;  /* 0x0000e800ff1c7b82 */ /* 0x000e620000000800 */
[----:B------:R1:W-:Y:S02]  /*12ec0*/  LDGSTS.E [R135+0x61c00], desc[UR28][R26.64], !P4 ;  /* 0x61c000001a877fae */ /* 0x0003e4000e1a101c */
[----:B------:R-:W-:-:S02]  /*12ed0*/  ISETP.GE.U32.AND P6, PT, R12, 0x7ffffe37, PT ;  /* 0x7ffffe370c00780c */ /* 0x000fc40003fc6070 */
[----:B------:R1:W-:Y:S01]  /*12ee0*/  LDGSTS.E [R135+0x61e00], desc[UR28][R2.64], !P4 ;  /* 0x61e0000002877fae */ /* 0x0003e2000e1a101c */
[C---:B---3--:R-:W-:Y:S02]  /*12ef0*/  IMAD.WIDE R36, R0.reuse, 0x4, R36 ;  /* 0x0000000400247825 */ /* 0x048fe400078e0224 */
[----:B-1----:R-:W1:Y:S02]  /*12f00*/  LDC R26, c[0x0][0x3a0] ;  /* 0x0000e800ff1a7b82 */ /* 0x002e640000000800 */
[C---:B--2---:R-:W-:Y:S01]  /*12f10*/  IMAD.WIDE R38, R0.reuse, 0x4, R38 ;  /* 0x0000000400267825 */ /* 0x044fe200078e0226 */
[----:B------:R2:W-:Y:S04]  /*12f20*/  STL.64 [R1+0xd8], R36 ;  /* 0x0000d82401007387 */ /* 0x0005e80000100a00 */
[----:B------:R3:W-:Y:S01]  /*12f30*/  STL.64 [R1+0x4a8], R38 ;  /* 0x0004a82601007387 */ /* 0x0007e20000100a00 */
[----:B------:R-:W-:-:S03]  /*12f40*/  IMAD.WIDE R56, R0, 0x4, R66 ;  /* 0x0000000400387825 */ /* 0x000fc600078e0242 */
[----:B------:R-:W-:Y:S01]  /*12f50*/  LDGSTS.E [R135+0x62000], desc[UR28][R36.64], !P5 ;  /* 0x6200000024877fae */ /* 0x000fe2000e9a101c */
[----:B------:R-:W1:Y:S03]  /*12f60*/  LDC R27, c[0x0][0x3a0] ;  /* 0x0000e800ff1b7b82 */ /* 0x000e660000000800 */
[----:B------:R-:W-:Y:S01]  /*12f70*/  LDGSTS.E [R135+0x62200], desc[UR28][R38.64], !P5 ;  /* 0x6220000026877fae */ /* 0x000fe2000e9a101c */
[----:B------:R-:W-:-:S03]  /*12f80*/  IMAD.WIDE R2, R0, 0x4, R42 ;  /* 0x0000000400027825 */ /* 0x000fc600078e022a */
[----:B------:R4:W-:Y:S04]  /*12f90*/  LDGSTS.E [R135+0x62400], desc[UR28][R56.64], !P6 ;  /* 0x6240000038877fae */ /* 0x0009e8000f1a101c */
[----:B------:R-:W4:Y:S04]  /*12fa0*/  LDL.LU.64 R42, [R1+0x248] ;  /* 0x00024800012a7983 */ /* 0x000f280000300a00 */
[----:B------:R-:W4:Y:S04]  /*12fb0*/  LDL.LU.64 R66, [R1+0x240] ;  /* 0x0002400001427983 */ /* 0x000f280000300a00 */
[----:B------:R4:W-:Y:S04]  /*12fc0*/  STL.64 [R1+0xe8], R56 ;  /* 0x0000e83801007387 */ /* 0x0009e80000100a00 */
[----:B------:R1:W-:Y:S01]  /*12fd0*/  STL.64 [R1+0x4a0], R2 ;  /* 0x0004a00201007387 */ /* 0x0003e20000100a00 */
[----:B------:R-:W-:-:S03]  /*12fe0*/  IMAD.WIDE R64, R0, 0x4, R64 ;  /* 0x0000000400407825 */ /* 0x000fc600078e0240 */
[----:B--2---:R-:W2:Y:S01]  /*12ff0*/  LDL.LU.64 R36, [R1+0x238] ;  /* 0x0002380001247983 */ /* 0x004ea20000300a00 */
[----:B------:R-:W-:-:S03]  /*13000*/  IMAD.WIDE R62, R0, 0x4, R34 ;  /* 0x00000004003e7825 */ /* 0x000fc600078e0222 */
[----:B---3--:R-:W3:Y:S04]  /*13010*/  LDL.LU.64 R38, [R1+0x230] ;  /* 0x0002300001267983 */ /* 0x008ee80000300a00 */
[----:B------:R1:W-:Y:S04]  /*13020*/  LDGSTS.E [R135+0x62600], desc[UR28][R2.64], !P6 ;  /* 0x6260000002877fae */ /* 0x0003e8000f1a101c */
[----:B------:R1:W-:Y:S04]  /*13030*/  STL.64 [R1+0xf8], R64 ;  /* 0x0000f84001007387 */ /* 0x0003e80000100a00 */
[----:B------:R-:W-:Y:S01]  /*13040*/  STL.64 [R1+0x488], R62 ;  /* 0x0004883e01007387 */ /* 0x000fe20000100a00 */
[----:B----4-:R-:W-:-:S03]  /*13050*/  IMAD.WIDE R56, R0, 0x4, R44 ;  /* 0x0000000400387825 */ /* 0x010fc600078e022c */
[----:B------:R-:W4:Y:S01]  /*13060*/  LDL.LU.64 R34, [R1+0x228] ;  /* 0x0002280001227983 */ /* 0x000f220000300a00 */
[----:B-1----:R-:W-:-:S03]  /*13070*/  IMAD.WIDE R2, R0, 0x4, R146 ;  /* 0x0000000400027825 */ /* 0x002fc600078e0292 */
[----:B------:R-:W4:Y:S04]  /*13080*/  LDL.LU.64 R44, [R1+0x220] ;  /* 0x00022000012c7983 */ /* 0x000f280000300a00 */
[----:B------:R1:W-:Y:S04]  /*13090*/  STL.64 [R1+0x108], R56 ;  /* 0x0001083801007387 */ /* 0x0003e80000100a00 */
[----:B------:R-:W-:Y:S04]  /*130a0*/  LDGSTS.E [R135+0x62800], desc[UR28][R64.64], !P2 ;  /* 0x6280000040877fae */ /* 0x000fe8000d1a101c */
[----:B------:R3:W-:Y:S01]  /*130b0*/  STL.64 [R1+0x478], R2 ;  /* 0x0004780201007387 */ /* 0x0007e20000100a00 */
[----:B------:R-:W-:Y:S01]  /*130c0*/  IADD3 R12, PT, PT, R30, -0x18c, RZ ;  /* 0xfffffe741e0c7810 */ /* 0x000fe20007ffe0ff */
[----:B------:R-:W-:Y:S01]  /*130d0*/  VIADD R13, R18, 0xfffffe73 ;  /* 0xfffffe73120d7836 */ /* 0x000fe20000000000 */
[----:B------:R-:W1:Y:S01]  /*130e0*/  LDC R30, c[0x0][0x3a0] ;  /* 0x0000e800ff1e7b82 */ /* 0x000e620000000800 */
[----:B------:R-:W-:Y:S04]  /*130f0*/  LDGSTS.E [R135+0x62a00], desc[UR28][R62.64], !P2 ;  /* 0x62a000003e877fae */ /* 0x000fe8000d1a101c */
[----:B------:R-:W4:Y:S01]  /*13100*/  LDL.LU.64 R64, [R1+0x218] ;  /* 0x0002180001407983 */ /* 0x000f220000300a00 */
[----:B------:R-:W-:-:S02]  /*13110*/  ISETP.GE.U32.AND P4, PT, R12, 0x7ffffe35, PT ;  /* 0x7ffffe350c00780c */ /* 0x000fc40003f86070 */
[----:B------:R-:W1:Y:S01]  /*13120*/  LDC R18, c[0x0][0x3a0] ;  /* 0x0000e800ff127b82 */ /* 0x000e620000000800 */
[----:B------:R-:W4:Y:S01]  /*13130*/  LDL.LU.64 R146, [R1+0x210] ;  /* 0x0002100001927983 */ /* 0x000f220000300a00 */
[----:B------:R-:W-:Y:S01]  /*13140*/  VIADD R12, R29, 0xfffffe72 ;  /* 0xfffffe721d0c7836 */ /* 0x000fe20000000000 */
[----:B------:R-:W-:-:S04]  /*13150*/  ISETP.GE.U32.AND P5, PT, R13, 0x7ffffe34, PT ;  /* 0x7ffffe340d00780c */ /* 0x000fc80003fa6070 */
[----:B------:R-:W-:Y:S01]  /*13160*/  ISETP.GE.U32.AND P6, PT, R12, 0x7ffffe33, PT ;  /* 0x7ffffe330c00780c */ /* 0x000fe20003fc6070 */
[----:B------:R-:W1:Y:S03]  /*13170*/  LDC R29, c[0x0][0x3a0] ;  /* 0x0000e800ff1d7b82 */ /* 0x000e660000000800 */
[----:B------:R1:W-:Y:S04]  /*13180*/  LDGSTS.E [R135+0x62c00], desc[UR28][R56.64], !P4 ;  /* 0x62c0000038877fae */ /* 0x0003e8000e1a101c */
[----:B------:R3:W-:Y:S01]  /*13190*/  LDGSTS.E [R135+0x62e00], desc[UR28][R2.64], !P4 ;  /* 0x62e0000002877fae */ /* 0x0007e2000e1a101c */
[----:B------:R-:W-:-:S04]  /*131a0*/  IMAD.WIDE R42, R0, 0x4, R42 ;  /* 0x00000004002a7825 */ /* 0x000fc800078e022a */
[C---:B-1----:R-:W-:Y:S01]  /*131b0*/  IMAD.WIDE R56, R0.reuse, 0x4, R66 ;  /* 0x0000000400387825 */ /* 0x042fe200078e0242 */
[----:B------:R1:W-:Y:S04]  /*131c0*/  STL.64 [R1+0x110], R42 ;  /* 0x0001102a01007387 */ /* 0x0003e80000100a00 */
[----:B------:R4:W-:Y:S04]  /*131d0*/  STL.64 [R1+0x470], R56 ;  /* 0x0004703801007387 */ /* 0x0009e80000100a00 */
[----:B------:R-:W4:Y:S01]  /*131e0*/  LDL.LU.64 R66, [R1+0x208] ;  /* 0x0002080001427983 */ /* 0x000f220000300a00 */
[----:B--2---:R-:W-:-:S03]  /*131f0*/  IMAD.WIDE R36, R0, 0x4, R36 ;  /* 0x0000000400247825 */ /* 0x004fc600078e0224 */
[----:B------:R-:W-:Y:S01]  /*13200*/  LDGSTS.E [R135+0x63000], desc[UR28][R42.64], !P5 ;  /* 0x630000002a877fae */ /* 0x000fe2000e9a101c */
[----:B---3--:R-:W-:-:S03]  /*13210*/  IMAD.WIDE R2, R0, 0x4, R38 ;  /* 0x0000000400027825 */ /* 0x008fc600078e0226 */
[----:B------:R4:W-:Y:S04]  /*13220*/  LDGSTS.E [R135+0x63200], desc[UR28][R56.64], !P5 ;  /* 0x6320000038877fae */ /* 0x0009e8000e9a101c */
[----:B------:R-:W2:Y:S04]  /*13230*/  LDL.LU.64 R38, [R1+0x200] ;  /* 0x0002000001267983 */ /* 0x000ea80000300a00 */
[----:B------:R3:W-:Y:S04]  /*13240*/  STL.64 [R1+0x128], R36 ;  /* 0x0001282401007387 */ /* 0x0007e80000100a00 */
[----:B------:R3:W-:Y:S04]  /*13250*/  STL.64 [R1+0x468], R2 ;  /* 0x0004680201007387 */ /* 0x0007e80000100a00 */
[----:B-1----:R-:W2:Y:S01]  /*13260*/  LDL.LU.64 R42, [R1+0x1f8] ;  /* 0x0001f800012a7983 */ /* 0x002ea20000300a00 */
[----:B----4-:R-:W-:-:S03]  /*13270*/  IMAD.WIDE R56, R0, 0x4, R34 ;  /* 0x0000000400387825 */ /* 0x010fc600078e0222 */
[----:B------:R-:W-:Y:S01]  /*13280*/  LDGSTS.E [R135+0x63400], desc[UR28][R36.64], !P6 ;  /* 0x6340000024877fae */ /* 0x000fe2000f1a101c */
[----:B------:R-:W-:-:S03]  /*13290*/  IMAD.WIDE R34, R0, 0x4, R44 ;  /* 0x0000000400227825 */ /* 0x000fc600078e022c */
[----:B------:R1:W-:Y:S04]  /*132a0*/  LDGSTS.E [R135+0x63600], desc[UR28][R2.64], !P6 ;  /* 0x6360000002877fae */ /* 0x0003e8000f1a101c */
[----:B---3--:R-:W3:Y:S04]  /*132b0*/  LDL.LU.64 R36, [R1+0x1f0] ;  /* 0x0001f00001247983 */ /* 0x008ee80000300a00 */
[----:B------:R-:W-:Y:S04]  /*132c0*/  STL.64 [R1+0x138], R56 ;  /* 0x0001383801007387 */ /* 0x000fe80000100a00 */
[----:B------:R4:W-:Y:S01]  /*132d0*/  STL.64 [R1+0x450], R34 ;  /* 0x0004502201007387 */ /* 0x0009e20000100a00 */
[----:B-1----:R-:W-:-:S03]  /*132e0*/  IMAD.WIDE R2, R0, 0x4, R146 ;  /* 0x0000000400027825 */ /* 0x002fc600078e0292 */
[----:B------:R-:W3:Y:S01]  /*132f0*/  LDL.LU.64 R146, [R1+0x1e8] ;  /* 0x0001e80001927983 */ /* 0x000ee20000300a00 */
[----:B------:R-:W-:Y:S01]  /*13300*/  VIADD R13, R19, 0xfffffe71 ;  /* 0xfffffe71130d7836 */ /* 0x000fe20000000000 */
[----:B------:R-:W-:Y:S01]  /*13310*/  IADD3 R12, PT, PT, R28, -0x190, RZ ;  /* 0xfffffe701c0c7810 */ /* 0x000fe20007ffe0ff */
[----:B------:R-:W-:Y:S01]  /*13320*/  IMAD.WIDE R44, R0, 0x4, R64 ;  /* 0x00000004002c7825 */ /* 0x000fe200078e0240 */
[----:B------:R-:W1:Y:S02]  /*13330*/  LDC R19, c[0x0][0x3a0] ;  /* 0x0000e800ff137b82 */ /* 0x000e640000000800 */
[----:B------:R-:W-:Y:S02]  /*13340*/  ISETP.GE.U32.AND P2, PT, R13, 0x7ffffe32, PT ;  /* 0x7ffffe320d00780c */ /* 0x000fe40003f46070 */
[----:B------:R-:W-:Y:S01]  /*13350*/  ISETP.GE.U32.AND P4, PT, R12, 0x7ffffe31, PT ;  /* 0x7ffffe310c00780c */ /* 0x000fe20003f86070 */
[----:B------:R-:W-:Y:S02]  /*13360*/  VIADD R13, R26, 0xfffffe6f ;  /* 0xfffffe6f1a0d7836 */ /* 0x000fe40000000000 */
[----:B------:R-:W-:Y:S01]  /*13370*/  VIADD R12, R30, 0xfffffe6e ;  /* 0xfffffe6e1e0c7836 */ /* 0x000fe20000000000 */
[----:B------:R2:W-:Y:S01]  /*13380*/  STL.64 [R1+0x148], R44 ;  /* 0x0001482c01007387 */ /* 0x0005e20000100a00 */
[----:B------:R-:W1:Y:S01]  /*13390*/  LDC R30, c[0x0][0x3a0] ;  /* 0x0000e800ff1e7b82 */ /* 0x000e620000000800 */
[----:B------:R-:W-:-:S02]  /*133a0*/  ISETP.GE.U32.AND P5, PT, R13, 0x7ffffe30, PT ;  /* 0x7ffffe300d00780c */ /* 0x000fc40003fa6070 */
[----:B------:R-:W-:Y:S01]  /*133b0*/  ISETP.GE.U32.AND P6, PT, R12, 0x7ffffe2f, PT ;  /* 0x7ffffe2f0c00780c */ /* 0x000fe20003fc6070 */
[----:B------:R1:W-:Y:S04]  /*133c0*/  STL.64 [R1+0x440], R2 ;  /* 0x0004400201007387 */ /* 0x0003e80000100a00 */
[----:B------:R-:W-:Y:S01]  /*133d0*/  LDGSTS.E [R135+0x63800], desc[UR28][R56.64], !P2 ;  /* 0x6380000038877fae */ /* 0x000fe2000d1a101c */
[----:B------:R-:W1:Y:S03]  /*133e0*/  LDC R26, c[0x0][0x3a0] ;  /* 0x0000e800ff1a7b82 */ /* 0x000e660000000800 */
[----:B------:R-:W-:Y:S04]  /*133f0*/  LDGSTS.E [R135+0x63a00], desc[UR28][R34.64], !P2 ;  /* 0x63a0000022877fae */ /* 0x000fe8000d1a101c */
[----:B------:R2:W-:Y:S01]  /*13400*/  LDGSTS.E [R135+0x63c00], desc[UR28][R44.64], !P4 ;  /* 0x63c000002c877fae */ /* 0x0005e2000e1a101c */
[----:B------:R-:W-:Y:S01]  /*13410*/  IADD3 R12, PT, PT, R29, -0x194, RZ ;  /* 0xfffffe6c1d0c7810 */ /* 0x000fe20007ffe0ff */
[----:B------:R-:W1:Y:S02]  /*13420*/  LDC R28, c[0x0][0x3a0] ;  /* 0x0000e800ff1c7b82 */ /* 0x000e640000000800 */
[----:B------:R-:W-:Y:S04]  /*13430*/  LDGSTS.E [R135+0x63e00], desc[UR28][R2.64], !P4 ;  /* 0x63e0000002877fae */ /* 0x000fe8000e1a101c */
[----:B----4-:R-:W4:Y:S01]  /*13440*/  LDL.LU.64 R34, [R1+0x1e0] ;  /* 0x0001e00001227983 */ /* 0x010f220000300a00 */
[----:B------:R-:W-:-:S03]  /*13450*/  IMAD.WIDE R64, R0, 0x4, R66 ;  /* 0x0000000400407825 */ /* 0x000fc600078e0242 */
[----:B------:R-:W4:Y:S01]  /*13460*/  LDL.LU.64 R62, [R1+0x1d8] ;  /* 0x0001d800013e7983 */ /* 0x000f220000300a00 */
[----:B------:R-:W3:Y:S03]  /*13470*/  LDC R29, c[0x0][0x3a0] ;  /* 0x0000e800ff1d7b82 */ /* 0x000ee60000000800 */
[----:B------:R-:W4:Y:S04]  /*13480*/  LDL.LU.64 R56, [R1+0x1d0] ;  /* 0x0001d00001387983 */ /* 0x000f280000300a00 */
[----:B------:R2:W-:Y:S02]  /*13490*/  STL.64 [R1+0x158], R64 ;  /* 0x0001584001007387 */ /* 0x0005e40000100a00 */
[----:B--2---:R-:W-:-:S02]  /*134a0*/  IMAD.WIDE R44, R0, 0x4, R38 ;  /* 0x00000004002c7825 */ /* 0x004fc400078e0226 */
[----:B-1----:R-:W2:Y:S01]  /*134b0*/  LDL.LU.64 R2, [R1+0x198] ;  /* 0x0001980001027983 */ /* 0x002ea20000300a00 */
[----:B------:R-:W-:-:S03]  /*134c0*/  ISETP.GE.U32.AND P4, PT, R12, 0x7ffffe2d, PT ;  /* 0x7ffffe2d0c00780c */ /* 0x000fc60003f86070 */
[----:B------:R1:W-:Y:S01]  /*134d0*/  STL.64 [R1+0x438], R44 ;  /* 0x0004382c01007387 */ /* 0x0003e20000100a00 */
[----:B------:R-:W-:Y:S02]  /*134e0*/  VIADD R12, R27, 0xfffffe6a ;  /* 0xfffffe6a1b0c7836 */ /* 0x000fe40000000000 */
[C---:B------:R-:W-:Y:S01]  /*134f0*/  IMAD.WIDE R42, R0.reuse, 0x4, R42 ;  /* 0x00000004002a7825 */ /* 0x040fe200078e022a */
[----:B------:R-:W2:Y:S01]  /*13500*/  LDL.LU.64 R66, [R1+0x1c8] ;  /* 0x0001c80001427983 */ /* 0x000ea20000300a00 */
[----:B------:R-:W2:Y:S03]  /*13510*/  LDC R27, c[0x0][0x3a0] ;  /* 0x0000e800ff1b7b82 */ /* 0x000ea60000000800 */
[----:B------:R1:W-:Y:S04]  /*13520*/  STL.64 [R1+0x168], R42 ;  /* 0x0001682a01007387 */ /* 0x0003e80000100a00 */
[----:B------:R-:W-:Y:S04]  /*13530*/  LDGSTS.E [R135+0x64000], desc[UR28][R64.64], !P5 ;  /* 0x6400000040877fae */ /* 0x000fe8000e9a101c */
[----:B------:R-:W2:Y:S01]  /*13540*/  LDL.LU.64 R38, [R1+0x1a8] ;  /* 0x0001a80001267983 */ /* 0x000ea20000300a00 */
[----:B---3--:R-:W-:-:S03]  /*13550*/  IMAD.WIDE R36, R0, 0x4, R36 ;  /* 0x0000000400247825 */ /* 0x008fc600078e0224 */
[----:B------:R1:W-:Y:S04]  /*13560*/  LDGSTS.E [R135+0x64200], desc[UR28][R44.64], !P5 ;  /* 0x642000002c877fae */ /* 0x0003e8000e9a101c */
[----:B------:R-:W3:Y:S04]  /*13570*/  LDL.LU.64 R64, [R1+0x550] ;  /* 0x0005500001407983 */ /* 0x000ee80000300a00 */
[----:B------:R1:W-:Y:S04]  /*13580*/  STL.64 [R1+0x430], R36 ;  /* 0x0004302401007387 */ /* 0x0003e80000100a00 */
[----:B------:R2:W-:Y:S01]  /*13590*/  LDGSTS.E [R135+0x64400], desc[UR28][R42.64], !P6 ;  /* 0x644000002a877fae */ /* 0x0005e2000f1a101c */
[----:B-1----:R-:W-:-:S03]  /*135a0*/  IMAD.WIDE R44, R0, 0x4, R146 ;  /* 0x00000004002c7825 */ /* 0x002fc600078e0292 */
[----:B------:R-:W-:Y:S01]  /*135b0*/  LDGSTS.E [R135+0x64600], desc[UR28][R36.64], !P6 ;  /* 0x6460000024877fae */ /* 0x000fe2000f1a101c */
[----:B------:R-:W-:Y:S02]  /*135c0*/  ISETP.GE.U32.AND P6, PT, R12, 0x7ffffe2b, PT ;  /* 0x7ffffe2b0c00780c */ /* 0x000fe40003fc6070 */
[----:B------:R-:W-:Y:S01]  /*135d0*/  IADD3 R12, PT, PT, R30, -0x198, RZ ;  /* 0xfffffe681e0c7810 */ /* 0x000fe20007ffe0ff */
[----:B------:R-:W3:Y:S04]  /*135e0*/  LDL.LU.64 R42, [R1+0x1b8] ;  /* 0x0001b800012a7983 */ /* 0x000ee80000300a00 */
[----:B------:R-:W3:Y:S04]  /*135f0*/  LDL.LU.64 R36, [R1+0x1b0] ;  /* 0x0001b00001247983 */ /* 0x000ee80000300a00 */
[----:B------:R-:W3:Y:S04]  /*13600*/  LDL.LU.64 R146, [R1+0x1a0] ;  /* 0x0001a00001927983 */ /* 0x000ee80000300a00 */
[----:B------:R1:W-:Y:S04]  /*13610*/  STL.64 [R1+0x178], R44 ;  /* 0x0001782c01007387 */ /* 0x0003e80000100a00 */
[----:B------:R-:W3:Y:S01]  /*13620*/  LDL.LU.64 R30, [R1+0x1c0] ;  /* 0x0001c000011e7983 */ /* 0x000ee20000300a00 */
[----:B------:R-:W-:-:S02]  /*13630*/  VIADD R13, R18, 0xfffffe6d ;  /* 0xfffffe6d120d7836 */ /* 0x000fc40000000000 */
[----:B------:R-:W1:Y:S03]  /*13640*/  LDC R18, c[0x0][0x3a0] ;  /* 0x0000e800ff127b82 */ /* 0x000e660000000800 */
[----:B------:R-:W-:Y:S01]  /*13650*/  ISETP.GE.U32.AND P2, PT, R13, 0x7ffffe2e, PT ;  /* 0x7ffffe2e0d00780c */ /* 0x000fe20003f46070 */
[----:B------:R-:W-:-:S04]  /*13660*/  VIADD R13, R19, 0xfffffe6b ;  /* 0xfffffe6b130d7836 */ /* 0x000fc80000000000 */
[----:B------:R-:W2:Y:S01]  /*13670*/  LDC R19, c[0x0][0x3a0] ;  /* 0x0000e800ff137b82 */ /* 0x000ea20000000800 */
[----:B------:R-:W-:Y:S01]  /*13680*/  ISETP.GE.U32.AND P5, PT, R13, 0x7ffffe2c, PT ;  /* 0x7ffffe2c0d00780c */ /* 0x000fe20003fa6070 */
[----:B------:R-:W-:Y:S02]  /*13690*/  VIADD R13, R26, 0xfffffe69 ;  /* 0xfffffe691a0d7836 */ /* 0x000fe40000000000 */
[----:B----4-:R-:W-:-:S04]  /*136a0*/  IMAD.WIDE R34, R0, 0x4, R34 ;  /* 0x0000000400227825 */ /* 0x010fc800078e0222 */
[----:B------:R-:W4:Y:S01]  /*136b0*/  LDC R26, c[0x0][0x3a0] ;  /* 0x0000e800ff1a7b82 */ /* 0x000f220000000800 */
[----:B------:R-:W-:Y:S04]  /*136c0*/  LDGSTS.E [R135+0x64800], desc[UR28][R44.64], !P2 ;  /* 0x648000002c877fae */ /* 0x000fe8000d1a101c */
[----:B------:R-:W-:Y:S01]  /*136d0*/  LDGSTS.E [R135+0x64a00], desc[UR28][R34.64], !P2 ;  /* 0x64a0000022877fae */ /* 0x000fe2000d1a101c */
[----:B------:R-:W-:Y:S01]  /*136e0*/  ISETP.GE.U32.AND P2, PT, R13, 0x7ffffe2a, PT ;  /* 0x7ffffe2a0d00780c */ /* 0x000fe20003f46070 */
[----:B-1----:R-:W-:Y:S02]  /*136f0*/  VIADD R13, R18, 0xfffffe67 ;  /* 0xfffffe67120d7836 */ /* 0x002fe40000000000 */
[----:B------:R1:W-:Y:S01]  /*13700*/  STL.64 [R1+0x420], R34 ;  /* 0x0004202201007387 */ /* 0x0003e20000100a00 */
[----:B------:R-:W2:Y:S03]  /*13710*/  LDC R18, c[0x0][0x3a0] ;  /* 0x0000e800ff127b82 */ /* 0x000ea60000000800 */
[----:B------:R-:W4:Y:S04]  /*13720*/  LDL.LU.64 R44, [R1+0x548] ;  /* 0x00054800012c7983 */ /* 0x000f280000300a00 */
[----:B-1----:R-:W4:Y:S01]  /*13730*/  LDL.LU.64 R34, [R1+0x540] ;  /* 0x0005400001227983 */ /* 0x002f220000300a00 */
[----:B------:R-:W-:-:S04]  /*13740*/  IMAD.WIDE R6, R0, 0x4, R6 ;  /* 0x0000000400067825 */ /* 0x000fc800078e0206 */
[----:B------:R-:W-:-:S04]  /*13750*/  IMAD.WIDE R8, R0, 0x4, R8 ;  /* 0x0000000400087825 */ /* 0x000fc800078e0208 */
[----:B------:R-:W-:-:S04]  /*13760*/  IMAD.WIDE R10, R0, 0x4, R10 ;  /* 0x00000004000a7825 */ /* 0x000fc800078e020a */
[----:B------:R-:W-:-:S04]  /*13770*/  IMAD.WIDE R24, R0, 0x4, R24 ;  /* 0x0000000400187825 */ /* 0x000fc800078e0218 */
[----:B------:R-:W-:-:S04]  /*13780*/  IMAD.WIDE R62, R0, 0x4, R62 ;  /* 0x00000004003e7825 */ /* 0x000fc800078e023e */
[----:B------:R-:W-:Y:S01]  /*13790*/  IMAD.WIDE R56, R0, 0x4, R56 ;  /* 0x0000000400387825 */ /* 0x000fe200078e0238 */
[----:B------:R-:W-:Y:S04]  /*137a0*/  LDGSTS.E [R135+0x64c00], desc[UR28][R62.64], !P4 ;  /* 0x64c000003e877fae */ /* 0x000fe8000e1a101c */
[----:B------:R-:W-:Y:S01]  /*137b0*/  LDGSTS.E [R135+0x64e00], desc[UR28][R56.64], !P4 ;  /* 0x64e0000038877fae */ /* 0x000fe2000e1a101c */
[----:B------:R-:W-:Y:S01]  /*137c0*/  ISETP.GE.U32.AND P4, PT, R12, 0x7ffffe29, PT ;  /* 0x7ffffe290c00780c */ /* 0x000fe20003f86070 */
[----:B--2---:R-:W-:Y:S02]  /*137d0*/  IMAD.WIDE R2, R0, 0x4, R2 ;  /* 0x0000000400027825 */ /* 0x004fe400078e0202 */
[----:B------:R1:W-:Y:S02]  /*137e0*/  STL.64 [R1+0x188], R62 ;  /* 0x0001883e01007387 */ /* 0x0003e40000100a00 */
[----:B------:R-:W-:-:S02]  /*137f0*/  VIADD R12, R28, 0xfffffe66 ;  /* 0xfffffe661c0c7836 */ /* 0x000fc40000000000 */
[----:B------:R2:W-:Y:S01]  /*13800*/  STL.64 [R1+0x408], R56 ;  /* 0x0004083801007387 */ /* 0x0005e20000100a00 */
[----:B------:R-:W3:Y:S03]  /*13810*/  LDC R28, c[0x0][0x3a0] ;  /* 0x0000e800ff1c7b82 */ /* 0x000ee60000000800 */
[----:B------:R-:W-:Y:S01]  /*13820*/  LDGSTS.E [R135+0x65000], desc[UR28][R2.64], !P5 ;  /* 0x6500000002877fae */ /* 0x000fe2000e9a101c */
[----:B------:R-:W-:-:S03]  /*13830*/  IMAD.WIDE R66, R0, 0x4, R66 ;  /* 0x0000000400427825 */ /* 0x000fc600078e0242 */
[----:B-1----:R-:W4:Y:S04]  /*13840*/  LDL.LU.64 R62, [R1+0x538] ;  /* 0x00053800013e7983 */ /* 0x002f280000300a00 */
[----:B--2---:R-:W2:Y:S04]  /*13850*/  LDL.LU.64 R56, [R1+0x530] ;  /* 0x0005300001387983 */ /* 0x004ea80000300a00 */
[----:B------:R1:W-:Y:S01]  /*13860*/  STL.64 [R1+0x198], R2 ;  /* 0x0001980201007387 */ /* 0x0003e20000100a00 */
[----:B------:R-:W-:-:S03]  /*13870*/  IMAD.WIDE R38, R0, 0x4, R38 ;  /* 0x0000000400267825 */ /* 0x000fc600078e0226 */
[----:B------:R-:W-:Y:S01]  /*13880*/  LDGSTS.E [R135+0x65200], desc[UR28][R66.64], !P5 ;  /* 0x6520000042877fae */ /* 0x000fe2000e9a101c */
[----:B------:R-:W-:Y:S01]  /*13890*/  ISETP.GE.U32.AND P5, PT, R13, 0x7ffffe28, PT ;  /* 0x7ffffe280d00780c */ /* 0x000fe20003fa6070 */
[----:B------:R-:W-:Y:S02]  /*138a0*/  VIADD R13, R19, 0xfffffe65 ;  /* 0xfffffe65130d7836 */ /* 0x000fe40000000000 */
[----:B------:R-:W-:Y:S01]  /*138b0*/  STL.64 [R1+0x400], R66 ;  /* 0x0004004201007387 */ /* 0x000fe20000100a00 */
[----:B------:R-:W4:Y:S03]  /*138c0*/  LDC R19, c[0x0][0x3a0] ;  /* 0x0000e800ff137b82 */ /* 0x000f260000000800 */
[----:B-1----:R-:W5:Y:S04]  /*138d0*/  LDL.LU.64 R2, [R1+0x528] ;  /* 0x0005280001027983 */ /* 0x002f680000300a00 */
[----:B------:R1:W-:Y:S04]  /*138e0*/  LDGSTS.E [R135+0x65400], desc[UR28][R38.64], !P6 ;  /* 0x6540000026877fae */ /* 0x0003e8000f1a101c */
[----:B------:R1:W-:Y:S01]  /*138f0*/  STL.64 [R1+0x1a8], R38 ;  /* 0x0001a82601007387 */ /* 0x0003e20000100a00 */
[----:B---3--:R-:W-:-:S04]  /*13900*/  IMAD.WIDE R42, R0, 0x4, R42 ;  /* 0x00000004002a7825 */ /* 0x008fc800078e022a */
[----:B-1----:R-:W-:-:S04]  /*13910*/  IMAD.WIDE R38, R0, 0x4, R36 ;  /* 0x0000000400267825 */ /* 0x002fc800078e0224 */
[----:B------:R-:W-:-:S05]  /*13920*/  IMAD.WIDE R30, R0, 0x4, R30 ;  /* 0x00000004001e7825 */ /* 0x000fca00078e021e */
[----:B------:R1:W-:Y:S01]  /*13930*/  LDGSTS.E [R135+0x65600], desc[UR28][R30.64], !P6 ;  /* 0x656000001e877fae */ /* 0x0003e2000f1a101c */
[----:B------:R-:W-:Y:S02]  /*13940*/  ISETP.GE.U32.AND P6, PT, R12, 0x7ffffe27, PT ;  /* 0x7ffffe270c00780c */ /* 0x000fe40003fc6070 */
[----:B------:R-:W-:Y:S01]  /*13950*/  IADD3 R12, PT, PT, R27, -0x19c, RZ ;  /* 0xfffffe641b0c7810 */ /* 0x000fe20007ffe0ff */
[----:B------:R1:W-:Y:S01]  /*13960*/  STL.64 [R1+0x3f8], R30 ;  /* 0x0003f81e01007387 */ /* 0x0003e20000100a00 */
[----:B------:R-:W3:Y:S01]  /*13970*/  LDC R27, c[0x0][0x3a0] ;  /* 0x0000e800ff1b7b82 */ /* 0x000ee20000000800 */
[C---:B------:R-:W-:Y:S02]  /*13980*/  IMAD.WIDE R36, R0.reuse, 0x4, R146 ;  /* 0x0000000400247825 */ /* 0x040fe400078e0292 */
[----:B------:R4:W-:Y:S04]  /*13990*/  LDGSTS.E [R135+0x65800], desc[UR28][R42.64], !P2 ;  /* 0x658000002a877fae */ /* 0x0009e8000d1a101c */
[----:B------:R4:W-:Y:S01]  /*139a0*/  LDGSTS.E [R135+0x65a00], desc[UR28][R38.64], !P2 ;  /* 0x65a0000026877fae */ /* 0x0009e2000d1a101c */
[----:B------:R-:W-:Y:S01]  /*139b0*/  ISETP.GE.U32.AND P2, PT, R13, 0x7ffffe26, PT ;  /* 0x7ffffe260d00780c */ /* 0x000fe20003f46070 */
[----:B-1----:R-:W-:-:S02]  /*139c0*/  IMAD.WIDE R30, R0, 0x4, R166 ;  /* 0x00000004001e7825 */ /* 0x002fc400078e02a6 */
[----:B------:R1:W-:Y:S02]  /*139d0*/  STL.64 [R1+0x1b8], R42 ;  /* 0x0001b82a01007387 */ /* 0x0003e40000100a00 */
[----:B----4-:R-:W-:Y:S02]  /*139e0*/  VIADD R13, R26, 0xfffffe63 ;  /* 0xfffffe631a0d7836 */ /* 0x010fe40000000000 */
[----:B------:R4:W-:Y:S01]  /*139f0*/  STL.64 [R1+0x3e8], R38 ;  /* 0x0003e82601007387 */ /* 0x0009e20000100a00 */
[----:B------:R-:W3:Y:S03]  /*13a00*/  LDC R26, c[0x0][0x3a0] ;  /* 0x0000e800ff1a7b82 */ /* 0x000ee60000000800 */
[----:B------:R4:W-:Y:S01]  /*13a10*/  STL.64 [R1+0x1c8], R36 ;  /* 0x0001c82401007387 */ /* 0x0009e20000100a00 */
[----:B-1----:R-:W-:-:S03]  /*13a20*/  IMAD.WIDE R42, R0, 0x4, R164 ;  /* 0x00000004002a7825 */ /* 0x002fc600078e02a4 */
[----:B------:R1:W-:Y:S01]  /*13a30*/  LDGSTS.E [R135+0x65c00], desc[UR28][R36.64], !P4 ;  /* 0x65c0000024877fae */ /* 0x0003e2000e1a101c */
[----:B----4-:R-:W-:-:S03]  /*13a40*/  IMAD.WIDE R38, R0, 0x4, R162 ;  /* 0x0000000400267825 */ /* 0x010fc600078e02a2 */
[----:B------:R4:W-:Y:S04]  /*13a50*/  STL.64 [R1+0x3d8], R30 ;  /* 0x0003d81e01007387 */ /* 0x0009e80000100a00 */
[----:B------:R4:W-:Y:S01]  /*13a60*/  LDGSTS.E [R135+0x65e00], desc[UR28][R30.64], !P4 ;  /* 0x65e000001e877fae */ /* 0x0009e2000e1a101c */
[----:B------:R-:W-:Y:S01]  /*13a70*/  ISETP.GE.U32.AND P4, PT, R12, 0x7ffffe25, PT ;  /* 0x7ffffe250c00780c */ /* 0x000fe20003f86070 */
[----:B------:R-:W-:Y:S02]  /*13a80*/  VIADD R12, R29, 0xfffffe62 ;  /* 0xfffffe621d0c7836 */ /* 0x000fe40000000000 */
[C---:B-1----:R-:W-:Y:S01]  /*13a90*/  IMAD.WIDE R36, R0.reuse, 0x4, R160 ;  /* 0x0000000400247825 */ /* 0x042fe200078e02a0 */
[----:B------:R1:W-:Y:S01]  /*13aa0*/  LDGSTS.E [R135+0x66000], desc[UR28][R42.64], !P5 ;  /* 0x660000002a877fae */ /* 0x0003e2000e9a101c */
[----:B------:R-:W3:Y:S03]  /*13ab0*/  LDC R29, c[0x0][0x3a0] ;  /* 0x0000e800ff1d7b82 */ /* 0x000ee60000000800 */
[----:B------:R1:W-:Y:S01]  /*13ac0*/  LDGSTS.E [R135+0x66200], desc[UR28][R38.64], !P5 ;  /* 0x6620000026877fae */ /* 0x0003e2000e9a101c */
[----:B----4-:R-:W-:-:S03]  /*13ad0*/  IMAD.WIDE R30, R0, 0x4, R158 ;  /* 0x00000004001e7825 */ /* 0x010fc600078e029e */
[----:B------:R1:W-:Y:S01]  /*13ae0*/  STL.64 [R1+0x1d8], R42 ;  /* 0x0001d82a01007387 */ /* 0x0003e20000100a00 */
[----:B------:R-:W-:Y:S01]  /*13af0*/  ISETP.GE.U32.AND P5, PT, R13, 0x7ffffe24, PT ;  /* 0x7ffffe240d00780c */ /* 0x000fe20003fa6070 */
[----:B------:R-:W-:Y:S02]  /*13b00*/  VIADD R13, R18, 0xfffffe61 ;  /* 0xfffffe61120d7836 */ /* 0x000fe40000000000 */
[----:B------:R4:W-:Y:S01]  /*13b10*/  LDGSTS.E [R135+0x66400], desc[UR28][R36.64], !P6 ;  /* 0x6640000024877fae */ /* 0x0009e2000f1a101c */
[----:B------:R-:W3:Y:S03]  /*13b20*/  LDC R18, c[0x0][0x3a0] ;  /* 0x0000e800ff127b82 */ /* 0x000ee60000000800 */
[----:B------:R1:W-:Y:S04]  /*13b30*/  STL.64 [R1+0x3c8], R38 ;  /* 0x0003c82601007387 */ /* 0x0003e80000100a00 */
[----:B------:R4:W-:Y:S01]  /*13b40*/  LDGSTS.E [R135+0x66600], desc[UR28][R30.64], !P6 ;  /* 0x666000001e877fae */ /* 0x0009e2000f1a101c */
[----:B-1----:R-:W-:Y:S01]  /*13b50*/  IMAD.WIDE R42, R0, 0x4, R156 ;  /* 0x00000004002a7825 */ /* 0x002fe200078e029c */
[----:B------:R-:W-:-:S02]  /*13b60*/  ISETP.GE.U32.AND P6, PT, R12, 0x7ffffe23, PT ;  /* 0x7ffffe230c00780c */ /* 0x000fc40003fc6070 */
[----:B------:R4:W-:Y:S01]  /*13b70*/  STL.64 [R1+0x1e8], R36 ;  /* 0x0001e82401007387 */ /* 0x0009e20000100a00 */
[----:B------:R-:W-:Y:S02]  /*13b80*/  IADD3 R12, PT, PT, R28, -0x1a0, RZ ;  /* 0xfffffe601c0c7810 */ /* 0x000fe40007ffe0ff */
[----:B------:R-:W1:Y:S01]  /*13b90*/  LDC R28, c[0x0][0x3a0] ;  /* 0x0000e800ff1c7b82 */ /* 0x000e620000000800 */
[C---:B------:R-:W-:Y:S01]  /*13ba0*/  IMAD.WIDE R38, R0.reuse, 0x4, R154 ;  /* 0x0000000400267825 */ /* 0x040fe200078e029a */
[----:B------:R4:W-:Y:S04]  /*13bb0*/  STL.64 [R1+0x3c0], R30 ;  /* 0x0003c01e01007387 */ /* 0x0009e80000100a00 */
[----:B------:R4:W-:Y:S02]  /*13bc0*/  LDGSTS.E [R135+0x66800], desc[UR28][R42.64], !P2 ;  /* 0x668000002a877fae */ /* 0x0009e4000d1a101c */
[----:B----4-:R-:W-:-:S02]  /*13bd0*/  IMAD.WIDE R36, R0, 0x4, R152 ;  /* 0x0000000400247825 */ /* 0x010fc400078e0298 */
[----:B------:R4:W-:Y:S01]  /*13be0*/  LDGSTS.E [R135+0x66a00], desc[UR28][R38.64], !P2 ;  /* 0x66a0000026877fae */ /* 0x0009e2000d1a101c */
[----:B------:R-:W-:Y:S01]  /*13bf0*/  ISETP.GE.U32.AND P2, PT, R13, 0x7ffffe22, PT ;  /* 0x7ffffe220d00780c */ /* 0x000fe20003f46070 */
[C---:B------:R-:W-:Y:S02]  /*13c00*/  IMAD.WIDE R30, R0.reuse, 0x4, R150 ;  /* 0x00000004001e7825 */ /* 0x040fe400078e0296 */
[----:B------:R4:W-:Y:S02]  /*13c10*/  STL.64 [R1+0x1f8], R42 ;  /* 0x0001f82a01007387 */ /* 0x0009e40000100a00 */
[----:B------:R-:W-:Y:S02]  /*13c20*/  VIADD R13, R19, 0xfffffe5f ;  /* 0xfffffe5f130d7836 */ /* 0x000fe40000000000 */
[----:B------:R4:W-:Y:S01]  /*13c30*/  STL.64 [R1+0x3b0], R38 ;  /* 0x0003b02601007387 */ /* 0x0009e20000100a00 */
[----:B------:R-:W1:Y:S03]  /*13c40*/  LDC R19, c[0x0][0x3a0] ;  /* 0x0000e800ff137b82 */ /* 0x000e660000000800 */
[----:B------:R3:W-:Y:S01]  /*13c50*/  LDGSTS.E [R135+0x66c00], desc[UR28][R36.64], !P4 ;  /* 0x66c0000024877fae */ /* 0x0007e2000e1a101c */
[----:B----4-:R-:W-:-:S03]  /*13c60*/  IMAD.WIDE R42, R0, 0x4, R148 ;  /* 0x00000004002a7825 */ /* 0x010fc600078e0294 */
[----:B------:R4:W-:Y:S01]  /*13c70*/  STL.64 [R1+0x208], R36 ;  /* 0x0002082401007387 */ /* 0x0009e20000100a00 */
[----:B------:R-:W-:-:S03]  /*13c80*/  IMAD.WIDE R38, R0, 0x4, R168 ;  /* 0x0000000400267825 */ /* 0x000fc600078e02a8 */
[----:B------:R4:W-:Y:S01]  /*13c90*/  LDGSTS.E [R135+0x66e00], desc[UR28][R30.64], !P4 ;  /* 0x66e000001e877fae */ /* 0x0009e2000e1a101c */
[----:B------:R-:W-:Y:S01]  /*13ca0*/  ISETP.GE.U32.AND P4, PT, R12, 0x7ffffe21, PT ;  /* 0x7ffffe210c00780c */ /* 0x000fe20003f86070 */
[----:B---3--:R-:W-:Y:S02]  /*13cb0*/  VIADD R12, R27, 0xfffffe5e ;  /* 0xfffffe5e1b0c7836 */ /* 0x008fe40000000000 */
[----:B------:R3:W-:Y:S01]  /*13cc0*/  STL.64 [R1+0x3a0], R30 ;  /* 0x0003a01e01007387 */ /* 0x0007e20000100a00 */
[----:B------:R-:W1:Y:S01]  /*13cd0*/  LDC R27, c[0x0][0x3a0] ;  /* 0x0000e800ff1b7b82 */ /* 0x000e620000000800 */
[C---:B----4-:R-:W-:Y:S02]  /*13ce0*/  IMAD.WIDE R36, R0.reuse, 0x4, R170 ;  /* 0x0000000400247825 */ /* 0x050fe400078e02aa */
[----:B------:R4:W-:Y:S04]  /*13cf0*/  LDGSTS.E [R135+0x67000], desc[UR28][R42.64], !P5 ;  /* 0x670000002a877fae */ /* 0x0009e8000e9a101c */
[----:B------:R4:W-:Y:S01]  /*13d00*/  LDGSTS.E [R135+0x67200], desc[UR28][R38.64], !P5 ;  /* 0x6720000026877fae */ /* 0x0009e2000e9a101c */
[----:B---3--:R-:W-:-:S03]  /*13d10*/  IMAD.WIDE R30, R0, 0x4, R172 ;  /* 0x00000004001e7825 */ /* 0x008fc600078e02ac */
[----:B------:R4:W-:Y:S01]  /*13d20*/  STL.64 [R1+0x218], R42 ;  /* 0x0002182a01007387 */ /* 0x0009e20000100a00 */
[----:B------:R-:W-:-:S03]  /*13d30*/  ISETP.GE.U32.AND P5, PT, R13, 0x7ffffe20, PT ;  /* 0x7ffffe200d00780c */ /* 0x000fc60003fa6070 */
[----:B------:R3:W-:Y:S01]  /*13d40*/  LDGSTS.E [R135+0x67400], desc[UR28][R36.64], !P6 ;  /* 0x6740000024877fae */ /* 0x0007e2000f1a101c */
[----:B------:R-:W-:Y:S02]  /*13d50*/  VIADD R13, R26, 0xfffffe5d ;  /* 0xfffffe5d1a0d7836 */ /* 0x000fe40000000000 */
[----:B------:R-:W1:Y:S01]  /*13d60*/  LDC R26, c[0x0][0x3a0] ;  /* 0x0000e800ff1a7b82 */ /* 0x000e620000000800 */
[----:B------:R3:W-:Y:S04]  /*13d70*/  STL.64 [R1+0x390], R38 ;  /* 0x0003902601007387 */ /* 0x0007e80000100a00 */
[----:B------:R4:W-:Y:S02]  /*13d80*/  LDGSTS.E [R135+0x67600], desc[UR28][R30.64], !P6 ;  /* 0x676000001e877fae */ /* 0x0009e4000f1a101c */
[----:B----4-:R-:W-:Y:S01]  /*13d90*/  IMAD.WIDE R42, R0, 0x4, R174 ;  /* 0x00000004002a7825 */ /* 0x010fe200078e02ae */
[----:B------:R-:W-:Y:S01]  /*13da0*/  ISETP.GE.U32.AND P6, PT, R12, 0x7ffffe1f, PT ;  /* 0x7ffffe1f0c00780c */ /* 0x000fe20003fc6070 */
[----:B------:R4:W-:Y:S02]  /*13db0*/  STL.64 [R1+0x220], R36 ;  /* 0x0002202401007387 */ /* 0x0009e40000100a00 */
[----:B---3--:R-:W-:-:S02]  /*13dc0*/  IMAD.WIDE R38, R0, 0x4, R176 ;  /* 0x0000000400267825 */ /* 0x008fc400078e02b0 */
[----:B------:R3:W-:Y:S01]  /*13dd0*/  STL.64 [R1+0x388], R30 ;  /* 0x0003881e01007387 */ /* 0x0007e20000100a00 */
[----:B------:R-:W-:Y:S02]  /*13de0*/  IADD3 R12, PT, PT, R29, -0x1a4, RZ ;  /* 0xfffffe5c1d0c7810 */ /* 0x000fe40007ffe0ff */
[----:B------:R-:W2:Y:S01]  /*13df0*/  LDC R29, c[0x0][0x3a0] ;  /* 0x0000e800ff1d7b82 */ /* 0x000ea20000000800 */
[----:B------:R4:W-:Y:S02]  /*13e00*/  LDGSTS.E [R135+0x67800], desc[UR28][R42.64], !P2 ;  /* 0x678000002a877fae */ /* 0x0009e4000d1a101c */
[C---:B----4-:R-:W-:Y:S02]  /*13e10*/  IMAD.WIDE R36, R0.reuse, 0x4, R178 ;  /* 0x0000000400247825 */ /* 0x050fe400078e02b2 */
[----:B------:R4:W-:Y:S02]  /*13e20*/  STL.64 [R1+0x210], R42 ;  /* 0x0002102a01007387 */ /* 0x0009e40000100a00 */
[----:B---3--:R-:W-:-:S02]  /*13e30*/  IMAD.WIDE R30, R0, 0x4, R180 ;  /* 0x00000004001e7825 */ /* 0x008fc400078e02b4 */
[----:B------:R3:W-:Y:S01]  /*13e40*/  LDGSTS.E [R135+0x67a00], desc[UR28][R38.64], !P2 ;  /* 0x67a0000026877fae */ /* 0x0007e2000d1a101c */
[----:B------:R-:W-:-:S03]  /*13e50*/  ISETP.GE.U32.AND P2, PT, R13, 0x7ffffe1e, PT ;  /* 0x7ffffe1e0d00780c */ /* 0x000fc60003f46070 */
[----:B------:R3:W-:Y:S01]  /*13e60*/  STL.64 [R1+0x380], R38 ;  /* 0x0003802601007387 */ /* 0x0007e20000100a00 */
[----:B------:R-:W-:Y:S02]  /*13e70*/  VIADD R13, R18, 0xfffffe5b ;  /* 0xfffffe5b120d7836 */ /* 0x000fe40000000000 */
[C---:B----4-:R-:W-:Y:S01]  /*13e80*/  IMAD.WIDE R42, R0.reuse, 0x4, R182 ;  /* 0x00000004002a7825 */ /* 0x050fe200078e02b6 */
[----:B------:R4:W-:Y:S01]  /*13e90*/  LDGSTS.E [R135+0x67c00], desc[UR28][R36.64], !P4 ;  /* 0x67c0000024877fae */ /* 0x0009e2000e1a101c */
[----:B------:R-:W2:Y:S03]  /*13ea0*/  LDC R18, c[0x0][0x3a0] ;  /* 0x0000e800ff127b82 */ /* 0x000ea60000000800 */
[----:B------:R4:W-:Y:S04]  /*13eb0*/  STL.64 [R1+0x200], R36 ;  /* 0x0002002401007387 */ /* 0x0009e80000100a00 */
[----:B------:R4:W-:Y:S01]  /*13ec0*/  LDGSTS.E [R135+0x67e00], desc[UR28][R30.64], !P4 ;  /* 0x67e000001e877fae */ /* 0x0009e2000e1a101c */
[----:B---3--:R-:W-:Y:S01]  /*13ed0*/  IMAD.WIDE R38, R0, 0x4, R184 ;  /* 0x0000000400267825 */ /* 0x008fe200078e02b8 */
[----:B------:R-:W-:-:S02]  /*13ee0*/  ISETP.GE.U32.AND P4, PT, R12, 0x7ffffe1d, PT ;  /* 0x7ffffe1d0c00780c */ /* 0x000fc40003f86070 */
[----:B------:R3:W-:Y:S01]  /*13ef0*/  STL.64 [R1+0x368], R30 ;  /* 0x0003681e01007387 */ /* 0x0007e20000100a00 */
[----:B-1----:R-:W-:Y:S02]  /*13f00*/  VIADD R12, R28, 0xfffffe5a ;  /* 0xfffffe5a1c0c7836 */ /* 0x002fe40000000000 */
[----:B------:R-:W1:Y:S01]  /*13f10*/  LDC R28, c[0x0][0x3a0] ;  /* 0x0000e800ff1c7b82 */ /* 0x000e620000000800 */
[C---:B----4-:R-:W-:Y:S01]  /*13f20*/  IMAD.WIDE R36, R0.reuse, 0x4, R186 ;  /* 0x0000000400247825 */ /* 0x050fe200078e02ba */
        /* <DEDUP_REMOVED lines=16> */
[----:B------:R-:W1:Y:S01]  /*14030*/  LDC R27, c[0x0][0x3a0] ;  /* 0x0000e800ff1b7b82 */ /* 0x000e620000000800 */
[----:B------:R2:W-:Y:S01]  /*14040*/  LDGSTS.E [R135+0x68800], desc[UR28][R42.64], !P2 ;  /* 0x688000002a877fae */ /* 0x0005e2000d1a101c */
[----:B----4-:R-:W-:-:S03]  /*14050*/  IMAD.WIDE R36, R0, 0x4, R194 ;  /* 0x0000000400247825 */ /* 0x010fc600078e02c2 */
[----:B------:R2:W-:Y:S01]  /*14060*/  STL.64 [R1+0x1d0], R42 ;  /* 0x0001d02a01007387 */ /* 0x0005e20000100a00 */
[----:B---3--:R-:W-:-:S03]  /*14070*/  IMAD.WIDE R30, R0, 0x4, R196 ;  /* 0x00000004001e7825 */ /* 0x008fc600078e02c4 */
[----:B------:R3:W-:Y:S01]  /*14080*/  LDGSTS.E [R135+0x68a00], desc[UR28][R38.64], !P2 ;  /* 0x68a0000026877fae */ /* 0x0007e2000d1a101c */
[----:B------:R-:W-:-:S03]  /*14090*/  ISETP.GE.U32.AND P2, PT, R13, 0x7ffffe1a, PT ;  /* 0x7ffffe1a0d00780c */ /* 0x000fc60003f46070 */
[----:B------:R3:W-:Y:S01]  /*140a0*/  STL.64 [R1+0x338], R38 ;  /* 0x0003382601007387 */ /* 0x0007e20000100a00 */
[----:B--2---:R-:W-:-:S03]  /*140b0*/  IMAD.WIDE R42, R0, 0x4, R198 ;  /* 0x00000004002a7825 */ /* 0x004fc600078e02c6 */
[----:B------:R2:W-:Y:S04]  /*140c0*/  LDGSTS.E [R135+0x68c00], desc[UR28][R36.64], !P4 ;  /* 0x68c0000024877fae */ /* 0x0005e8000e1a101c */
[----:B------:R2:W-:Y:S01]  /*140d0*/  STL.64 [R1+0x1c0], R36 ;  /* 0x0001c02401007387 */ /* 0x0005e20000100a00 */
[----:B------:R-:W-:Y:S02]  /*140e0*/  VIADD R13, R26, 0xfffffe57 ;  /* 0xfffffe571a0d7836 */ /* 0x000fe40000000000 */
[----:B------:R-:W4:Y:S01]  /*140f0*/  LDC R26, c[0x0][0x3a0] ;  /* 0x0000e800ff1a7b82 */ /* 0x000f220000000800 */
[----:B------:R1:W-:Y:S01]  /*14100*/  LDGSTS.E [R135+0x68e00], desc[UR28][R30.64], !P4 ;  /* 0x68e000001e877fae */ /* 0x0003e2000e1a101c */
[----:B---3--:R-:W-:Y:S01]  /*14110*/  IMAD.WIDE R38, R0, 0x4, R200 ;  /* 0x0000000400267825 */ /* 0x008fe200078e02c8 */
[----:B------:R-:W-:-:S02]  /*14120*/  ISETP.GE.U32.AND P4, PT, R12, 0x7ffffe19, PT ;  /* 0x7ffffe190c00780c */ /* 0x000fc40003f86070 */
[----:B------:R1:W-:Y:S01]  /*14130*/  STL.64 [R1+0x328], R30 ;  /* 0x0003281e01007387 */ /* 0x0003e20000100a00 */
[----:B--2---:R-:W-:-:S03]  /*14140*/  IMAD.WIDE R36, R0, 0x4, R202 ;  /* 0x0000000400247825 */ /* 0x004fc600078e02ca */
[----:B------:R-:W-:Y:S04]  /*14150*/  STL.64 [R1+0x1b0], R42 ;  /* 0x0001b02a01007387 */ /* 0x000fe80000100a00 */
[----:B------:R-:W-:Y:S01]  /*14160*/  LDGSTS.E [R135+0x69000], desc[UR28][R42.64], !P5 ;  /* 0x690000002a877fae */ /* 0x000fe2000e9a101c */
[----:B-1----:R-:W-:-:S03]  /*14170*/  IMAD.WIDE R30, R0, 0x4, R204 ;  /* 0x00000004001e7825 */ /* 0x002fc600078e02cc */
[----:B------:R-:W-:Y:S04]  /*14180*/  STL.64 [R1+0x320], R38 ;  /* 0x0003202601007387 */ /* 0x000fe80000100a00 */
[----:B------:R-:W-:Y:S01]  /*14190*/  LDGSTS.E [R135+0x69200], desc[UR28][R38.64], !P5 ;  /* 0x6920000026877fae */ /* 0x000fe2000e9a101c */
[----:B------:R-:W-:Y:S01]  /*141a0*/  VIADD R12, R29, 0xfffffe56 ;  /* 0xfffffe561d0c7836 */ /* 0x000fe20000000000 */
[----:B------:R-:W-:Y:S02]  /*141b0*/  ISETP.GE.U32.AND P5, PT, R13, 0x7ffffe18, PT ;  /* 0x7ffffe180d00780c */ /* 0x000fe40003fa6070 */
[----:B------:R1:W-:Y:S01]  /*141c0*/  STL.64 [R1+0x1a0], R36 ;  /* 0x0001a02401007387 */ /* 0x0003e20000100a00 */
[----:B------:R-:W2:Y:S03]  /*141d0*/  LDC R13, c[0x0][0x3a0] ;  /* 0x0000e800ff0d7b82 */ /* 0x000ea60000000800 */
[----:B------:R1:W-:Y:S04]  /*141e0*/  LDGSTS.E [R135+0x69400], desc[UR28][R36.64], !P6 ;  /* 0x6940000024877fae */ /* 0x0003e8000f1a101c */
[----:B------:R3:W-:Y:S04]  /*141f0*/  STL.64 [R1+0x318], R30 ;  /* 0x0003181e01007387 */ /* 0x0007e80000100a00 */
[----:B------:R3:W-:Y:S01]  /*14200*/  LDGSTS.E [R135+0x69600], desc[UR28][R30.64], !P6 ;  /* 0x696000001e877fae */ /* 0x0007e2000f1a101c */
[----:B-1----:R-:W-:Y:S01]  /*14210*/  IMAD.WIDE R36, R0, 0x4, R206 ;  /* 0x0000000400247825 */ /* 0x002fe200078e02ce */
[----:B------:R-:W-:-:S03]  /*14220*/  ISETP.GE.U32.AND P6, PT, R12, 0x7ffffe17, PT ;  /* 0x7ffffe170c00780c */ /* 0x000fc60003fc6070 */
[----:B---3--:R-:W-:Y:S01]  /*14230*/  IMAD.WIDE R30, R0, 0x4, R4 ;  /* 0x00000004001e7825 */ /* 0x008fe200078e0204 */
[----:B------:R-:W-:Y:S03]  /*14240*/  STL.64 [R1+0x190], R36 ;  /* 0x0001902401007387 */ /* 0x000fe60000100a00 */
[----:B------:R-:W-:Y:S01]  /*14250*/  VIADD R12, R18, 0xfffffe55 ;  /* 0xfffffe55120c7836 */ /* 0x000fe20000000000 */
[----:B------:R-:W-:Y:S01]  /*14260*/  LDGSTS.E [R135+0x69800], desc[UR28][R36.64], !P2 ;  /* 0x6980000024877fae */ /* 0x000fe2000d1a101c */
[----:B------:R-:W-:-:S03]  /*14270*/  IADD3 R4, PT, PT, R28, -0x1ac, RZ ;  /* 0xfffffe541c047810 */ /* 0x000fc60007ffe0ff */
[----:B------:R-:W-:Y:S04]  /*14280*/  STL.64 [R1+0x310], R30 ;  /* 0x0003101e01007387 */ /* 0x000fe80000100a00 */
[----:B------:R-:W-:Y:S04]  /*14290*/  LDGSTS.E [R135+0x69a00], desc[UR28][R30.64], !P2 ;  /* 0x69a000001e877fae */ /* 0x000fe8000d1a101c */
[----:B------:R1:W-:Y:S04]  /*142a0*/  STL.64 [R1+0x180], R6 ;  /* 0x0001800601007387 */ /* 0x0003e80000100a00 */
[----:B------:R1:W-:Y:S01]  /*142b0*/  LDGSTS.E [R135+0x69c00], desc[UR28][R6.64], !P4 ;  /* 0x69c0000006877fae */ /* 0x0003e2000e1a101c */
[----:B------:R-:W-:Y:S01]  /*142c0*/  ISETP.GE.U32.AND P2, PT, R12, 0x7ffffe16, PT ;  /* 0x7ffffe160c00780c */ /* 0x000fe20003f46070 */
[----:B------:R-:W-:Y:S01]  /*142d0*/  IMAD.WIDE R28, R0, 0x4, R40 ;  /* 0x00000004001c7825 */ /* 0x000fe200078e0228 */
[----:B------:R-:W3:Y:S01]  /*142e0*/  LDC R12, c[0x0][0x3a0] ;  /* 0x0000e800ff0c7b82 */ /* 0x000ee20000000800 */
[----:B------:R2:W-:Y:S01]  /*142f0*/  LDGSTS.E [R135+0x69e00], desc[UR28][R8.64], !P4 ;  /* 0x69e0000008877fae */ /* 0x0005e2000e1a101c */
[----:B------:R-:W-:-:S03]  /*14300*/  ISETP.GE.U32.AND P4, PT, R4, 0x7ffffe15, PT ;  /* 0x7ffffe150400780c */ /* 0x000fc60003f86070 */
[----:B------:R2:W-:Y:S03]  /*14310*/  STL.64 [R1+0x2f8], R8 ;  /* 0x0002f80801007387 */ /* 0x0005e60000100a00 */
[----:B-1----:R-:W1:Y:S01]  /*14320*/  LDC R6, c[0x0][0x3a0] ;  /* 0x0000e800ff067b82 */ /* 0x002e620000000800 */
[----:B------:R4:W-:Y:S01]  /*14330*/  STL.64 [R1+0x170], R10 ;  /* 0x0001700a01007387 */ /* 0x0009e20000100a00 */
[----:B------:R-:W-:-:S03]  /*14340*/  VIADD R5, R19, 0xfffffe53 ;  /* 0xfffffe5313057836 */ /* 0x000fc60000000000 */
[----:B------:R4:W-:Y:S01]  /*14350*/  LDGSTS.E [R135+0x6a000], desc[UR28][R10.64], !P5 ;  /* 0x6a0000000a877fae */ /* 0x0009e2000e9a101c */
[----:B--2---:R-:W-:-:S03]  /*14360*/  IMAD.WIDE R8, R0, 0x4, R48 ;  /* 0x0000000400087825 */ /* 0x004fc600078e0230 */
[----:B------:R2:W-:Y:S01]  /*14370*/  STL.64 [R1+0x2f0], R24 ;  /* 0x0002f01801007387 */ /* 0x0005e20000100a00 */
[----:B------:R-:W1:Y:S03]  /*14380*/  LDC R7, c[0x0][0x3a0] ;  /* 0x0000e800ff077b82 */ /* 0x000e660000000800 */
[----:B------:R2:W-:Y:S01]  /*14390*/  LDGSTS.E [R135+0x6a200], desc[UR28][R24.64], !P5 ;  /* 0x6a20000018877fae */ /* 0x0005e2000e9a101c */
[----:B------:R-:W-:-:S03]  /*143a0*/  VIADD R4, R27, 0xfffffe52 ;  /* 0xfffffe521b047836 */ /* 0x000fc60000000000 */
[----:B------:R2:W-:Y:S01]  /*143b0*/  STL.64 [R1+0x160], R28 ;  /* 0x0001601c01007387 */ /* 0x0005e20000100a00 */
[----:B------:R-:W-:-:S03]  /*143c0*/  IMAD.WIDE R18, R0, 0x4, R72 ;  /* 0x0000000400127825 */ /* 0x000fc600078e0248 */
[----:B------:R2:W-:Y:S01]  /*143d0*/  LDGSTS.E [R135+0x6a400], desc[UR28][R28.64], !P6 ;  /* 0x6a4000001c877fae */ /* 0x0005e2000f1a101c */
[----:B----4-:R-:W-:-:S03]  /*143e0*/  IMAD.WIDE R10, R0, 0x4, R78 ;  /* 0x00000004000a7825 */ /* 0x010fc600078e024e */
[----:B------:R4:W-:Y:S01]  /*143f0*/  STL.64 [R1+0x2e8], R8 ;  /* 0x0002e80801007387 */ /* 0x0009e20000100a00 */
[----:B--2---:R-:W-:-:S03]  /*14400*/  IMAD.WIDE R24, R0, 0x4, R60 ;  /* 0x0000000400187825 */ /* 0x004fc600078e023c */
[----:B------:R4:W-:Y:S01]  /*14410*/  LDGSTS.E [R135+0x6a600], desc[UR28][R8.64], !P6 ;  /* 0x6a60000008877fae */ /* 0x0009e2000f1a101c */
[----:B------:R-:W-:Y:S01]  /*14420*/  IMAD.WIDE R28, R0, 0x4, R52 ;  /* 0x00000004001c7825 */ /* 0x000fe200078e0234 */
[----:B------:R-:W-:Y:S02]  /*14430*/  ISETP.GE.U32.AND P5, PT, R5, 0x7ffffe14, PT ;  /* 0x7ffffe140500780c */ /* 0x000fe40003fa6070 */
[----:B------:R-:W-:Y:S02]  /*14440*/  ISETP.GE.U32.AND P6, PT, R4, 0x7ffffe13, PT ;  /* 0x7ffffe130400780c */ /* 0x000fe40003fc6070 */
[----:B------:R2:W-:Y:S01]  /*14450*/  STL.64 [R1+0x150], R28 ;  /* 0x0001501c01007387 */ /* 0x0005e20000100a00 */
[----:B----4-:R-:W4:Y:S03]  /*14460*/  LDC R8, c[0x0][0x3a0] ;  /* 0x0000e800ff087b82 */ /* 0x010f260000000800 */
[----:B------:R2:W-:Y:S01]  /*14470*/  LDGSTS.E [R135+0x6a800], desc[UR28][R28.64], !P2 ;  /* 0x6a8000001c877fae */ /* 0x0005e2000d1a101c */
[----:B------:R-:W-:-:S03]  /*14480*/  VIADD R5, R13, 0xfffffe51 ;  /* 0xfffffe510d057836 */ /* 0x000fc60000000000 */
[----:B------:R-:W-:Y:S01]  /*14490*/  STL.64 [R1+0x2d8], R24 ;  /* 0x0002d81801007387 */ /* 0x000fe20000100a00 */
[----:B------:R-:W4:Y:S03]  /*144a0*/  LDC R9, c[0x0][0x3a0] ;  /* 0x0000e800ff097b82 */ /* 0x000f260000000800 */
[----:B------:R-:W-:Y:S01]  /*144b0*/  LDGSTS.E [R135+0x6aa00], desc[UR28][R24.64], !P2 ;  /* 0x6aa0000018877fae */ /* 0x000fe2000d1a101c */
[----:B------:R-:W-:-:S03]  /*144c0*/  IADD3 R4, PT, PT, R26, -0x1b0, RZ ;  /* 0xfffffe501a047810 */ /* 0x000fc60007ffe0ff */
[----:B------:R-:W-:Y:S04]  /*144d0*/  STL.64 [R1+0x140], R18 ;  /* 0x0001401201007387 */ /* 0x000fe80000100a00 */
[----:B------:R-:W-:Y:S04]  /*144e0*/  LDGSTS.E [R135+0x6ac00], desc[UR28][R18.64], !P4 ;  /* 0x6ac0000012877fae */ /* 0x000fe8000e1a101c */
[----:B------:R3:W-:Y:S04]  /*144f0*/  STL.64 [R1+0x2d0], R10 ;  /* 0x0002d00a01007387 */ /* 0x0007e80000100a00 */
[----:B------:R3:W-:Y:S01]  /*14500*/  LDGSTS.E [R135+0x6ae00], desc[UR28][R10.64], !P4 ;  /* 0x6ae000000a877fae */ /* 0x0007e2000e1a101c */
[----:B------:R-:W-:Y:S01]  /*14510*/  ISETP.GE.U32.AND P2, PT, R5, 0x7ffffe12, PT ;  /* 0x7ffffe120500780c */ /* 0x000fe20003f46070 */
[----:B-1----:R-:W-:Y:S01]  /*14520*/  VIADD R5, R6, 0xfffffe4f ;  /* 0xfffffe4f06057836 */ /* 0x002fe20000000000 */
[----:B------:R-:W-:Y:S01]  /*14530*/  ISETP.GE.U32.AND P4, PT, R4, 0x7ffffe11, PT ;  /* 0x7ffffe110400780c */ /* 0x000fe20003f86070 */
[C---:B--2---:R-:W-:Y:S01]  /*14540*/  IMAD.WIDE R28, R0.reuse, 0x4, R84 ;  /* 0x00000004001c7825 */ /* 0x044fe200078e0254 */
[----:B------:R-:W1:Y:S03]  /*14550*/  LDC R6, c[0x0][0x3a0] ;  /* 0x0000e800ff067b82 */ /* 0x000e660000000800 */
[----:B------:R-:W-:-:S05]  /*14560*/  IMAD.WIDE R26, R0, 0x4, R90 ;  /* 0x00000004001a7825 */ /* 0x000fca00078e025a */
[----:B---3--:R-:W2:Y:S01]  /*14570*/  LDC R11, c[0x0][0x3a0] ;  /* 0x0000e800ff0b7b82 */ /* 0x008ea20000000800 */
[C---:B------:R-:W-:Y:S01]  /*14580*/  IMAD.WIDE R24, R0.reuse, 0x4, R96 ;  /* 0x0000000400187825 */ /* 0x040fe200078e0260 */
[----:B------:R-:W-:Y:S03]  /*14590*/  STL.64 [R1+0x130], R28 ;  /* 0x0001301c01007387 */ /* 0x000fe60000100a00 */
[----:B------:R-:W-:Y:S01]  /*145a0*/  IMAD.WIDE R18, R0, 0x4, R144 ;  /* 0x0000000400127825 */ /* 0x000fe200078e0290 */
[----:B------:R-:W-:Y:S02]  /*145b0*/  LDGSTS.E [R135+0x6b000], desc[UR28][R28.64], !P5 ;  /* 0x6b0000001c877fae */ /* 0x000fe4000e9a101c */
[----:B------:R-:W3:Y:S01]  /*145c0*/  LDC R10, c[0x0][0x3a0] ;  /* 0x0000e800ff0a7b82 */ /* 0x000ee20000000800 */
[----:B------:R-:W-:Y:S01]  /*145d0*/  VIADD R4, R12, 0xfffffe4e ;  /* 0xfffffe4e0c047836 */ /* 0x000fe20000000000 */
[----:B------:R4:W-:Y:S04]  /*145e0*/  STL.64 [R1+0x2c8], R26 ;  /* 0x0002c81a01007387 */ /* 0x0009e80000100a00 */
[----:B------:R4:W-:Y:S01]  /*145f0*/  LDGSTS.E [R135+0x6b200], desc[UR28][R26.64], !P5 ;  /* 0x6b2000001a877fae */ /* 0x0009e2000e9a101c */
[----:B------:R-:W-:-:S03]  /*14600*/  ISETP.GE.U32.AND P5, PT, R5, 0x7ffffe10, PT ;  /* 0x7ffffe100500780c */ /* 0x000fc60003fa6070 */
[----:B------:R4:W-:Y:S01]  /*14610*/  STL.64 [R1+0x120], R24 ;  /* 0x0001201801007387 */ /* 0x0009e20000100a00 */
[----:B------:R-:W-:Y:S02]  /*14620*/  VIADD R5, R7, 0xfffffe4d ;  /* 0xfffffe4d07057836 */ /* 0x000fe40000000000 */
[C---:B------:R-:W-:Y:S01]  /*14630*/  IMAD.WIDE R12, R0.reuse, 0x4, R124 ;  /* 0x00000004000c7825 */ /* 0x040fe200078e027c */
[----:B------:R4:W-:Y:S01]  /*14640*/  LDGSTS.E [R135+0x6b400], desc[UR28][R24.64], !P6 ;  /* 0x6b40000018877fae */ /* 0x0009e2000f1a101c */
[----:B------:R-:W1:Y:S02]  /*14650*/  LDC R7, c[0x0][0x3a0] ;  /* 0x0000e800ff077b82 */ /* 0x000e640000000800 */
[----:B----4-:R-:W-:Y:S01]  /*14660*/  IMAD.WIDE R26, R0, 0x4, R130 ;  /* 0x00000004001a7825 */ /* 0x010fe200078e0282 */
[----:B------:R4:W-:Y:S04]  /*14670*/  STL.64 [R1+0x2c0], R18 ;  /* 0x0002c01201007387 */ /* 0x0009e80000100a00 */
[----:B------:R4:W-:Y:S01]  /*14680*/  LDGSTS.E [R135+0x6b600], desc[UR28][R18.64], !P6 ;  /* 0x6b60000012877fae */ /* 0x0009e2000f1a101c */
[----:B------:R-:W-:Y:S01]  /*14690*/  ISETP.GE.U32.AND P6, PT, R4, 0x7ffffe0f, PT ;  /* 0x7ffffe0f0400780c */ /* 0x000fe20003fc6070 */
[----:B------:R-:W-:-:S02]  /*146a0*/  IMAD.WIDE R24, R0, 0x4, R128 ;  /* 0x0000000400187825 */ /* 0x000fc400078e0280 */
[----:B------:R2:W-:Y:S01]  /*146b0*/  STL.64 [R1+0x118], R26 ;  /* 0x0001181a01007387 */ /* 0x0005e20000100a00 */
[----:B------:R-:W-:Y:S01]  /*146c0*/  IADD3 R4, PT, PT, R8, -0x1b4, RZ ;  /* 0xfffffe4c08047810 */ /* 0x000fe20007ffe0ff */
[C---:B------:R-:W-:Y:S02]  /*146d0*/  IMAD.WIDE R28, R0.reuse, 0x4, R122 ;  /* 0x00000004001c7825 */ /* 0x040fe400078e027a */
[----:B------:R2:W-:Y:S01]  /*146e0*/  LDGSTS.E [R135+0x6b800], desc[UR28][R26.64], !P2 ;  /* 0x6b8000001a877fae */ /* 0x0005e2000d1a101c */
[----:B------:R-:W3:Y:S01]  /*146f0*/  LDC R8, c[0x0][0x3a0] ;  /* 0x0000e800ff087b82 */ /* 0x000ee20000000800 */
[----:B----4-:R-:W-:Y:S02]  /*14700*/  IMAD.WIDE R18, R0, 0x4, R126 ;  /* 0x0000000400127825 */ /* 0x010fe400078e027e */
[----:B------:R4:W-:Y:S04]  /*14710*/  STL.64 [R1+0x2b8], R24 ;  /* 0x0002b81801007387 */ /* 0x0009e80000100a00 */
[----:B------:R4:W-:Y:S01]  /*14720*/  LDGSTS.E [R135+0x6ba00], desc[UR28][R24.64], !P2 ;  /* 0x6ba0000018877fae */ /* 0x0009e2000d1a101c */
[----:B------:R-:W-:-:S03]  /*14730*/  ISETP.GE.U32.AND P2, PT, R5, 0x7ffffe0e, PT ;  /* 0x7ffffe0e0500780c */ /* 0x000fc60003f46070 */
[----:B------:R1:W-:Y:S01]  /*14740*/  STL.64 [R1+0x100], R18 ;  /* 0x0001001201007387 */ /* 0x0003e20000100a00 */
[----:B--2---:R-:W-:-:S03]  /*14750*/  IMAD.WIDE R26, R0, 0x4, R120 ;  /* 0x00000004001a7825 */ /* 0x004fc600078e0278 */
[----:B------:R1:W-:Y:S01]  /*14760*/  LDGSTS.E [R135+0x6bc00], desc[UR28][R18.64], !P4 ;  /* 0x6bc0000012877fae */ /* 0x0003e2000e1a101c */
[----:B------:R-:W-:Y:S02]  /*14770*/  VIADD R5, R9, 0xfffffe4b ;  /* 0xfffffe4b09057836 */ /* 0x000fe40000000000 */
[----:B------:R-:W2:Y:S01]  /*14780*/  LDC R9, c[0x0][0x3a0] ;  /* 0x0000e800ff097b82 */ /* 0x000ea20000000800 */
[----:B------:R1:W-:Y:S01]  /*14790*/  STL.64 [R1+0x2b0], R12 ;  /* 0x0002b00c01007387 */ /* 0x0003e20000100a00 */
[----:B----4-:R-:W-:-:S03]  /*147a0*/  IMAD.WIDE R24, R0, 0x4, R118 ;  /* 0x0000000400187825 */ /* 0x010fc600078e0276 */
[----:B------:R4:W-:Y:S01]  /*147b0*/  LDGSTS.E [R135+0x6be00], desc[UR28][R12.64], !P4 ;  /* 0x6be000000c877fae */ /* 0x0009e2000e1a101c */
[----:B------:R-:W-:Y:S01]  /*147c0*/  ISETP.GE.U32.AND P4, PT, R4, 0x7ffffe0d, PT ;  /* 0x7ffffe0d0400780c */ /* 0x000fe20003f86070 */
[----:B------:R-:W-:Y:S02]  /*147d0*/  VIADD R4, R11, 0xfffffe4a ;  /* 0xfffffe4a0b047836 */ /* 0x000fe40000000000 */
[----:B-1----:R-:W-:Y:S01]  /*147e0*/  IMAD.WIDE R18, R0, 0x4, R116 ;  /* 0x0000000400127825 */ /* 0x002fe200078e0274 */
[----:B------:R1:W-:Y:S01]  /*147f0*/  LDGSTS.E [R135+0x6c000], desc[UR28][R28.64], !P5 ;  /* 0x6c0000001c877fae */ /* 0x0003e2000e9a101c */
[----:B------:R-:W2:Y:S03]  /*14800*/  LDC R11, c[0x0][0x3a0] ;  /* 0x0000e800ff0b7b82 */ /* 0x000ea60000000800 */
[----:B------:R1:W-:Y:S04]  /*14810*/  STL.64 [R1+0xf0], R28 ;  /* 0x0000f01c01007387 */ /* 0x0003e80000100a00 */
[----:B------:R3:W-:Y:S01]  /*14820*/  LDGSTS.E [R135+0x6c200], desc[UR28][R26.64], !P5 ;  /* 0x6c2000001a877fae */ /* 0x0007e2000e9a101c */
[----:B----4-:R-:W4:Y:S01]  /*14830*/  LDC R12, c[0x0][0x3a0] ;  /* 0x0000e800ff0c7b82 */ /* 0x010f220000000800 */
[----:B------:R-:W-:-:S02]  /*14840*/  ISETP.GE.U32.AND P5, PT, R5, 0x7ffffe0c, PT ;  /* 0x7ffffe0c0500780c */ /* 0x000fc40003fa6070 */
[----:B------:R3:W-:Y:S01]  /*14850*/  STL.64 [R1+0x2a8], R26 ;  /* 0x0002a81a01007387 */ /* 0x0007e20000100a00 */
[----:B------:R-:W-:-:S03]  /*14860*/  VIADD R5, R6, 0xfffffe49 ;  /* 0xfffffe4906057836 */ /* 0x000fc60000000000 */
[----:B------:R3:W-:Y:S01]  /*14870*/  LDGSTS.E [R135+0x6c400], desc[UR28][R24.64], !P6 ;  /* 0x6c40000018877fae */ /* 0x0007e2000f1a101c */
[C---:B-1----:R-:W-:Y:S01]  /*14880*/  IMAD.WIDE R28, R0.reuse, 0x4, R114 ;  /* 0x00000004001c7825 */ /* 0x042fe200078e0272 */
[----:B------:R-:W1:Y:S02]  /*14890*/  LDC R6, c[0x0][0x3a0] ;  /* 0x0000e800ff067b82 */ /* 0x000e640000000800 */
[----:B------:R3:W-:Y:S04]  /*148a0*/  STL.64 [R1+0xe0], R24 ;  /* 0x0000e01801007387 */ /* 0x0007e80000100a00 */
[----:B------:R3:W-:Y:S02]  /*148b0*/  LDGSTS.E [R135+0x6c600], desc[UR28][R18.64], !P6 ;  /* 0x6c60000012877fae */ /* 0x0007e4000f1a101c */
[----:B---3--:R-:W-:Y:S01]  /*148c0*/  IMAD.WIDE R26, R0, 0x4, R112 ;  /* 0x00000004001a7825 */ /* 0x008fe200078e0270 */
[----:B------:R-:W-:Y:S01]  /*148d0*/  ISETP.GE.U32.AND P6, PT, R4, 0x7ffffe0b, PT ;  /* 0x7ffffe0b0400780c */ /* 0x000fe20003fc6070 */
[----:B------:R3:W-:Y:S01]  /*148e0*/  STL.64 [R1+0x2a0], R18 ;  /* 0x0002a01201007387 */ /* 0x0007e20000100a00 */
[----:B------:R-:W-:-:S02]  /*148f0*/  IADD3 R4, PT, PT, R10, -0x1b8, RZ ;  /* 0xfffffe480a047810 */ /* 0x000fc40007ffe0ff */
[----:B------:R-:W1:Y:S01]  /*14900*/  LDC R10, c[0x0][0x3a0] ;  /* 0x0000e800ff0a7b82 */ /* 0x000e620000000800 */
[C---:B------:R-:W-:Y:S01]  /*14910*/  IMAD.WIDE R24, R0.reuse, 0x4, R110 ;  /* 0x0000000400187825 */ /* 0x040fe200078e026e */
[----:B------:R2:W-:Y:S04]  /*14920*/  LDGSTS.E [R135+0x6c800], desc[UR28][R28.64], !P2 ;  /* 0x6c8000001c877fae */ /* 0x0005e8000d1a101c */
[----:B------:R2:W-:Y:S01]  /*14930*/  LDGSTS.E [R135+0x6ca00], desc[UR28][R26.64], !P2 ;  /* 0x6ca000001a877fae */ /* 0x0005e2000d1a101c */
[----:B---3--:R-:W-:-:S03]  /*14940*/  IMAD.WIDE R18, R0, 0x4, R108 ;  /* 0x0000000400127825 */ /* 0x008fc600078e026c */
[----:B------:R2:W-:Y:S01]  /*14950*/  STL.64 [R1+0xc8], R28 ;  /* 0x0000c81c01007387 */ /* 0x0005e20000100a00 */
[----:B------:R-:W-:-:S03]  /*14960*/  ISETP.GE.U32.AND P2, PT, R5, 0x7ffffe0a, PT ;  /* 0x7ffffe0a0500780c */ /* 0x000fc60003f46070 */
[----:B------:R3:W-:Y:S04]  /*14970*/  LDGSTS.E [R135+0x6cc00], desc[UR28][R24.64], !P4 ;  /* 0x6cc0000018877fae */ /* 0x0007e8000e1a101c */
[----:B------:R3:W-:Y:S04]  /*14980*/  STL.64 [R1+0x298], R26 ;  /* 0x0002981a01007387 */ /* 0x0007e80000100a00 */
[----:B------:R4:W-:Y:S01]  /*14990*/  LDGSTS.E [R135+0x6ce00], desc[UR28][R18.64], !P4 ;  /* 0x6ce0000012877fae */ /* 0x0009e2000e1a101c */
[----:B--2---:R-:W-:Y:S01]  /*149a0*/  IMAD.WIDE R28, R0, 0x4, R106 ;  /* 0x00000004001c7825 */ /* 0x004fe200078e026a */
[----:B------:R-:W-:-:S02]  /*149b0*/  ISETP.GE.U32.AND P4, PT, R4, 0x7ffffe09, PT ;  /* 0x7ffffe090400780c */ /* 0x000fc40003f86070 */
[----:B------:R2:W-:Y:S01]  /*149c0*/  STL.64 [R1+0xb8], R24 ;  /* 0x0000b81801007387 */ /* 0x0005e20000100a00 */
[----:B---3--:R-:W-:-:S03]  /*149d0*/  IMAD.WIDE R26, R0, 0x4, R104 ;  /* 0x00000004001a7825 */ /* 0x008fc600078e0268 */
[----:B------:R4:W-:Y:S04]  /*149e0*/  STL.64 [R1+0x290], R18 ;  /* 0x0002901201007387 */ /* 0x0009e80000100a00 */
[----:B------:R-:W-:Y:S01]  /*149f0*/  STL.64 [R1+0x98], R28 ;  /* 0x0000981c01007387 */ /* 0x000fe20000100a00 */
[----:B--2---:R-:W-:-:S03]  /*14a00*/  IMAD.WIDE R24, R0, 0x4, R102 ;  /* 0x0000000400187825 */ /* 0x004fc600078e0266 */
[----:B------:R-:W-:Y:S01]  /*14a10*/  LDGSTS.E [R135+0x6d000], desc[UR28][R28.64], !P5 ;  /* 0x6d0000001c877fae */ /* 0x000fe2000e9a101c */
[----:B----4-:R-:W-:-:S03]  /*14a20*/  IMAD.WIDE R18, R0, 0x4, R98 ;  /* 0x0000000400127825 */ /* 0x010fc600078e0262 */
[----:B------:R2:W-:Y:S04]  /*14a30*/  STL.64 [R1+0x288], R26 ;  /* 0x0002881a01007387 */ /* 0x0005e80000100a00 */
[----:B------:R2:W-:Y:S01]  /*14a40*/  LDGSTS.E [R135+0x6d200], desc[UR28][R26.64], !P5 ;  /* 0x6d2000001a877fae */ /* 0x0005e2000e9a101c */
[----:B------:R-:W-:-:S03]  /*14a50*/  VIADD R4, R12, 0xfffffe46 ;  /* 0xfffffe460c047836 */ /* 0x000fc60000000000 */
[----:B------:R3:W-:Y:S01]  /*14a60*/  STL.64 [R1+0x90], R24 ;  /* 0x0000901801007387 */ /* 0x0007e20000100a00 */
[----:B------:R-:W-:-:S03]  /*14a70*/  IMAD.WIDE R12, R0, 0x4, R86 ;  /* 0x00000004000c7825 */ /* 0x000fc600078e0256 */
[----:B------:R3:W-:Y:S01]  /*14a80*/  LDGSTS.E [R135+0x6d400], desc[UR28][R24.64], !P6 ;  /* 0x6d40000018877fae */ /* 0x0007e2000f1a101c */
[----:B--2---:R-:W-:-:S03]  /*14a90*/  IMAD.WIDE R26, R0, 0x4, R100 ;  /* 0x00000004001a7825 */ /* 0x004fc600078e0264 */
[----:B------:R2:W-:Y:S04]  /*14aa0*/  STL.64 [R1+0x280], R18 ;  /* 0x0002801201007387 */ /* 0x0005e80000100a00 */
[----:B------:R2:W-:Y:S01]  /*14ab0*/  LDGSTS.E [R135+0x6d600], desc[UR28][R18.64], !P6 ;  /* 0x6d60000012877fae */ /* 0x0005e2000f1a101c */
[----:B---3--:R-:W-:-:S03]  /*14ac0*/  IMAD.WIDE R24, R0, 0x4, R92 ;  /* 0x0000000400187825 */ /* 0x008fc600078e025c */
[----:B------:R3:W-:Y:S04]  /*14ad0*/  STL.64 [R1+0x88], R26 ;  /* 0x0000881a01007387 */ /* 0x0007e80000100a00 */
        /* <DEDUP_REMOVED lines=11> */
[----:B------:R-:W3:Y:S04]  /*14b90*/  LDL R147, [R1+0x8] ;  /* 0x0000080001937983 */ /* 0x000ee80000100800 */
[----:B------:R-:W-:Y:S01]  /*14ba0*/  STL.64 [R1+0x78], R26 ;  /* 0x0000781a01007387 */ /* 0x000fe20000100a00 */
[----:B--2---:R-:W-:-:S03]  /*14bb0*/  IMAD.WIDE R12, R0, 0x4, R74 ;  /* 0x00000004000c7825 */ /* 0x004fc600078e024a */
[----:B------:R-:W-:Y:S04]  /*14bc0*/  STL.64 [R1+0x268], R24 ;  /* 0x0002681801007387 */ /* 0x000fe80000100a00 */
[----:B------:R-:W-:Y:S04]  /*14bd0*/  STL.64 [R1+0x70], R18 ;  /* 0x0000701201007387 */ /* 0x000fe80000100a00 */
[----:B------:R2:W-:Y:S04]  /*14be0*/  STL.64 [R1+0x260], R12 ;  /* 0x0002600c01007387 */ /* 0x0005e80000100a00 */
[----:B------:R-:W4:Y:S01]  /*14bf0*/  LDL.64 R36, [R1+0x10] ;  /* 0x0000100001247983 */ /* 0x000f220000100a00 */
[----:B------:R-:W-:-:S02]  /*14c00*/  VIADD R5, R8, 0xfffffe47 ;  /* 0xfffffe4708057836 */ /* 0x000fc40000000000 */
[----:B------:R-:W2:Y:S01]  /*14c10*/  LDC R8, c[0x0][0x3a0] ;  /* 0x0000e800ff087b82 */ /* 0x000ea20000000800 */
[----:B------:R-:W-:Y:S02]  /*14c20*/  ISETP.GE.U32.AND P6, PT, R4, 0x7ffffe07, PT ;  /* 0x7ffffe070400780c */ /* 0x000fe40003fc6070 */
[----:B------:R-:W-:Y:S01]  /*14c30*/  ISETP.GE.U32.AND P5, PT, R5, 0x7ffffe08, PT ;  /* 0x7ffffe080500780c */ /* 0x000fe20003fa6070 */
[----:B------:R-:W-:Y:S01]  /*14c40*/  VIADD R5, R9, 0xfffffe45 ;  /* 0xfffffe4509057836 */ /* 0x000fe20000000000 */
[----:B------:R-:W-:-:S04]  /*14c50*/  IADD3 R4, PT, PT, R11, -0x1bc, RZ ;  /* 0xfffffe440b047810 */ /* 0x000fc80007ffe0ff */
[----:B------:R-:W-:Y:S02]  /*14c60*/  ISETP.GE.U32.AND P2, PT, R5, 0x7ffffe06, PT ;  /* 0x7ffffe060500780c */ /* 0x000fe40003f46070 */
[----:B------:R-:W-:Y:S01]  /*14c70*/  ISETP.GE.U32.AND P4, PT, R4, 0x7ffffe05, PT ;  /* 0x7ffffe050400780c */ /* 0x000fe20003f86070 */
[----:B-1----:R-:W-:Y:S02]  /*14c80*/  VIADD R4, R10, 0xfffffe42 ;  /* 0xfffffe420a047836 */ /* 0x002fe40000000000 */
[----:B------:R-:W-:Y:S02]  /*14c90*/  VIADD R5, R7, 0xfffffe43 ;  /* 0xfffffe4307057836 */ /* 0x000fe40000000000 */
[----:B------:R-:W-:Y:S04]  /*14ca0*/  LDGSTS.E [R135+0x6e000], desc[UR28][R26.64], !P5 ;  /* 0x6e0000001a877fae */ /* 0x000fe8000e9a101c */
[----:B------:R-:W-:Y:S01]  /*14cb0*/  LDGSTS.E [R135+0x6e200], desc[UR28][R24.64], !P5 ;  /* 0x6e20000018877fae */ /* 0x000fe2000e9a101c */
[----:B------:R-:W-:-:S03]  /*14cc0*/  IMAD.WIDE R10, R0, 0x4, R68 ;  /* 0x00000004000a7825 */ /* 0x000fc600078e0244 */
[----:B------:R-:W-:Y:S01]  /*14cd0*/  LDGSTS.E [R135+0x6e400], desc[UR28][R18.64], !P6 ;  /* 0x6e40000012877fae */ /* 0x000fe2000f1a101c */
[----:B--2---:R-:W-:-:S03]  /*14ce0*/  IADD3 R252, PT, PT, R8, -0x1c0, RZ ;  /* 0xfffffe4008fc7810 */ /* 0x004fc60007ffe0ff */
[----:B------:R1:W-:Y:S01]  /*14cf0*/  LDGSTS.E [R135+0x6e600], desc[UR28][R12.64], !P6 ;  /* 0x6e6000000c877fae */ /* 0x0003e2000f1a101c */
[----:B------:R-:W-:Y:S01]  /*14d00*/  ISETP.GE.U32.AND P6, PT, R4, 0x7ffffe03, PT ;  /* 0x7ffffe030400780c */ /* 0x000fe20003fc6070 */
[----:B------:R-:W-:Y:S01]  /*14d10*/  VIADD R4, R6, 0xfffffe41 ;  /* 0xfffffe4106047836 */ /* 0x000fe20000000000 */
[----:B------:R-:W-:Y:S01]  /*14d20*/  ISETP.GE.U32.AND P5, PT, R5, 0x7ffffe04, PT ;  /* 0x7ffffe040500780c */ /* 0x000fe20003fa6070 */
[----:B------:R-:W-:-:S04]  /*14d30*/  IMAD.WIDE R8, R0, 0x4, R70 ;  /* 0x0000000400087825 */ /* 0x000fc800078e0246 */
[----:B------:R-:W-:-:S04]  /*14d40*/  IMAD.WIDE R6, R0, 0x4, R54 ;  /* 0x0000000400067825 */ /* 0x000fc800078e0236 */
[----:B-1----:R-:W-:-:S05]  /*14d50*/  IMAD.WIDE R12, R0, 0x4, R76 ;  /* 0x00000004000c7825 */ /* 0x002fca00078e024c */
[----:B------:R1:W-:Y:S04]  /*14d60*/  LDGSTS.E [R135+0x6e800], desc[UR28][R12.64], !P2 ;  /* 0x6e8000000c877fae */ /* 0x0003e8000d1a101c */
[----:B------:R2:W-:Y:S01]  /*14d70*/  LDGSTS.E [R135+0x6ea00], desc[UR28][R10.64], !P2 ;  /* 0x6ea000000a877fae */ /* 0x0005e2000d1a101c */
[----:B------:R-:W-:-:S03]  /*14d80*/  ISETP.GE.U32.AND P2, PT, R4, 0x7ffffe02, PT ;  /* 0x7ffffe020400780c */ /* 0x000fc60003f46070 */
[----:B------:R1:W-:Y:S01]  /*14d90*/  LDGSTS.E [R135+0x6ec00], desc[UR28][R8.64], !P4 ;  /* 0x6ec0000008877fae */ /* 0x0003e2000e1a101c */
[----:B------:R-:W-:-:S03]  /*14da0*/  IMAD.WIDE R24, R0, 0x4, R58 ;  /* 0x0000000400187825 */ /* 0x000fc600078e023a */
[----:B------:R1:W-:Y:S01]  /*14db0*/  LDGSTS.E [R135+0x6ee00], desc[UR28][R6.64], !P4 ;  /* 0x6ee0000006877fae */ /* 0x0003e2000e1a101c */
[----:B------:R-:W-:Y:S01]  /*14dc0*/  ISETP.GE.U32.AND P4, PT, R252, 0x7ffffe01, PT ;  /* 0x7ffffe01fc00780c */ /* 0x000fe20003f86070 */
[C---:B------:R-:W-:Y:S02]  /*14dd0*/  IMAD.WIDE R18, R0.reuse, 0x4, R50 ;  /* 0x0000000400127825 */ /* 0x040fe400078e0232 */
[----:B------:R1:W-:Y:S02]  /*14de0*/  STL.64 [R1+0x68], R12 ;  /* 0x0000680c01007387 */ /* 0x0003e40000100a00 */
[C---:B------:R-:W-:Y:S02]  /*14df0*/  IMAD.WIDE R14, R0.reuse, 0x4, R14 ;  /* 0x00000004000e7825 */ /* 0x040fe400078e020e */
[----:B------:R2:W-:Y:S02]  /*14e00*/  STL.64 [R1+0x258], R10 ;  /* 0x0002580a01007387 */ /* 0x0005e40000100a00 */
[----:B------:R-:W-:-:S02]  /*14e10*/  IMAD.WIDE R16, R0, 0x4, R16 ;  /* 0x0000000400107825 */ /* 0x000fc400078e0210 */
[----:B------:R2:W-:Y:S02]  /*14e20*/  STL.64 [R1+0x60], R8 ;  /* 0x0000600801007387 */ /* 0x0005e40000100a00 */
[C---:B-1----:R-:W-:Y:S02]  /*14e30*/  IMAD.WIDE R12, R0.reuse, 0x4, R46 ;  /* 0x00000004000c7825 */ /* 0x042fe400078e022e */
[----:B------:R1:W-:Y:S02]  /*14e40*/  STL.64 [R1+0x250], R6 ;  /* 0x0002500601007387 */ /* 0x0003e40000100a00 */
[C---:B--2---:R-:W-:Y:S02]  /*14e50*/  IMAD.WIDE R10, R0.reuse, 0x4, R20 ;  /* 0x00000004000a7825 */ /* 0x044fe400078e0214 */
[----:B------:R-:W-:Y:S02]  /*14e60*/  STL.64 [R1+0x58], R24 ;  /* 0x0000581801007387 */ /* 0x000fe40000100a00 */
[----:B------:R-:W-:-:S02]  /*14e70*/  IMAD.WIDE R8, R0, 0x4, R32 ;  /* 0x0000000400087825 */ /* 0x000fc400078e0220 */
[----:B------:R-:W-:Y:S04]  /*14e80*/  LDGSTS.E [R135+0x6f000], desc[UR28][R24.64], !P5 ;  /* 0x6f00000018877fae */ /* 0x000fe8000e9a101c */
[----:B------:R-:W-:Y:S01]  /*14e90*/  STL.64 [R1+0x50], R18 ;  /* 0x0000501201007387 */ /* 0x000fe20000100a00 */
[----:B-1----:R-:W-:-:S03]  /*14ea0*/  IMAD.WIDE R6, R0, 0x4, R22 ;  /* 0x0000000400067825 */ /* 0x002fc600078e0216 */
[----:B------:R-:W-:Y:S04]  /*14eb0*/  LDGSTS.E [R135+0x6f200], desc[UR28][R14.64], !P5 ;  /* 0x6f2000000e877fae */ /* 0x000fe8000e9a101c */
[----:B------:R-:W-:Y:S04]  /*14ec0*/  STL.64 [R1+0x48], R12 ;  /* 0x0000480c01007387 */ /* 0x000fe80000100a00 */
        /* <DEDUP_REMOVED lines=9> */
[----:B------:R1:W-:Y:S04]  /*14f60*/  STL.64 [R1+0x238], R6 ;  /* 0x0002380601007387 */ /* 0x0003e80000100a00 */
[----:B------:R1:W-:Y:S04]  /*14f70*/  LDGSTS.E [R135+0x6fe00], desc[UR28][R6.64], !P4 ;  /* 0x6fe0000006877fae */ /* 0x0003e8000e1a101c */
[----:B------:R-:W0:Y:S01]  /*14f80*/  LDGDEPBAR ;  /* 0x00000000000079af */ /* 0x000e220000000000 */
[----:B------:R-:W2:Y:S01]  /*14f90*/  S2R R146, SR_TID.X ;  /* 0x0000000000927919 */ /* 0x000ea20000002100 */
[----:B---3--:R-:W-:-:S02]  /*14fa0*/  VIADD R4, R147, 0x100000 ;  /* 0x0010000093047836 */ /* 0x008fc40000000000 */
[C---:B------:R-:W-:Y:S01]  /*14fb0*/  VIADD R0, R147.reuse, 0x100000 ;  /* 0x0010000093007836 */ /* 0x040fe20000000000 */
[C---:B-1----:R-:W-:Y:S01]  /*14fc0*/  IADD3 R6, PT, PT, R147.reuse, 0x100000, RZ ;  /* 0x0010000093067810 */ /* 0x042fe20007ffe0ff */
[C---:B------:R-:W-:Y:S02]  /*14fd0*/  VIADD R7, R147.reuse, 0x100000 ;  /* 0x0010000093077836 */ /* 0x040fe40000000000 */
[----:B------:R-:W-:Y:S01]  /*14fe0*/  VIADD R5, R147, 0x100000 ;  /* 0x0010000093057836 */ /* 0x000fe20000000000 */
[----:B----4-:R-:W-:Y:S04]  /*14ff0*/  LDGSTS.E [R4+-0x78000], desc[UR28][R36.64], P1 ;  /* 0x8800000024047fae */ /* 0x010fe800089a101c */
[----:B------:R-:W-:Y:S04]  /*15000*/  LDGSTS.E [R0+-0x77c00], desc[UR28][R244.64], P1 ;  /* 0x88400000f4007fae */ /* 0x000fe800089a101c */
[----:B------:R-:W-:Y:S04]  /*15010*/  LDGSTS.E [R7+-0x77800], desc[UR28][R236.64], P1 ;  /* 0x88800000ec077fae */ /* 0x000fe800089a101c */
[----:B------:R1:W-:Y:S04]  /*15020*/  LDGSTS.E [R6+-0x77400], desc[UR28][R228.64], P1 ;  /* 0x88c00000e4067fae */ /* 0x0003e800089a101c */
[----:B------:R3:W-:Y:S04]  /*15030*/  LDGSTS.E [R5+-0x77000], desc[UR28][R222.64], P1 ;  /* 0x89000000de057fae */ /* 0x0007e800089a101c */
[----:B------:R4:W-:Y:S01]  /*15040*/  LDGSTS.E [R4+-0x76c00], desc[UR28][R216.64], P1 ;  /* 0x89400000d8047fae */ /* 0x0009e200089a101c */
[----:B-1----:R-:W-:-:S03]  /*15050*/  VIADD R6, R134, 0x100000 ;  /* 0x0010000086067836 */ /* 0x002fc60000000000 */
[----:B------:R1:W-:Y:S01]  /*15060*/  LDGSTS.E [R0+-0x76800], desc[UR28][R210.64], P1 ;  /* 0x89800000d2007fae */ /* 0x0003e200089a101c */
[----:B---3--:R-:W-:-:S03]  /*15070*/  VIADD R5, R134, 0x100000 ;  /* 0x0010000086057836 */ /* 0x008fc60000000000 */
[----:B------:R3:W-:Y:S01]  /*15080*/  LDGSTS.E [R7+-0x76400], desc[UR28][R140.64], P1 ;  /* 0x89c000008c077fae */ /* 0x0007e200089a101c */
[----:B----4-:R-:W-:-:S03]  /*15090*/  IADD3 R4, PT, PT, R134, 0x100000, RZ ;  /* 0x0010000086047810 */ /* 0x010fc60007ffe0ff */
[----:B------:R-:W-:Y:S01]  /*150a0*/  LDGSTS.E [R6+-0x77f00], desc[UR28][R250.64], P1 ;  /* 0x88100000fa067fae */ /* 0x000fe200089a101c */
[----:B-1----:R-:W-:-:S03]  /*150b0*/  VIADD R0, R134, 0x100000 ;  /* 0x0010000086007836 */ /* 0x002fc60000000000 */
[----:B------:R-:W-:Y:S01]  /*150c0*/  LDGSTS.E [R5+-0x77b00], desc[UR28][R242.64], P1 ;  /* 0x88500000f2057fae */ /* 0x000fe200089a101c */
[----:B---3--:R-:W-:-:S03]  /*150d0*/  VIADD R7, R134, 0x100000 ;  /* 0x0010000086077836 */ /* 0x008fc60000000000 */
[----:B------:R-:W-:Y:S04]  /*150e0*/  LDGSTS.E [R4+-0x77700], desc[UR28][R234.64], P1 ;  /* 0x88900000ea047fae */ /* 0x000fe800089a101c */
[----:B------:R1:W-:Y:S04]  /*150f0*/  LDGSTS.E [R0+-0x77300], desc[UR28][R226.64], P1 ;  /* 0x88d00000e2007fae */ /* 0x0003e800089a101c */
[----:B------:R3:W-:Y:S04]  /*15100*/  LDGSTS.E [R7+-0x76f00], desc[UR28][R220.64], P1 ;  /* 0x89100000dc077fae */ /* 0x0007e800089a101c */
[----:B------:R4:W-:Y:S01]  /*15110*/  LDGSTS.E [R6+-0x76b00], desc[UR28][R214.64], P1 ;  /* 0x89500000d6067fae */ /* 0x0009e200089a101c */
[----:B-1----:R-:W-:-:S03]  /*15120*/  VIADD R0, R133, 0x100000 ;  /* 0x0010000085007836 */ /* 0x002fc60000000000 */
[----:B------:R1:W-:Y:S01]  /*15130*/  LDGSTS.E [R5+-0x76700], desc[UR28][R208.64], P1 ;  /* 0x89900000d0057fae */ /* 0x0003e200089a101c */
[----:B---3--:R-:W-:-:S03]  /*15140*/  IADD3 R7, PT, PT, R133, 0x100000, RZ ;  /* 0x0010000085077810 */ /* 0x008fc60007ffe0ff */
[----:B------:R3:W-:Y:S01]  /*15150*/  LDGSTS.E [R4+-0x76300], desc[UR28][R138.64], P1 ;  /* 0x89d000008a047fae */ /* 0x0007e200089a101c */
[----:B----4-:R-:W-:-:S03]  /*15160*/  VIADD R6, R133, 0x100000 ;  /* 0x0010000085067836 */ /* 0x010fc60000000000 */
        /* <DEDUP_REMOVED lines=8> */
[----:B-1----:R-:W-:-:S03]  /*151f0*/  IADD3 R5, PT, PT, R132, 0x100000, RZ ;  /* 0x0010000084057810 */ /* 0x002fc60007ffe0ff */
[----:B------:R1:W-:Y:S01]  /*15200*/  LDGSTS.E [R7+-0x76600], desc[UR28][R142.64], P1 ;  /* 0x89a000008e077fae */ /* 0x0003e200089a101c */
[----:B---3--:R-:W-:-:S03]  /*15210*/  VIADD R4, R132, 0x100000 ;  /* 0x0010000084047836 */ /* 0x008fc60000000000 */
[----:B------:R3:W-:Y:S01]  /*15220*/  LDGSTS.E [R6+-0x76200], desc[UR28][R136.64], P1 ;  /* 0x89e0000088067fae */ /* 0x0007e200089a101c */
[----:B----4-:R-:W-:-:S03]  /*15230*/  VIADD R0, R132, 0x100000 ;  /* 0x0010000084007836 */ /* 0x010fc60000000000 */
[----:B------:R-:W-:Y:S01]  /*15240*/  LDGSTS.E [R5+-0x77d00], desc[UR28][R246.64], P1 ;  /* 0x88300000f6057fae */ /* 0x000fe200089a101c */
[----:B-1----:R-:W-:-:S03]  /*15250*/  VIADD R7, R132, 0x100000 ;  /* 0x0010000084077836 */ /* 0x002fc60000000000 */
[----:B------:R-:W-:Y:S01]  /*15260*/  LDGSTS.E [R4+-0x77900], desc[UR28][R238.64], P1 ;  /* 0x88700000ee047fae */ /* 0x000fe200089a101c */
[----:B---3--:R-:W-:-:S03]  /*15270*/  IADD3 R6, PT, PT, R132, 0x100000, RZ ;  /* 0x0010000084067810 */ /* 0x008fc60007ffe0ff */
[----:B------:R-:W-:Y:S04]  /*15280*/  LDGSTS.E [R0+-0x77500], desc[UR28][R230.64], P1 ;  /* 0x88b00000e6007fae */ /* 0x000fe800089a101c */
[----:B------:R-:W-:Y:S04]  /*15290*/  LDGSTS.E [R7+-0x77100], desc[UR28][R64.64], P1 ;  /* 0x88f0000040077fae */ /* 0x000fe800089a101c */
[----:B------:R-:W-:Y:S04]  /*152a0*/  LDGSTS.E [R6+-0x76d00], desc[UR28][R44.64], P1 ;  /* 0x893000002c067fae */ /* 0x000fe800089a101c */
[----:B------:R-:W-:Y:S04]  /*152b0*/  LDGSTS.E [R5+-0x76900], desc[UR28][R34.64], P1 ;  /* 0x8970000022057fae */ /* 0x000fe800089a101c */
[----:B------:R-:W-:Y:S04]  /*152c0*/  LDGSTS.E [R4+-0x76500], desc[UR28][R62.64], P1 ;  /* 0x89b000003e047fae */ /* 0x000fe800089a101c */
[----:B------:R1:W-:Y:S04]  /*152d0*/  LDGSTS.E [R0+-0x76100], desc[UR28][R56.64], P1 ;  /* 0x89f0000038007fae */ /* 0x0003e800089a101c */
[----:B------:R-:W0:Y:S01]  /*152e0*/  LDGDEPBAR ;  /* 0x00000000000079af */ /* 0x000e220000000000 */
[----:B--2---:R-:W-:-:S02]  /*152f0*/  IMAD.SHL.U32 R147, R146, 0x4, RZ ;  /* 0x0000000492937824 */ /* 0x004fc400078e00ff */
[----:B-1----:R-:W-:Y:S01]  /*15300*/  IMAD.SHL.U32 R0, R146, 0x40, RZ ;  /* 0x0000004092007824 */ /* 0x002fe200078e00ff */
[----:B------:R-:W-:-:S04]  /*15310*/  DEPBAR.LE SB0, 0xc ;  /* 0x000083000000791a */ /* 0x000fc80000000000 */
[----:B------:R-:W-:Y:S01]  /*15320*/  LOP3.LUT R0, R0, 0x600, RZ, 0xc0, !PT ;  /* 0x0000060000007812 */ /* 0x000fe200078ec0ff */
[----:B------:R-:W-:-:S03]  /*15330*/  IMAD.SHL.U32 R4, R146, 0x10, RZ ;  /* 0x0000001092047824 */ /* 0x000fc600078e00ff */
[----:B------:R-:W-:-:S04]  /*15340*/  LOP3.LUT R0, R0, 0x180, R147, 0xf8, !PT ;  /* 0x0000018000007812 */ /* 0x000fc800078ef893 */
[----:B------:R-:W-:Y:S01]  /*15350*/  LOP3.LUT R0, R0, 0x70, R4, 0xf8, !PT ;  /* 0x0000007000007812 */ /* 0x000fe200078ef804 */
[----:B------:R-:W-:Y:S06]  /*15360*/  BAR.SYNC.DEFER_BLOCKING 0x0 ;  /* 0x0000000000007b1d */ /* 0x000fec0000010000 */
[----:B------:R1:W2:Y:S04]  /*15370*/  LDSM.16.M88.4 R68, [R0+UR9] ;  /* 0x000000090044783b */ /* 0x0002a80008000200 */
[----:B------:R1:W3:Y:S04]  /*15380*/  LDSM.16.M88.4 R72, [R0+UR9+0x800] ;  /* 0x000800090048783b */ /* 0x0002e80008000200 */
[----:B------:R1:W4:Y:S04]  /*15390*/  LDSM.16.M88.4 R204, [R0+UR9+0x1000] ;  /* 0x0010000900cc783b */ /* 0x0003280008000200 */
[----:B------:R1:W1:Y:S04]  /*153a0*/  LDSM.16.M88.4 R76, [R0+UR9+0x1800] ;  /* 0x00180009004c783b */ /* 0x0002680008000200 */
        /* <DEDUP_REMOVED lines=27> */
[----:B------:R1:W1:Y:S01]  /*15560*/  LDSM.16.M88.4 R144, [R0+UR9+0xf800] ;  /* 0x00f800090090783b */ /* 0x0002620008000200 */
[----:B--234-:R-:W-:Y:S05]  /*15570*/  @!P0 BRA `(.L_x_6) ;  /* 0x0000000800048947 */ /* 0x01cfea0003800000 */
[----:B------:R-:W-:Y:S01]  /*15580*/  MOV R4, R68 ;  /* 0x0000004400047202 */ /* 0x000fe20000000f00 */
[----:B------:R-:W-:Y:S01]  /*15590*/  IMAD.MOV.U32 R5, RZ, RZ, R70 ;  /* 0x000000ffff057224 */ /* 0x000fe200078e0046 */
[----:B------:R-:W-:Y:S01]  /*155a0*/  MOV R68, R69 ;  /* 0x0000004500447202 */ /* 0x000fe20000000f00 */
[----:B------:R-:W-:Y:S01]  /*155b0*/  IMAD.MOV.U32 R69, RZ, RZ, R71 ;  /* 0x000000ffff457224 */ /* 0x000fe200078e0047 */
[----:B------:R-:W-:Y:S01]  /*155c0*/  MOV R8, R204 ;  /* 0x000000cc00087202 */ /* 0x000fe20000000f00 */
[----:B------:R-:W-:Y:S01]  /*155d0*/  IMAD.MOV.U32 R71, RZ, RZ, R75 ;  /* 0x000000ffff477224 */ /* 0x000fe200078e004b */
[----:B-1----:R-:W-:Y:S01]  /*155e0*/  MOV R12, R200 ;  /* 0x000000c8000c7202 */ /* 0x002fe20000000f00 */
[----:B------:R-:W-:Y:S01]  /*155f0*/  IMAD.MOV.U32 R75, RZ, RZ, R79 ;  /* 0x000000ffff4b7224 */ /* 0x000fe200078e004f */
[----:B------:R-:W-:Y:S01]  /*15600*/  MOV R16, R196 ;  /* 0x000000c400107202 */ /* 0x000fe20000000f00 */
        /* <DEDUP_REMOVED lines=24> */
[----:B------:R-:W-:-:S02]  /*15790*/  IMAD.MOV.U32 R11, RZ, RZ, R78 ;  /* 0x000000ffff0b7224 */ /* 0x000fc400078e004e */
[----:B------:R-:W-:Y:S02]  /*157a0*/  IMAD.MOV.U32 R15, RZ, RZ, R82 ;  /* 0x000000ffff0f7224 */ /* 0x000fe400078e0052 */
[----:B------:R-:W-:Y:S02]  /*157b0*/  IMAD.MOV.U32 R19, RZ, RZ, R86 ;  /* 0x000000ffff137224 */ /* 0x000fe400078e0056 */
[----:B------:R-:W-:Y:S02]  /*157c0*/  IMAD.MOV.U32 R23, RZ, RZ, R90 ;  /* 0x000000ffff177224 */ /* 0x000fe400078e005a */
[----:B------:R-:W-:Y:S02]  /*157d0*/  IMAD.MOV.U32 R27, RZ, RZ, R94 ;  /* 0x000000ffff1b7224 */ /* 0x000fe400078e005e */
[----:B------:R-:W-:Y:S02]  /*157e0*/  IMAD.MOV.U32 R31, RZ, RZ, R98 ;  /* 0x000000ffff1f7224 */ /* 0x000fe400078e0062 */
        /* <DEDUP_REMOVED lines=88> */
[----:B------:R-:W-:-:S04]  /*15d70*/  IMAD.MOV.U32 R131, RZ, RZ, R147 ;  /* 0x000000ffff837224 */ /* 0x000fc800078e0093 */
[----:B------:R2:W-:Y:S03]  /*15d80*/  STTM.x128 tmem[UR11+0x80], R4 ;  /* 0x00008004000079ed */ /* 0x0005e600083c000b */
.L_x_6:
[----:B--2---:R-:W2:Y:S01]  /*15d90*/  LDL.LU.64 R14, [R1+0x10] ;  /* 0x00001000010e7983 */ /* 0x004ea20000300a00 */
[----:B------:R-:W-:Y:S02]  /*15da0*/  USHF.R.S32.HI UR13, URZ, 0x1f, UR7 ;  /* 0x0000001fff0d7899 */ /* 0x000fe40008011407 */
[----:B------:R-:W-:Y:S01]  /*15db0*/  USHF.L.U32 UR12, UR7, 0x2, URZ ;  /* 0x00000002070c7899 */ /* 0x000fe200080006ff */
[----:B------:R-:W3:Y:S01]  /*15dc0*/  LDL.LU.64 R6, [R1+0x1c0] ;  /* 0x0001c00001067983 */ /* 0x000ee20000300a00 */
[----:B------:R-:W-:Y:S02]  /*15dd0*/  USHF.R.S32.HI UR15, URZ, 0x1f, UR6 ;  /* 0x0000001fff0f7899 */ /* 0x000fe40008011406 */
[----:B------:R-:W-:Y:S01]  /*15de0*/  USHF.L.U32 UR14, UR6, 0x2, URZ ;  /* 0x00000002060e7899 */ /* 0x000fe200080006ff */
[----:B------:R-:W4:Y:S01]  /*15df0*/  LDL.LU.64 R4, [R1+0x1a0] ;  /* 0x0001a00001047983 */ /* 0x000f220000300a00 */
[----:B------:R-:W1:Y:S03]  /*15e00*/  LDCU UR5, c[0x0][0x3a0] ;  /* 0x00007400ff0577ac */ /* 0x000e660008000800 */
[----:B------:R-:W3:Y:S01]  /*15e10*/  LDL.LU.64 R8, [R1+0x180] ;  /* 0x0001800001087983 */ /* 0x000ee20000300a00 */
[----:B------:R-:W-:Y:S01]  /*15e20*/  USHF.L.U64.HI UR13, UR7, 0x2, UR13 ;  /* 0x00000002070d7899 */ /* 0x000fe2000801020d */
[----:B------:R-:W-:-:S02]  /*15e30*/  IADD3 R10, P1, PT, R244, UR12, RZ ;  /* 0x0000000cf40a7c10 */ /* 0x000fc4000ff3e0ff */
[----:B------:R-:W-:Y:S03]  /*15e40*/  STL.64 [R1+0x538], R134 ;  /* 0x0005388601007387 */ /* 0x000fe60000100a00 */
[----:B------:R-:W-:Y:S01]  /*15e50*/  IADD3.X R11, PT, PT, R245, UR13, RZ, P1, !PT ;  /* 0x0000000df50b7c10 */ /* 0x000fe20008ffe4ff */
[----:B------:R-:W-:Y:S04]  /*15e60*/  STL.64 [R1+0x530], R132 ;  /* 0x0005308401007387 */ /* 0x000fe80000100a00 */
[----:B-----5:R1:W-:Y:S01]  /*15e70*/  STL.64 [R1+0x528], R2 ;  /* 0x0005280201007387 */ /* 0x0203e20000100a00 */
[----:B------:R-:W-:Y:S01]  /*15e80*/  UIADD3 UR16, UPT, UPT, UR10, 0x80, URZ ;  /* 0x000000800a107890 */ /* 0x000fe2000fffe0ff */
[----:B------:R-:W1:Y:S02]  /*15e90*/  FENCE.VIEW.ASYNC.T ;  /* 0x00000000000073c6 */ /* 0x000e640000000200 */
[----:B-1----:R-:W-:Y:S01]  /*15ea0*/  BAR.SYNC.DEFER_BLOCKING 0x0 ;  /* 0x0000000000007b1d */ /* 0x002fe20000010000 */
[----:B--2---:R-:W-:-:S04]  /*15eb0*/  IADD3 R12, P0, PT, R14, UR12, RZ ;  /* 0x0000000c0e0c7c10 */ /* 0x004fc8000ff1e0ff */
[----:B------:R-:W-:Y:S02]  /*15ec0*/  IADD3.X R13, PT, PT, R15, UR13, RZ, P0, !PT ;  /* 0x0000000d0f0d7c10 */ /* 0x000fe400087fe4ff */
[----:B------:R-:W-:-:S03]  /*15ed0*/  IADD3 R2, P0, PT, R236, UR12, RZ ;  /* 0x0000000cec027c10 */ /* 0x000fc6000ff1e0ff */
[----:B------:R1:W-:Y:S01]  /*15ee0*/  STL.64 [R1+0x360], R12 ;  /* 0x0003600c01007387 */ /* 0x0003e20000100a00 */
[----:B------:R-:W-:Y:S02]  /*15ef0*/  IADD3.X R3, PT, PT, R237, UR13, RZ, P0, !PT ;  /* 0x0000000ded037c10 */ /* 0x000fe400087fe4ff */
[----:B---3--:R-:W-:Y:S01]  /*15f00*/  MOV R14, R8 ;  /* 0x00000008000e7202 */ /* 0x008fe20000000f00 */
[----:B------:R2:W-:Y:S01]  /*15f10*/  STL.64 [R1+0x398], R10 ;  /* 0x0003980a01007387 */ /* 0x0005e20000100a00 */
[----:B------:R-:W-:-:S03]  /*15f20*/  IMAD.MOV.U32 R15, RZ, RZ, R9 ;  /* 0x000000ffff0f7224 */ /* 0x000fc600078e0009 */
[----:B------:R3:W-:Y:S01]  /*15f30*/  STL.64 [R1+0x3d0], R2 ;  /* 0x0003d00201007387 */ /* 0x0007e20000100a00 */
[----:B-1----:R-:W-:Y:S02]  /*15f40*/  IADD3 R12, P1, PT, R228, UR12, RZ ;  /* 0x0000000ce40c7c10 */ /* 0x002fe4000ff3e0ff */
[----:B--2---:R-:W-:Y:S02]  /*15f50*/  IADD3 R10, P2, PT, R222, UR12, RZ ;  /* 0x0000000cde0a7c10 */ /* 0x004fe4000ff5e0ff */
[----:B------:R-:W-:Y:S02]  /*15f60*/  IADD3.X R13, PT, PT, R229, UR13, RZ, P1, !PT ;  /* 0x0000000de50d7c10 */ /* 0x000fe40008ffe4ff */
[----:B---3--:R-:W-:Y:S02]  /*15f70*/  IADD3 R2, P0, PT, R216, UR12, RZ ;  /* 0x0000000cd8027c10 */ /* 0x008fe4000ff1e0ff */
[----:B------:R-:W-:Y:S02]  /*15f80*/  IADD3.X R11, PT, PT, R223, UR13, RZ, P2, !PT ;  /* 0x0000000ddf0b7c10 */ /* 0x000fe400097fe4ff */
[----:B------:R-:W-:-:S03]  /*15f90*/  IADD3.X R3, PT, PT, R217, UR13, RZ, P0, !PT ;  /* 0x0000000dd9037c10 */ /* 0x000fc600087fe4ff */
[----:B------:R1:W-:Y:S04]  /*15fa0*/  STL.64 [R1+0x448], R10 ;  /* 0x0004480a01007387 */ /* 0x0003e80000100a00 */
[----:B------:R2:W-:Y:S04]  /*15fb0*/  STL.64 [R1+0x410], R12 ;  /* 0x0004100c01007387 */ /* 0x0005e80000100a00 */
[----:B------:R3:W-:Y:S01]  /*15fc0*/  STL.64 [R1+0x480], R2 ;  /* 0x0004800201007387 */ /* 0x0007e20000100a00 */
[----:B-1----:R-:W-:-:S04]  /*15fd0*/  IADD3 R10, P1, PT, R210, UR12, RZ ;  /* 0x0000000cd20a7c10 */ /* 0x002fc8000ff3e0ff */
[----:B------:R-:W-:Y:S02]  /*15fe0*/  IADD3.X R11, PT, PT, R211, UR13, RZ, P1, !PT ;  /* 0x0000000dd30b7c10 */ /* 0x000fe40008ffe4ff */
[----:B--2---:R-:W-:Y:S02]  /*15ff0*/  IADD3 R12, P2, PT, R140, UR12, RZ ;  /* 0x0000000c8c0c7c10 */ /* 0x004fe4000ff5e0ff */
[----:B---3--:R-:W-:Y:S01]  /*16000*/  IADD3 R2, P0, PT, R250, UR12, RZ ;  /* 0x0000000cfa027c10 */ /* 0x008fe2000ff1e0ff */
[----:B------:R1:W-:Y:S01]  /*16010*/  STL.64 [R1+0x4b8], R10 ;  /* 0x0004b80a01007387 */ /* 0x0003e20000100a00 */
[----:B------:R-:W-:Y:S02]  /*16020*/  IADD3.X R13, PT, PT, R141, UR13, RZ, P2, !PT ;  /* 0x0000000d8d0d7c10 */ /* 0x000fe400097fe4ff */
[----:B------:R-:W-:-:S05]  /*16030*/  IADD3.X R3, PT, PT, R251, UR13, RZ, P0, !PT ;  /* 0x0000000dfb037c10 */ /* 0x000fca00087fe4ff */
[----:B------:R2:W-:Y:S01]  /*16040*/  STL.64 [R1+0x330], R2 ;  /* 0x0003300201007387 */ /* 0x0005e20000100a00 */
[----:B-1----:R-:W-:-:S03]  /*16050*/  IADD3 R10, P1, PT, R242, UR12, RZ ;  /* 0x0000000cf20a7c10 */ /* 0x002fc6000ff3e0ff */
[----:B------:R1:W-:Y:S01]  /*16060*/  STL.64 [R1+0x4e8], R12 ;  /* 0x0004e80c01007387 */ /* 0x0003e20000100a00 */
[----:B------:R-:W-:Y:S02]  /*16070*/  IADD3.X R11, PT, PT, R243, UR13, RZ, P1, !PT ;  /* 0x0000000df30b7c10 */ /* 0x000fe40008ffe4ff */
[----:B--2---:R-:W-:-:S03]  /*16080*/  IADD3 R2, P0, PT, R234, UR12, RZ ;  /* 0x0000000cea027c10 */ /* 0x004fc6000ff1e0ff */
[----:B------:R2:W-:Y:S01]  /*16090*/  STL.64 [R1+0x370], R10 ;  /* 0x0003700a01007387 */ /* 0x0005e20000100a00 */
[----:B------:R-:W-:Y:S02]  /*160a0*/  IADD3.X R3, PT, PT, R235, UR13, RZ, P0, !PT ;  /* 0x0000000deb037c10 */ /* 0x000fe400087fe4ff */
[----:B-1----:R-:W-:-:S03]  /*160b0*/  IADD3 R12, P1, PT, R226, UR12, RZ ;  /* 0x0000000ce20c7c10 */ /* 0x002fc6000ff3e0ff */
[----:B------:R1:W-:Y:S01]  /*160c0*/  STL.64 [R1+0x3a8], R2 ;  /* 0x0003a80201007387 */ /* 0x0003e20000100a00 */
[----:B------:R-:W-:Y:S02]  /*160d0*/  IADD3.X R13, PT, PT, R227, UR13, RZ, P1, !PT ;  /* 0x0000000de30d7c10 */ /* 0x000fe40008ffe4ff */
[----:B--2---:R-:W-:-:S04]  /*160e0*/  IADD3 R10, P2, PT, R220, UR12, RZ ;  /* 0x0000000cdc0a7c10 */ /* 0x004fc8000ff5e0ff */
[----:B------:R-:W-:Y:S02]  /*160f0*/  IADD3.X R11, PT, PT, R221, UR13, RZ, P2, !PT ;  /* 0x0000000ddd0b7c10 */ /* 0x000fe400097fe4ff */
[----:B-1----:R-:W-:-:S03]  /*16100*/  IADD3 R2, P0, PT, R214, UR12, RZ ;  /* 0x0000000cd6027c10 */ /* 0x002fc6000ff1e0ff */
[----:B------:R1:W-:Y:S01]  /*16110*/  STL.64 [R1+0x418], R10 ;  /* 0x0004180a01007387 */ /* 0x0003e20000100a00 */
[----:B------:R-:W-:-:S03]  /*16120*/  IADD3.X R3, PT, PT, R215, UR13, RZ, P0, !PT ;  /* 0x0000000dd7037c10 */ /* 0x000fc600087fe4ff */
[----:B------:R-:W-:Y:S01]  /*16130*/  STL.64 [R1+0x3e0], R12 ;  /* 0x0003e00c01007387 */ /* 0x000fe20000100a00 */
[----:B------:R-:W-:-:S03]  /*16140*/  IADD3 R214, P0, PT, R248, UR12, RZ ;  /* 0x0000000cf8d67c10 */ /* 0x000fc6000ff1e0ff */
[----:B------:R2:W-:Y:S01]  /*16150*/  STL.64 [R1+0x458], R2 ;  /* 0x0004580201007387 */ /* 0x0005e20000100a00 */
[----:B-1----:R-:W-:-:S04]  /*16160*/  IADD3 R10, P1, PT, R208, UR12, RZ ;  /* 0x0000000cd00a7c10 */ /* 0x002fc8000ff3e0ff */
[----:B------:R-:W-:Y:S02]  /*16170*/  IADD3.X R11, PT, PT, R209, UR13, RZ, P1, !PT ;  /* 0x0000000dd10b7c10 */ /* 0x000fe40008ffe4ff */
[----:B------:R-:W-:Y:S02]  /*16180*/  IADD3 R220, P1, PT, R240, UR12, RZ ;  /* 0x0000000cf0dc7c10 */ /* 0x000fe4000ff3e0ff */
[----:B--2---:R-:W-:Y:S01]  /*16190*/  IADD3 R2, P2, PT, R138, UR12, RZ ;  /* 0x0000000c8a027c10 */ /* 0x004fe2000ff5e0ff */
[----:B------:R1:W-:Y:S03]  /*161a0*/  STL.64 [R1+0x490], R10 ;  /* 0x0004900a01007387 */ /* 0x0003e60000100a00 */
[----:B------:R-:W-:-:S05]  /*161b0*/  IADD3.X R3, PT, PT, R139, UR13, RZ, P2, !PT ;  /* 0x0000000d8b037c10 */ /* 0x000fca00097fe4ff */
[----:B------:R2:W-:Y:S04]  /*161c0*/  STL.64 [R1+0x4c8], R2 ;  /* 0x0004c80201007387 */ /* 0x0005e80000100a00 */
[----:B-1----:R-:W3:Y:S04]  /*161d0*/  LDL.LU.64 R10, [R1+0x38] ;  /* 0x00003800010a7983 */ /* 0x002ee80000300a00 */
[----:B------:R-:W2:Y:S04]  /*161e0*/  LDL.LU.64 R26, [R1+0x30] ;  /* 0x00003000011a7983 */ /* 0x000ea80000300a00 */
[----:B------:R-:W4:Y:S04]  /*161f0*/  LDL.LU.64 R24, [R1+0x28] ;  /* 0x0000280001187983 */ /* 0x000f280000300a00 */
[----:B------:R-:W4:Y:S04]  /*16200*/  LDL.LU.64 R18, [R1+0x20] ;  /* 0x0000200001127983 */ /* 0x000f280000300a00 */
[----:B------:R-:W4:Y:S04]  /*16210*/  LDL.LU.64 R8, [R1+0x18] ;  /* 0x0000180001087983 */ /* 0x000f280000300a00 */
[----:B------:R-:W4:Y:S04]  /*16220*/  LDL.LU.64 R32, [R1+0xa0] ;  /* 0x0000a00001207983 */ /* 0x000f280000300a00 */
[----:B------:R-:W4:Y:S04]  /*16230*/  LDL.LU.64 R30, [R1+0xa8] ;  /* 0x0000a800011e7983 */ /* 0x000f280000300a00 */
[----:B------:R-:W4:Y:S04]  /*16240*/  LDL.LU.64 R28, [R1+0xb0] ;  /* 0x0000b000011c7983 */ /* 0x000f280000300a00 */
[----:B------:R-:W4:Y:S01]  /*16250*/  LDL.LU.64 R16, [R1+0xc0] ;  /* 0x0000c00001107983 */ /* 0x000f220000300a00 */
[----:B------:R-:W-:Y:S01]  /*16260*/  IADD3.X R215, PT, PT, R249, UR13, RZ, P0, !PT ;  /* 0x0000000df9d77c10 */ /* 0x000fe200087fe4ff */
[----:B------:R-:W-:Y:S01]  /*16270*/  USHF.L.U64.HI UR15, UR6, 0x2, UR15 ;  /* 0x00000002060f7899 */ /* 0x000fe2000801020f */
[----:B------:R-:W-:-:S02]  /*16280*/  IADD3 R226, P0, PT, R232, UR12, RZ ;  /* 0x0000000ce8e27c10 */ /* 0x000fc4000ff1e0ff */
[----:B------:R-:W-:Y:S01]  /*16290*/  IADD3.X R221, PT, PT, R241, UR13, RZ, P1, !PT ;  /* 0x0000000df1dd7c10 */ /* 0x000fe20008ffe4ff */
[----:B------:R-:W-:Y:S01]  /*162a0*/  STL.64 [R1+0x300], R214 ;  /* 0x000300d601007387 */ /* 0x000fe20000100a00 */
[----:B------:R-:W-:Y:S02]  /*162b0*/  IADD3 R234, P1, PT, R224, UR12, RZ ;  /* 0x0000000ce0ea7c10 */ /* 0x000fe4000ff3e0ff */
[----:B------:R-:W-:Y:S01]  /*162c0*/  IADD3.X R227, PT, PT, R233, UR13, RZ, P0, !PT ;  /* 0x0000000de9e37c10 */ /* 0x000fe200087fe4ff */
[----:B------:R-:W-:Y:S01]  /*162d0*/  STL.64 [R1+0x540], R214 ;  /* 0x000540d601007387 */ /* 0x000fe20000100a00 */
[----:B------:R-:W-:Y:S02]  /*162e0*/  IADD3 R250, P0, PT, R212, UR12, RZ ;  /* 0x0000000cd4fa7c10 */ /* 0x000fe4000ff1e0ff */
[----:B------:R-:W-:Y:S01]  /*162f0*/  IADD3 R242, P2, PT, R218, UR12, RZ ;  /* 0x0000000cdaf27c10 */ /* 0x000fe2000ff5e0ff */
[----:B------:R-:W-:Y:S01]  /*16300*/  STL.64 [R1+0x340], R220 ;  /* 0x000340dc01007387 */ /* 0x000fe20000100a00 */
[----:B------:R-:W-:-:S02]  /*16310*/  IADD3.X R235, PT, PT, R225, UR13, RZ, P1, !PT ;  /* 0x0000000de1eb7c10 */ /* 0x000fc40008ffe4ff */
[----:B------:R-:W-:Y:S01]  /*16320*/  IADD3 R210, P1, PT, R142, UR12, RZ ;  /* 0x0000000c8ed27c10 */ /* 0x000fe2000ff3e0ff */
[----:B------:R-:W-:Y:S01]  /*16330*/  STL.64 [R1+0x378], R226 ;  /* 0x000378e201007387 */ /* 0x000fe20000100a00 */
[----:B------:R-:W-:Y:S02]  /*16340*/  IADD3.X R251, PT, PT, R213, UR13, RZ, P0, !PT ;  /* 0x0000000dd5fb7c10 */ /* 0x000fe400087fe4ff */
[----:B------:R-:W-:Y:S01]  /*16350*/  IADD3 R216, P0, PT, R136, UR12, RZ ;  /* 0x0000000c88d87c10 */ /* 0x000fe2000ff1e0ff */
[----:B------:R-:W-:Y:S01]  /*16360*/  STL.64 [R1+0x3b8], R234 ;  /* 0x0003b8ea01007387 */ /* 0x000fe20000100a00 */
[----:B------:R-:W-:Y:S02]  /*16370*/  IADD3.X R243, PT, PT, R219, UR13, RZ, P2, !PT ;  /* 0x0000000ddbf37c10 */ /* 0x000fe400097fe4ff */
[----:B------:R-:W-:Y:S02]  /*16380*/  IADD3.X R211, PT, PT, R143, UR13, RZ, P1, !PT ;  /* 0x0000000d8fd37c10 */ /* 0x000fe40008ffe4ff */
[----:B------:R-:W-:Y:S01]  /*16390*/  IADD3.X R217, PT, PT, R137, UR13, RZ, P0, !PT ;  /* 0x0000000d89d97c10 */ /* 0x000fe200087fe4ff */
[----:B------:R-:W-:Y:S01]  /*163a0*/  STL.64 [R1+0x3f0], R242 ;  /* 0x0003f0f201007387 */ /* 0x000fe20000100a00 */
[----:B------:R-:W-:-:S02]  /*163b0*/  IADD3 R222, P1, PT, R246, UR12, RZ ;  /* 0x0000000cf6de7c10 */ /* 0x000fc4000ff3e0ff */
[----:B------:R-:W-:Y:S01]  /*163c0*/  IADD3 R228, P2, PT, R238, UR12, RZ ;  /* 0x0000000ceee47c10 */ /* 0x000fe2000ff5e0ff */
[----:B------:R-:W-:Y:S01]  /*163d0*/  STL.64 [R1+0x428], R250 ;  /* 0x000428fa01007387 */ /* 0x000fe20000100a00 */
[----:B------:R-:W-:Y:S02]  /*163e0*/  IADD3 R236, P4, PT, R230, UR12, RZ ;  /* 0x0000000ce6ec7c10 */ /* 0x000fe4000ff9e0ff */
[----:B------:R-:W-:Y:S01]  /*163f0*/  IADD3.X R223, PT, PT, R247, UR13, RZ, P1, !PT ;  /* 0x0000000df7df7c10 */ /* 0x000fe20008ffe4ff */
[----:B------:R-:W-:Y:S01]  /*16400*/  STL.64 [R1+0x460], R210 ;  /* 0x000460d201007387 */ /* 0x000fe20000100a00 */
[----:B------:R-:W-:Y:S02]  /*16410*/  IADD3.X R229, PT, PT, R239, UR13, RZ, P2, !PT ;  /* 0x0000000defe57c10 */ /* 0x000fe400097fe4ff */
[----:B------:R-:W-:Y:S01]  /*16420*/  IADD3.X R237, PT, PT, R231, UR13, RZ, P4, !PT ;  /* 0x0000000de7ed7c10 */ /* 0x000fe2000a7fe4ff */
[----:B------:R-:W-:Y:S04]  /*16430*/  STL.64 [R1+0x498], R216 ;  /* 0x000498d801007387 */ /* 0x000fe80000100a00 */
[----:B------:R-:W4:Y:S04]  /*16440*/  LDL.LU.64 R22, [R1+0xd8] ;  /* 0x0000d80001167983 */ /* 0x000f280000300a00 */
[----:B------:R-:W4:Y:S04]  /*16450*/  LDL.LU.64 R20, [R1+0xe8] ;  /* 0x0000e80001147983 */ /* 0x000f280000300a00 */
[----:B------:R-:W4:Y:S01]  /*16460*/  LDL.LU.64 R12, [R1+0xf8] ;  /* 0x0000f800010c7983 */ /* 0x000f220000300a00 */
[----:B---3--:R-:W-:-:S04]  /*16470*/  IADD3 R142, P0, PT, R10, UR14, RZ ;  /* 0x0000000e0a8e7c10 */ /* 0x008fc8000ff1e0ff */
[----:B------:R-:W-:Y:S02]  /*16480*/  IADD3.X R143, PT, PT, R11, UR15, RZ, P0, !PT ;  /* 0x0000000f0b8f7c10 */ /* 0x000fe400087fe4ff */
[----:B------:R-:W3:Y:S01]  /*16490*/  LDL.LU.64 R10, [R1+0x108] ;  /* 0x00010800010a7983 */ /* 0x000ee20000300a00 */
[----:B--2---:R-:W-:Y:S02]  /*164a0*/  IADD3 R138, P0, PT, R26, UR14, RZ ;  /* 0x0000000e1a8a7c10 */ /* 0x004fe4000ff1e0ff */
[----:B----4-:R-:W-:Y:S01]  /*164b0*/  IADD3 R136, P1, PT, R24, UR14, RZ ;  /* 0x0000000e18887c10 */ /* 0x010fe2000ff3e0ff */
[----:B------:R-:W-:Y:S01]  /*164c0*/  STL.64 [R1+0x2e0], R222 ;  /* 0x0002e0de01007387 */ /* 0x000fe20000100a00 */
[----:B------:R-:W-:-:S03]  /*164d0*/  IADD3 R144, P4, PT, R8, UR14, RZ ;  /* 0x0000000e08907c10 */ /* 0x000fc6000ff9e0ff */
[----:B------:R-:W-:Y:S01]  /*164e0*/  STL.64 [R1+0x308], R228 ;  /* 0x000308e401007387 */ /* 0x000fe20000100a00 */
[----:B------:R-:W-:Y:S01]  /*164f0*/  IADD3 R140, P2, PT, R18, UR14, RZ ;  /* 0x0000000e128c7c10 */ /* 0x000fe2000ff5e0ff */
[----:B------:R-:W-:Y:S01]  /*16500*/  IMAD.MOV.U32 R8, RZ, RZ, R6 ;  /* 0x000000ffff087224 */ /* 0x000fe200078e0006 */
[----:B------:R-:W-:Y:S01]  /*16510*/  IADD3.X R145, PT, PT, R9, UR15, RZ, P4, !PT ;  /* 0x0000000f09917c10 */ /* 0x000fe2000a7fe4ff */
[----:B------:R-:W-:Y:S01]  /*16520*/  STL.64 [R1+0x348], R236 ;  /* 0x000348ec01007387 */ /* 0x000fe20000100a00 */
[----:B------:R-:W-:Y:S01]  /*16530*/  IMAD.MOV.U32 R9, RZ, RZ, R7 ;  /* 0x000000ffff097224 */ /* 0x000fe200078e0007 */
[----:B------:R-:W-:Y:S02]  /*16540*/  IADD3.X R139, PT, PT, R27, UR15, RZ, P0, !PT ;  /* 0x0000000f1b8b7c10 */ /* 0x000fe400087fe4ff */
[----:B------:R-:W2:Y:S01]  /*16550*/  LDL.LU.64 R6, [R1+0x110] ;  /* 0x0001100001067983 */ /* 0x000ea20000300a00 */
[----:B------:R-:W-:Y:S02]  /*16560*/  IADD3.X R137, PT, PT, R25, UR15, RZ, P1, !PT ;  /* 0x0000000f19897c10 */ /* 0x000fe40008ffe4ff */
[----:B------:R-:W-:Y:S01]  /*16570*/  IADD3.X R141, PT, PT, R19, UR15, RZ, P2, !PT ;  /* 0x0000000f138d7c10 */ /* 0x000fe200097fe4ff */
[----:B------:R-:W4:Y:S01]  /*16580*/  LDL.LU.64 R26, [R1+0x128] ;  /* 0x00012800011a7983 */ /* 0x000f220000300a00 */
[----:B------:R-:W-:-:S03]  /*16590*/  IADD3 R164, P4, PT, R16, UR14, RZ ;  /* 0x0000000e10a47c10 */ /* 0x000fc6000ff9e0ff */
[----:B------:R-:W4:Y:S01]  /*165a0*/  LDL.LU.64 R24, [R1+0x138] ;  /* 0x0001380001187983 */ /* 0x000f220000300a00 */
[----:B------:R-:W-:Y:S02]  /*165b0*/  MOV R16, R4 ;  /* 0x0000000400107202 */ /* 0x000fe40000000f00 */
[----:B------:R-:W-:Y:S01]  /*165c0*/  IADD3.X R165, PT, PT, R17, UR15, RZ, P4, !PT ;  /* 0x0000000f11a57c10 */ /* 0x000fe2000a7fe4ff */
[----:B------:R-:W4:Y:S01]  /*165d0*/  LDL.LU.64 R18, [R1+0x148] ;  /* 0x0001480001127983 */ /* 0x000f220000300a00 */
[----:B------:R-:W-:-:S03]  /*165e0*/  IMAD.MOV.U32 R17, RZ, RZ, R5 ;  /* 0x000000ffff117224 */ /* 0x000fc600078e0005 */
[----:B------:R-:W4:Y:S01]  /*165f0*/  LDL.LU.64 R4, [R1+0x158] ;  /* 0x0001580001047983 */ /* 0x000f220000300a00 */
[----:B------:R-:W-:-:S03]  /*16600*/  IADD3 R156, P2, PT, R28, UR14, RZ ;  /* 0x0000000e1c9c7c10 */ /* 0x000fc6000ff5e0ff */
[----:B------:R-:W4:Y:S01]  /*16610*/  LDL.LU.64 R38, [R1+0x168] ;  /* 0x0001680001267983 */ /* 0x000f220000300a00 */
[----:B------:R-:W-:-:S03]  /*16620*/  IADD3.X R157, PT, PT, R29, UR15, RZ, P2, !PT ;  /* 0x0000000f1d9d7c10 */ /* 0x000fc600097fe4ff */
[----:B------:R-:W4:Y:S01]  /*16630*/  LDL.LU.64 R36, [R1+0x178] ;  /* 0x0001780001247983 */ /* 0x000f220000300a00 */
[----:B------:R-:W-:-:S03]  /*16640*/  IADD3 R148, P0, PT, R32, UR14, RZ ;  /* 0x0000000e20947c10 */ /* 0x000fc6000ff1e0ff */
[----:B------:R-:W4:Y:S01]  /*16650*/  LDL.LU.64 R34, [R1+0x188] ;  /* 0x0001880001227983 */ /* 0x000f220000300a00 */
[----:B------:R-:W-:Y:S02]  /*16660*/  IADD3.X R149, PT, PT, R33, UR15, RZ, P0, !PT ;  /* 0x0000000f21957c10 */ /* 0x000fe400087fe4ff */
[----:B------:R-:W-:-:S04]  /*16670*/  IADD3 R152, P1, PT, R30, UR14, RZ ;  /* 0x0000000e1e987c10 */ /* 0x000fc8000ff3e0ff */
[----:B------:R-:W-:Y:S01]  /*16680*/  IADD3.X R153, PT, PT, R31, UR15, RZ, P1, !PT ;  /* 0x0000000f1f997c10 */ /* 0x000fe20008ffe4ff */
[----:B------:R-:W-:Y:S01]  /*16690*/  IMAD.MOV.U32 R32, RZ, RZ, R8 ;  /* 0x000000ffff207224 */ /* 0x000fe200078e0008 */
[----:B------:R-:W-:-:S04]  /*166a0*/  IADD3 R178, P2, PT, R12, UR14, RZ ;  /* 0x0000000e0cb27c10 */ /* 0x000fc8000ff5e0ff */
[----:B------:R-:W-:Y:S02]  /*166b0*/  IADD3.X R179, PT, PT, R13, UR15, RZ, P2, !PT ;  /* 0x0000000f0db37c10 */ /* 0x000fe400097fe4ff */
[----:B------:R-:W4:Y:S01]  /*166c0*/  LDL.LU.64 R12, [R1+0x198] ;  /* 0x00019800010c7983 */ /* 0x000f220000300a00 */
[----:B------:R-:W-:Y:S02]  /*166d0*/  IADD3 R168, P0, PT, R22, UR14, RZ ;  /* 0x0000000e16a87c10 */ /* 0x000fe4000ff1e0ff */
[----:B------:R-:W-:Y:S01]  /*166e0*/  IADD3 R174, P1, PT, R20, UR14, RZ ;  /* 0x0000000e14ae7c10 */ /* 0x000fe2000ff3e0ff */
[----:B------:R-:W4:Y:S01]  /*166f0*/  LDL.LU.64 R30, [R1+0x1a8] ;  /* 0x0001a800011e7983 */ /* 0x000f220000300a00 */
[----:B------:R-:W-:Y:S02]  /*16700*/  IADD3.X R169, PT, PT, R23, UR15, RZ, P0, !PT ;  /* 0x0000000f17a97c10 */ /* 0x000fe400087fe4ff */
[----:B------:R-:W-:Y:S01]  /*16710*/  IADD3.X R175, PT, PT, R21, UR15, RZ, P1, !PT ;  /* 0x0000000f15af7c10 */ /* 0x000fe20008ffe4ff */
[----:B------:R-:W4:Y:S01]  /*16720*/  LDL.LU.64 R28, [R1+0x1b8] ;  /* 0x0001b800011c7983 */ /* 0x000f220000300a00 */
[----:B------:R-:W-:-:S03]  /*16730*/  IMAD.MOV.U32 R33, RZ, RZ, R9 ;  /* 0x000000ffff217224 */ /* 0x000fc600078e0009 */
[----:B------:R-:W4:Y:S04]  /*16740*/  LDL.LU.64 R22, [R1+0x1c8] ;  /* 0x0001c80001167983 */ /* 0x000f280000300a00 */
[----:B------:R-:W4:Y:S01]  /*16750*/  LDL.LU.64 R20, [R1+0x1d8] ;  /* 0x0001d80001147983 */ /* 0x000f220000300a00 */
[----:B---3--:R-:W-:-:S04]  /*16760*/  IADD3 R182, P4, PT, R10, UR14, RZ ;  /* 0x0000000e0ab67c10 */ /* 0x008fc8000ff9e0ff */
[----:B------:R-:W-:Y:S02]  /*16770*/  IADD3.X R183, PT, PT, R11, UR15, RZ, P4, !PT ;  /* 0x0000000f0bb77c10 */ /* 0x000fe4000a7fe4ff */
[----:B------:R-:W3:Y:S04]  /*16780*/  LDL.LU.64 R10, [R1+0x1e8] ;  /* 0x0001e800010a7983 */ /* 0x000ee80000300a00 */
[----:B------:R-:W3:Y:S01]  /*16790*/  LDL.LU.64 R8, [R1+0x1f8] ;  /* 0x0001f80001087983 */ /* 0x000ee20000300a00 */
[----:B--2---:R-:W-:-:S04]  /*167a0*/  IADD3 R162, P0, PT, R6, UR14, RZ ;  /* 0x0000000e06a27c10 */ /* 0x004fc8000ff1e0ff */
[----:B------:R-:W-:Y:S02]  /*167b0*/  IADD3.X R163, PT, PT, R7, UR15, RZ, P0, !PT ;  /* 0x0000000f07a37c10 */ /* 0x000fe400087fe4ff */
[----:B------:R-:W2:Y:S01]  /*167c0*/  LDL.LU.64 R6, [R1+0x208] ;  /* 0x0002080001067983 */ /* 0x000ea20000300a00 */
[----:B----4-:R-:W-:-:S04]  /*167d0*/  IADD3 R102, P0, PT, R4, UR14, RZ ;  /* 0x0000000e04667c10 */ /* 0x010fc8000ff1e0ff */
[----:B------:R-:W-:Y:S02]  /*167e0*/  IADD3.X R103, PT, PT, R5, UR15, RZ, P0, !PT ;  /* 0x0000000f05677c10 */ /* 0x000fe400087fe4ff */
[----:B------:R-:W4:Y:S01]  /*167f0*/  LDL.LU.64 R4, [R1+0x218] ;  /* 0x0002180001047983 */ /* 0x000f220000300a00 */
[----:B------:R-:W-:-:S04]  /*16800*/  IADD3 R126, P1, PT, R26, UR14, RZ ;  /* 0x0000000e1a7e7c10 */ /* 0x000fc8000ff3e0ff */
[----:B------:R-:W-:Y:S02]  /*16810*/  IADD3.X R127, PT, PT, R27, UR15, RZ, P1, !PT ;  /* 0x0000000f1b7f7c10 */ /* 0x000fe40008ffe4ff */
[----:B------:R-:W4:Y:S01]  /*16820*/  LDL.LU.64 R26, [R1+0x220] ;  /* 0x00022000011a7983 */ /* 0x000f220000300a00 */
[----:B------:R-:W-:Y:S02]  /*16830*/  IADD3 R118, P2, PT, R24, UR14, RZ ;  /* 0x0000000e18767c10 */ /* 0x000fe4000ff5e0ff */
[----:B------:R-:W-:Y:S02]  /*16840*/  IADD3 R110, P4, PT, R18, UR14, RZ ;  /* 0x0000000e126e7c10 */ /* 0x000fe4000ff9e0ff */
[----:B------:R-:W-:Y:S02]  /*16850*/  IADD3.X R119, PT, PT, R25, UR15, RZ, P2, !PT ;  /* 0x0000000f19777c10 */ /* 0x000fe400097fe4ff */
[----:B------:R-:W-:Y:S01]  /*16860*/  IADD3.X R111, PT, PT, R19, UR15, RZ, P4, !PT ;  /* 0x0000000f136f7c10 */ /* 0x000fe2000a7fe4ff */
[----:B------:R-:W4:Y:S04]  /*16870*/  LDL.LU.64 R24, [R1+0x210] ;  /* 0x0002100001187983 */ /* 0x000f280000300a00 */
[----:B------:R-:W4:Y:S01]  /*16880*/  LDL.LU.64 R18, [R1+0x200] ;  /* 0x0002000001127983 */ /* 0x000f220000300a00 */
[----:B------:R-:W-:-:S02]  /*16890*/  IADD3 R86, P2, PT, R36, UR14, RZ ;  /* 0x0000000e24567c10 */ /* 0x000fc4000ff5e0ff */
[----:B------:R-:W-:Y:S02]  /*168a0*/  IADD3 R94, P1, PT, R38, UR14, RZ ;  /* 0x0000000e265e7c10 */ /* 0x000fe4000ff3e0ff */
[----:B------:R-:W-:Y:S02]  /*168b0*/  IADD3.X R87, PT, PT, R37, UR15, RZ, P2, !PT ;  /* 0x0000000f25577c10 */ /* 0x000fe400097fe4ff */
[----:B------:R-:W-:-:S04]  /*168c0*/  IADD3 R70, P0, PT, R12, UR14, RZ ;  /* 0x0000000e0c467c10 */ /* 0x000fc8000ff1e0ff */
[----:B------:R-:W-:Y:S02]  /*168d0*/  IADD3.X R71, PT, PT, R13, UR15, RZ, P0, !PT ;  /* 0x0000000f0d477c10 */ /* 0x000fe400087fe4ff */
[----:B------:R-:W4:Y:S04]  /*168e0*/  LDL.LU.64 R12, [R1+0x1f0] ;  /* 0x0001f000010c7983 */ /* 0x000f280000300a00 */
[----:B------:R-:W4:Y:S04]  /*168f0*/  LDL.LU.64 R60, [R1+0x1e0] ;  /* 0x0001e000013c7983 */ /* 0x000f280000300a00 */
[----:B------:R-:W4:Y:S01]  /*16900*/  LDL.LU.64 R54, [R1+0x1d0] ;  /* 0x0001d00001367983 */ /* 0x000f220000300a00 */
[----:B------:R-:W-:-:S03]  /*16910*/  IADD3 R46, P0, PT, R20, UR14, RZ ;  /* 0x0000000e142e7c10 */ /* 0x000fc6000ff1e0ff */
[----:B------:R-:W4:Y:S01]  /*16920*/  LDL.LU.64 R36, [R1+0x1b0] ;  /* 0x0001b00001247983 */ /* 0x000f220000300a00 */
[----:B------:R-:W-:Y:S02]  /*16930*/  IADD3 R78, P4, PT, R34, UR14, RZ ;  /* 0x0000000e224e7c10 */ /* 0x000fe4000ff9e0ff */
[----:B------:R-:W-:Y:S02]  /*16940*/  IADD3 R56, P2, PT, R28, UR14, RZ ;  /* 0x0000000e1c387c10 */ /* 0x000fe4000ff5e0ff */
[----:B------:R-:W-:Y:S02]  /*16950*/  IADD3.X R95, PT, PT, R39, UR15, RZ, P1, !PT ;  /* 0x0000000f275f7c10 */ /* 0x000fe40008ffe4ff */
[----:B------:R-:W-:Y:S02]  /*16960*/  IADD3.X R47, PT, PT, R21, UR15, RZ, P0, !PT ;  /* 0x0000000f152f7c10 */ /* 0x000fe400087fe4ff */
[----:B------:R-:W-:Y:S02]  /*16970*/  MOV R28, R14 ;  /* 0x0000000e001c7202 */ /* 0x000fe40000000f00 */
[----:B------:R-:W-:-:S02]  /*16980*/  IADD3 R62, P1, PT, R30, UR14, RZ ;  /* 0x0000000e1e3e7c10 */ /* 0x000fc4000ff3e0ff */
[----:B------:R-:W-:Y:S02]  /*16990*/  IADD3.X R79, PT, PT, R35, UR15, RZ, P4, !PT ;  /* 0x0000000f234f7c10 */ /* 0x000fe4000a7fe4ff */
[----:B------:R-:W-:Y:S01]  /*169a0*/  IADD3.X R57, PT, PT, R29, UR15, RZ, P2, !PT ;  /* 0x0000000f1d397c10 */ /* 0x000fe200097fe4ff */
[----:B------:R-:W4:Y:S01]  /*169b0*/  LDL.LU.64 R34, [R1+0x190] ;  /* 0x0001900001227983 */ /* 0x000f220000300a00 */
[----:B------:R-:W-:Y:S01]  /*169c0*/  IMAD.MOV.U32 R29, RZ, RZ, R15 ;  /* 0x000000ffff1d7224 */ /* 0x000fe200078e000f */
[----:B------:R-:W-:Y:S02]  /*169d0*/  IADD3 R52, P4, PT, R22, UR14, RZ ;  /* 0x0000000e16347c10 */ /* 0x000fe4000ff9e0ff */
[----:B------:R-:W-:Y:S02]  /*169e0*/  IADD3.X R63, PT, PT, R31, UR15, RZ, P1, !PT ;  /* 0x0000000f1f3f7c10 */ /* 0x000fe40008ffe4ff */
[----:B------:R-:W-:Y:S02]  /*169f0*/  IADD3.X R53, PT, PT, R23, UR15, RZ, P4, !PT ;  /* 0x0000000f17357c10 */ /* 0x000fe4000a7fe4ff */
[----:B---3--:R-:W-:-:S04]  /*16a00*/  IADD3 R38, P1, PT, R10, UR14, RZ ;  /* 0x0000000e0a267c10 */ /* 0x008fc8000ff3e0ff */
[----:B------:R-:W-:Y:S02]  /*16a10*/  IADD3.X R39, PT, PT, R11, UR15, RZ, P1, !PT ;  /* 0x0000000f0b277c10 */ /* 0x000fe40008ffe4ff */
[----:B--2---:R-:W-:Y:S02]  /*16a20*/  IADD3 R22, P4, PT, R6, UR14, RZ ;  /* 0x0000000e06167c10 */ /* 0x004fe4000ff9e0ff */
[----:B----4-:R-:W-:-:S04]  /*16a30*/  IADD3 R14, P0, PT, R4, UR14, RZ ;  /* 0x0000000e040e7c10 */ /* 0x010fc8000ff1e0ff */
[----:B------:R-:W-:Y:S02]  /*16a40*/  IADD3.X R15, PT, PT, R5, UR15, RZ, P0, !PT ;  /* 0x0000000f050f7c10 */ /* 0x000fe400087fe4ff */
[----:B------:R-:W2:Y:S01]  /*16a50*/  LDL.LU.64 R4, [R1+0x170] ;  /* 0x0001700001047983 */ /* 0x000ea20000300a00 */
[----:B------:R-:W-:Y:S02]  /*16a60*/  IADD3 R6, P1, PT, R26, UR14, RZ ;  /* 0x0000000e1a067c10 */ /* 0x000fe4000ff3e0ff */
[----:B------:R-:W-:Y:S01]  /*16a70*/  IADD3.X R23, PT, PT, R7, UR15, RZ, P4, !PT ;  /* 0x0000000f07177c10 */ /* 0x000fe2000a7fe4ff */
[----:B------:R-:W3:Y:S01]  /*16a80*/  LDL.LU.64 R58, [R1+0x160] ;  /* 0x00016000013a7983 */ /* 0x000ee20000300a00 */
[----:B------:R-:W-:-:S03]  /*16a90*/  IADD3.X R7, PT, PT, R27, UR15, RZ, P1, !PT ;  /* 0x0000000f1b077c10 */ /* 0x000fc60008ffe4ff */
[----:B------:R-:W4:Y:S04]  /*16aa0*/  LDL.LU.64 R20, [R1+0x150] ;  /* 0x0001500001147983 */ /* 0x000f280000300a00 */
[----:B------:R-:W3:Y:S04]  /*16ab0*/  LDL.LU.64 R10, [R1+0x140] ;  /* 0x00014000010a7983 */ /* 0x000ee80000300a00 */
[----:B------:R-:W3:Y:S01]  /*16ac0*/  LDL.LU.64 R26, [R1+0x130] ;  /* 0x00013000011a7983 */ /* 0x000ee20000300a00 */
[----:B------:R-:W-:Y:S01]  /*16ad0*/  IADD3 R30, P2, PT, R8, UR14, RZ ;  /* 0x0000000e081e7c10 */ /* 0x000fe2000ff5e0ff */
[----:B------:R-:W-:Y:S01]  /*16ae0*/  IMAD.MOV.U32 R42, RZ, RZ, R16 ;  /* 0x000000ffff2a7224 */ /* 0x000fe200078e0010 */
[----:B------:R-:W-:Y:S01]  /*16af0*/  IADD3 R16, P4, PT, R18, UR14, RZ ;  /* 0x0000000e12107c10 */ /* 0x000fe2000ff9e0ff */
[----:B------:R-:W4:Y:S01]  /*16b00*/  LDL.LU.64 R50, [R1+0x120] ;  /* 0x0001200001327983 */ /* 0x000f220000300a00 */
[----:B------:R-:W-:-:S02]  /*16b10*/  IADD3.X R31, PT, PT, R9, UR15, RZ, P2, !PT ;  /* 0x0000000f091f7c10 */ /* 0x000fc400097fe4ff */
[----:B------:R-:W-:Y:S02]  /*16b20*/  IADD3 R8, P2, PT, R24, UR14, RZ ;  /* 0x0000000e18087c10 */ /* 0x000fe4000ff5e0ff */
[----:B------:R-:W-:Y:S01]  /*16b30*/  MOV R44, R32 ;  /* 0x00000020002c7202 */ /* 0x000fe20000000f00 */
[----:B------:R-:W-:Y:S01]  /*16b40*/  IMAD.MOV.U32 R43, RZ, RZ, R17 ;  /* 0x000000ffff2b7224 */ /* 0x000fe200078e0011 */
[----:B------:R-:W-:Y:S01]  /*16b50*/  IADD3.X R9, PT, PT, R25, UR15, RZ, P2, !PT ;  /* 0x0000000f19097c10 */ /* 0x000fe200097fe4ff */
[----:B------:R-:W-:Y:S01]  /*16b60*/  IMAD.MOV.U32 R45, RZ, RZ, R33 ;  /* 0x000000ffff2d7224 */ /* 0x000fe200078e0021 */
[----:B------:R-:W-:Y:S02]  /*16b70*/  IADD3.X R17, PT, PT, R19, UR15, RZ, P4, !PT ;  /* 0x0000000f13117c10 */ /* 0x000fe4000a7fe4ff */
[----:B------:R-:W-:Y:S01]  /*16b80*/  IADD3 R48, P4, PT, R44, UR14, RZ ;  /* 0x0000000e2c307c10 */ /* 0x000fe2000ff9e0ff */
[----:B------:R-:W4:Y:S03]  /*16b90*/  LDL.LU.64 R18, [R1+0x118] ;  /* 0x0001180001127983 */ /* 0x000f260000300a00 */
[----:B------:R-:W-:-:S02]  /*16ba0*/  IADD3.X R49, PT, PT, R45, UR15, RZ, P4, !PT ;  /* 0x0000000f2d317c10 */ /* 0x000fc4000a7fe4ff */
[----:B------:R-:W-:Y:S02]  /*16bb0*/  IADD3 R24, P0, PT, R12, UR14, RZ ;  /* 0x0000000e0c187c10 */ /* 0x000fe4000ff1e0ff */
[----:B------:R-:W-:Y:S02]  /*16bc0*/  IADD3 R32, P1, PT, R60, UR14, RZ ;  /* 0x0000000e3c207c10 */ /* 0x000fe4000ff3e0ff */
[----:B------:R-:W-:Y:S02]  /*16bd0*/  IADD3.X R25, PT, PT, R13, UR15, RZ, P0, !PT ;  /* 0x0000000f0d197c10 */ /* 0x000fe400087fe4ff */
[----:B------:R-:W-:Y:S01]  /*16be0*/  IADD3 R40, P2, PT, R54, UR14, RZ ;  /* 0x0000000e36287c10 */ /* 0x000fe2000ff5e0ff */
[----:B------:R-:W4:Y:S01]  /*16bf0*/  LDL.LU.64 R12, [R1+0x100] ;  /* 0x00010000010c7983 */ /* 0x000f220000300a00 */
[----:B------:R-:W-:Y:S02]  /*16c00*/  IADD3.X R33, PT, PT, R61, UR15, RZ, P1, !PT ;  /* 0x0000000f3d217c10 */ /* 0x000fe40008ffe4ff */
[----:B------:R-:W-:Y:S01]  /*16c10*/  IADD3.X R41, PT, PT, R55, UR15, RZ, P2, !PT ;  /* 0x0000000f37297c10 */ /* 0x000fe200097fe4ff */
[----:B------:R-:W4:Y:S01]  /*16c20*/  LDL.LU.64 R60, [R1+0xf0] ;  /* 0x0000f000013c7983 */ /* 0x000f220000300a00 */
[----:B------:R-:W-:-:S03]  /*16c30*/  IADD3 R64, P0, PT, R36, UR14, RZ ;  /* 0x0000000e24407c10 */ /* 0x000fc6000ff1e0ff */
[----:B------:R-:W4:Y:S04]  /*16c40*/  LDL.LU.64 R54, [R1+0xe0] ;  /* 0x0000e00001367983 */ /* 0x000f280000300a00 */
[----:B------:R-:W4:Y:S01]  /*16c50*/  LDL.LU.64 R44, [R1+0xc8] ;  /* 0x0000c800012c7983 */ /* 0x000f220000300a00 */
[----:B------:R-:W-:Y:S02]  /*16c60*/  IADD3.X R65, PT, PT, R37, UR15, RZ, P0, !PT ;  /* 0x0000000f25417c10 */ /* 0x000fe400087fe4ff */
[----:B------:R-:W-:Y:S01]  /*16c70*/  IADD3 R72, P1, PT, R42, UR14, RZ ;  /* 0x0000000e2a487c10 */ /* 0x000fe2000ff3e0ff */
[----:B------:R-:W4:Y:S01]  /*16c80*/  LDL.LU.64 R36, [R1+0xb8] ;  /* 0x0000b80001247983 */ /* 0x000f220000300a00 */
[----:B------:R-:W-:Y:S02]  /*16c90*/  IADD3 R88, P4, PT, R28, UR14, RZ ;  /* 0x0000000e1c587c10 */ /* 0x000fe4000ff9e0ff */
[----:B------:R-:W-:-:S02]  /*16ca0*/  IADD3 R80, P2, PT, R34, UR14, RZ ;  /* 0x0000000e22507c10 */ /* 0x000fc4000ff5e0ff */
[----:B------:R-:W-:Y:S02]  /*16cb0*/  IADD3.X R73, PT, PT, R43, UR15, RZ, P1, !PT ;  /* 0x0000000f2b497c10 */ /* 0x000fe40008ffe4ff */
[----:B------:R-:W4:Y:S01]  /*16cc0*/  LDL.LU.64 R42, [R1+0x98] ;  /* 0x00009800012a7983 */ /* 0x000f220000300a00 */
[----:B------:R-:W-:Y:S02]  /*16cd0*/  IADD3.X R81, PT, PT, R35, UR15, RZ, P2, !PT ;  /* 0x0000000f23517c10 */ /* 0x000fe400097fe4ff */
[----:B------:R-:W-:Y:S01]  /*16ce0*/  IADD3.X R89, PT, PT, R29, UR15, RZ, P4, !PT ;  /* 0x0000000f1d597c10 */ /* 0x000fe2000a7fe4ff */
[----:B------:R-:W4:Y:S04]  /*16cf0*/  LDL.LU.64 R34, [R1+0x90] ;  /* 0x0000900001227983 */ /* 0x000f280000300a00 */
[----:B------:R-:W4:Y:S01]  /*16d00*/  LDL.LU.64 R28, [R1+0x88] ;  /* 0x00008800011c7983 */ /* 0x000f220000300a00 */
[----:B--2---:R-:W-:-:S04]  /*16d10*/  IADD3 R96, P0, PT, R4, UR14, RZ ;  /* 0x0000000e04607c10 */ /* 0x004fc8000ff1e0ff */
[----:B------:R-:W-:Y:S02]  /*16d20*/  IADD3.X R97, PT, PT, R5, UR15, RZ, P0, !PT ;  /* 0x0000000f05617c10 */ /* 0x000fe400087fe4ff */
[----:B------:R-:W2:Y:S01]  /*16d30*/  LDL.LU.64 R4, [R1+0x80] ;  /* 0x0000800001047983 */ /* 0x000ea20000300a00 */
[----:B---3--:R-:W-:-:S04]  /*16d40*/  IADD3 R128, P0, PT, R26, UR14, RZ ;  /* 0x0000000e1a807c10 */ /* 0x008fc8000ff1e0ff */
[----:B------:R-:W-:Y:S02]  /*16d50*/  IADD3.X R129, PT, PT, R27, UR15, RZ, P0, !PT ;  /* 0x0000000f1b817c10 */ /* 0x000fe400087fe4ff */
[----:B------:R-:W3:Y:S01]  /*16d60*/  LDL.LU.64 R26, [R1+0x78] ;  /* 0x00007800011a7983 */ /* 0x000ee20000300a00 */
[----:B------:R-:W-:Y:S02]  /*16d70*/  IADD3 R104, P1, PT, R58, UR14, RZ ;  /* 0x0000000e3a687c10 */ /* 0x000fe4000ff3e0ff */
[----:B----4-:R-:W-:Y:S02]  /*16d80*/  IADD3 R112, P2, PT, R20, UR14, RZ ;  /* 0x0000000e14707c10 */ /* 0x010fe4000ff5e0ff */
[----:B------:R-:W-:Y:S02]  /*16d90*/  IADD3.X R105, PT, PT, R59, UR15, RZ, P1, !PT ;  /* 0x0000000f3b697c10 */ /* 0x000fe40008ffe4ff */
[----:B------:R-:W-:Y:S02]  /*16da0*/  IADD3 R120, P4, PT, R10, UR14, RZ ;  /* 0x0000000e0a787c10 */ /* 0x000fe4000ff9e0ff */
[----:B------:R-:W-:-:S02]  /*16db0*/  IADD3 R20, P1, PT, R50, UR14, RZ ;  /* 0x0000000e32147c10 */ /* 0x000fc4000ff3e0ff */
[----:B------:R-:W-:Y:S02]  /*16dc0*/  IADD3.X R113, PT, PT, R21, UR15, RZ, P2, !PT ;  /* 0x0000000f15717c10 */ /* 0x000fe400097fe4ff */
[----:B------:R-:W-:Y:S02]  /*16dd0*/  IADD3 R10, P2, PT, R18, UR14, RZ ;  /* 0x0000000e120a7c10 */ /* 0x000fe4000ff5e0ff */
[----:B------:R-:W-:Y:S02]  /*16de0*/  IADD3.X R121, PT, PT, R11, UR15, RZ, P4, !PT ;  /* 0x0000000f0b797c10 */ /* 0x000fe4000a7fe4ff */
[----:B------:R-:W-:Y:S02]  /*16df0*/  IADD3.X R21, PT, PT, R51, UR15, RZ, P1, !PT ;  /* 0x0000000f33157c10 */ /* 0x000fe40008ffe4ff */
[----:B------:R-:W-:-:S03]  /*16e00*/  IADD3.X R11, PT, PT, R19, UR15, RZ, P2, !PT ;  /* 0x0000000f130b7c10 */ /* 0x000fc600097fe4ff */
[----:B------:R1:W-:Y:S01]  /*16e10*/  STL.64 [R1+0x110], R20 ;  /* 0x0001101401007387 */ /* 0x0003e20000100a00 */
[----:B------:R-:W-:-:S04]  /*16e20*/  IADD3 R2, P4, PT, R12, UR14, RZ ;  /* 0x0000000e0c027c10 */ /* 0x000fc8000ff9e0ff */
[----:B------:R-:W-:Y:S01]  /*16e30*/  IADD3.X R3, PT, PT, R13, UR15, RZ, P4, !PT ;  /* 0x0000000f0d037c10 */ /* 0x000fe2000a7fe4ff */
[----:B-1----:R-:W4:Y:S01]  /*16e40*/  LDL.LU.64 R20, [R1+0x70] ;  /* 0x0000700001147983 */ /* 0x002f220000300a00 */
[----:B------:R-:W-:Y:S02]  /*16e50*/  IADD3 R58, P0, PT, R60, UR14, RZ ;  /* 0x0000000e3c3a7c10 */ /* 0x000fe4000ff1e0ff */
[----:B------:R-:W-:Y:S01]  /*16e60*/  IADD3 R50, P1, PT, R54, UR14, RZ ;  /* 0x0000000e36327c10 */ /* 0x000fe2000ff3e0ff */
[----:B------:R-:W4:Y:S01]  /*16e70*/  LDL.LU.64 R18, [R1+0x68] ;  /* 0x0000680001127983 */ /* 0x000f220000300a00 */
[----:B------:R-:W-:-:S03]  /*16e80*/  IADD3 R12, P2, PT, R44, UR14, RZ ;  /* 0x0000000e2c0c7c10 */ /* 0x000fc6000ff5e0ff */
[----:B------:R1:W-:Y:S01]  /*16e90*/  STL.64 [R1+0x120], R10 ;  /* 0x0001200a01007387 */ /* 0x0003e20000100a00 */
[----:B------:R-:W-:Y:S02]  /*16ea0*/  IADD3.X R59, PT, PT, R61, UR15, RZ, P0, !PT ;  /* 0x0000000f3d3b7c10 */ /* 0x000fe400087fe4ff */
[----:B------:R-:W-:Y:S02]  /*16eb0*/  IADD3.X R13, PT, PT, R45, UR15, RZ, P2, !PT ;  /* 0x0000000f2d0d7c10 */ /* 0x000fe400097fe4ff */
[----:B------:R-:W-:Y:S01]  /*16ec0*/  IADD3.X R51, PT, PT, R55, UR15, RZ, P1, !PT ;  /* 0x0000000f37337c10 */ /* 0x000fe20008ffe4ff */
[----:B-1----:R-:W4:Y:S04]  /*16ed0*/  LDL.LU.64 R10, [R1+0x60] ;  /* 0x00006000010a7983 */ /* 0x002f280000300a00 */
[----:B------:R1:W-:Y:S04]  /*16ee0*/  STL.64 [R1+0x130], R2 ;  /* 0x0001300201007387 */ /* 0x0003e80000100a00 */
[----:B------:R1:W-:Y:S04]  /*16ef0*/  STL.64 [R1+0x160], R12 ;  /* 0x0001600c01007387 */ /* 0x0003e80000100a00 */
[----:B------:R-:W-:Y:S01]  /*16f00*/  STL.64 [R1+0x140], R58 ;  /* 0x0001403a01007387 */ /* 0x000fe20000100a00 */
[----:B-1----:R-:W-:-:S02]  /*16f10*/  IADD3 R2, P4, PT, R36, UR14, RZ ;  /* 0x0000000e24027c10 */ /* 0x002fc4000ff9e0ff */
[----:B------:R-:W-:Y:S01]  /*16f20*/  IADD3 R36, P0, PT, R42, UR14, RZ ;  /* 0x0000000e2a247c10 */ /* 0x000fe2000ff1e0ff */
[----:B------:R-:W4:Y:S01]  /*16f30*/  LDL.LU.64 R12, [R1+0x58] ;  /* 0x00005800010c7983 */ /* 0x000f220000300a00 */
[----:B------:R-:W-:-:S03]  /*16f40*/  IADD3.X R3, PT, PT, R37, UR15, RZ, P4, !PT ;  /* 0x0000000f25037c10 */ /* 0x000fc6000a7fe4ff */
[----:B------:R-:W-:Y:S04]  /*16f50*/  STL.64 [R1+0x150], R50 ;  /* 0x0001503201007387 */ /* 0x000fe80000100a00 */
[----:B------:R-:W4:Y:S01]  /*16f60*/  LDL.LU.64 R68, [R1+0x50] ;  /* 0x0000500001447983 */ /* 0x000f220000300a00 */
[----:B------:R-:W-:-:S03]  /*16f70*/  IADD3.X R37, PT, PT, R43, UR15, RZ, P0, !PT ;  /* 0x0000000f2b257c10 */ /* 0x000fc600087fe4ff */
[----:B------:R-:W4:Y:S04]  /*16f80*/  LDL.LU.64 R60, [R1+0x48] ;  /* 0x00004800013c7983 */ /* 0x000f280000300a00 */
[----:B------:R-:W4:Y:S04]  /*16f90*/  LDL.LU.64 R44, [R1+0x40] ;  /* 0x00004000012c7983 */ /* 0x000f280000300a00 */
[----:B------:R2:W-:Y:S01]  /*16fa0*/  STL.64 [R1+0x170], R2 ;  /* 0x0001700201007387 */ /* 0x0005e20000100a00 */
[----:B------:R-:W-:-:S03]  /*16fb0*/  IADD3 R224, P1, PT, R34, UR14, RZ ;  /* 0x0000000e22e07c10 */ /* 0x000fc6000ff3e0ff */
[----:B------:R-:W-:Y:S01]  /*16fc0*/  STL.64 [R1+0x180], R36 ;  /* 0x0001802401007387 */ /* 0x000fe20000100a00 */
[----:B------:R-:W-:Y:S02]  /*16fd0*/  IADD3 R212, P2, PT, R28, UR14, RZ ;  /* 0x0000000e1cd47c10 */ /* 0x000fe4000ff5e0ff */
[----:B------:R-:W-:Y:S02]  /*16fe0*/  IADD3.X R225, PT, PT, R35, UR15, RZ, P1, !PT ;  /* 0x0000000f23e17c10 */ /* 0x000fe40008ffe4ff */
[----:B------:R-:W-:Y:S02]  /*16ff0*/  IADD3.X R213, PT, PT, R29, UR15, RZ, P2, !PT ;  /* 0x0000000f1dd57c10 */ /* 0x000fe400097fe4ff */
[----:B--2---:R-:W-:-:S04]  /*17000*/  IADD3 R2, P4, PT, R4, UR14, RZ ;  /* 0x0000000e04027c10 */ /* 0x004fc8000ff9e0ff */
[----:B------:R-:W-:Y:S02]  /*17010*/  IADD3.X R3, PT, PT, R5, UR15, RZ, P4, !PT ;  /* 0x0000000f05037c10 */ /* 0x000fe4000a7fe4ff */
[----:B------:R-:W2:Y:S04]  /*17020*/  LDL.LU.64 R4, [R1+0x4f8] ;  /* 0x0004f80001047983 */ /* 0x000ea80000300a00 */
[----:B------:R-:W2:Y:S04]  /*17030*/  LDL.LU.64 R54, [R1+0x4f0] ;  /* 0x0004f00001367983 */ /* 0x000ea80000300a00 */
[----:B------:R-:W2:Y:S04]  /*17040*/  LDL.LU.64 R50, [R1+0x4e0] ;  /* 0x0004e00001327983 */ /* 0x000ea80000300a00 */
[----:B------:R3:W-:Y:S04]  /*17050*/  STL.64 [R1+0x1b0], R2 ;  /* 0x0001b00201007387 */ /* 0x0007e80000100a00 */
[----:B------:R-:W2:Y:S01]  /*17060*/  LDL.LU.64 R42, [R1+0x4d8] ;  /* 0x0004d800012a7983 */ /* 0x000ea20000300a00 */
[----:B---3--:R-:W-:-:S03]  /*17070*/  IADD3 R2, P0, PT, R26, UR14, RZ ;  /* 0x0000000e1a027c10 */ /* 0x008fc6000ff1e0ff */
[----:B------:R-:W-:Y:S01]  /*17080*/  STL.64 [R1+0x190], R224 ;  /* 0x000190e001007387 */ /* 0x000fe20000100a00 */
[----:B------:R-:W-:-:S03]  /*17090*/  IADD3.X R3, PT, PT, R27, UR15, RZ, P0, !PT ;  /* 0x0000000f1b037c10 */ /* 0x000fc600087fe4ff */
[----:B------:R-:W-:Y:S04]  /*170a0*/  STL.64 [R1+0x1a0], R212 ;  /* 0x0001a0d401007387 */ /* 0x000fe80000100a00 */
[----:B------:R1:W-:Y:S04]  /*170b0*/  STL.64 [R1+0x1c0], R2 ;  /* 0x0001c00201007387 */ /* 0x0003e80000100a00 */
[----:B------:R-:W3:Y:S04]  /*170c0*/  LDL.LU.64 R36, [R1+0x4d0] ;  /* 0x0004d00001247983 */ /* 0x000ee80000300a00 */
[----:B------:R-:W3:Y:S01]  /*170d0*/  LDL.LU.64 R34, [R1+0x4c0] ;  /* 0x0004c00001227983 */ /* 0x000ee20000300a00 */
[----:B----4-:R-:W-:-:S03]  /*170e0*/  IADD3 R248, P1, PT, R20, UR14, RZ ;  /* 0x0000000e14f87c10 */ /* 0x010fc6000ff3e0ff */
[----:B------:R-:W4:Y:S01]  /*170f0*/  LDL.LU.64 R26, [R1+0x4b0] ;  /* 0x0004b000011a7983 */ /* 0x000f220000300a00 */
[----:B------:R-:W-:Y:S02]  /*17100*/  IADD3 R240, P2, PT, R18, UR14, RZ ;  /* 0x0000000e12f07c10 */ /* 0x000fe4000ff5e0ff */
[----:B------:R-:W-:Y:S02]  /*17110*/  IADD3.X R249, PT, PT, R21, UR15, RZ, P1, !PT ;  /* 0x0000000f15f97c10 */ /* 0x000fe40008ffe4ff */
[----:B------:R-:W-:Y:S02]  /*17120*/  IADD3.X R241, PT, PT, R19, UR15, RZ, P2, !PT ;  /* 0x0000000f13f17c10 */ /* 0x000fe400097fe4ff */
[----:B------:R-:W4:Y:S01]  /*17130*/  LDL.LU.64 R18, [R1+0x4a8] ;  /* 0x0004a80001127983 */ /* 0x000f220000300a00 */
[----:B------:R-:W-:-:S03]  /*17140*/  IADD3 R232, P4, PT, R10, UR14, RZ ;  /* 0x0000000e0ae87c10 */ /* 0x000fc6000ff9e0ff */
[----:B------:R-:W-:Y:S01]  /*17150*/  STL.64 [R1+0x1d0], R248 ;  /* 0x0001d0f801007387 */ /* 0x000fe20000100a00 */
[----:B------:R-:W-:-:S03]  /*17160*/  IADD3.X R233, PT, PT, R11, UR15, RZ, P4, !PT ;  /* 0x0000000f0be97c10 */ /* 0x000fc6000a7fe4ff */
[----:B------:R-:W-:Y:S04]  /*17170*/  STL.64 [R1+0x1e0], R240 ;  /* 0x0001e0f001007387 */ /* 0x000fe80000100a00 */
[----:B------:R-:W-:Y:S01]  /*17180*/  STL.64 [R1+0x1f0], R232 ;  /* 0x0001f0e801007387 */ /* 0x000fe20000100a00 */
[----:B------:R-:W-:-:S04]  /*17190*/  IADD3 R10, P0, PT, R12, UR14, RZ ;  /* 0x0000000e0c0a7c10 */ /* 0x000fc8000ff1e0ff */
[----:B------:R-:W-:Y:S02]  /*171a0*/  IADD3.X R11, PT, PT, R13, UR15, RZ, P0, !PT ;  /* 0x0000000f0d0b7c10 */ /* 0x000fe400087fe4ff */
[----:B------:R-:W-:-:S03]  /*171b0*/  IADD3 R66, P1, PT, R68, UR14, RZ ;  /* 0x0000000e44427c10 */ /* 0x000fc6000ff3e0ff */
[----:B------:R1:W-:Y:S01]  /*171c0*/  STL.64 [R1+0x200], R10 ;  /* 0x0002000a01007387 */ /* 0x0003e20000100a00 */
[----:B------:R-:W-:Y:S02]  /*171d0*/  IADD3 R58, P2, PT, R60, UR14, RZ ;  /* 0x0000000e3c3a7c10 */ /* 0x000fe4000ff5e0ff */
[----:B------:R-:W-:Y:S02]  /*171e0*/  IADD3.X R67, PT, PT, R69, UR15, RZ, P1, !PT ;  /* 0x0000000f45437c10 */ /* 0x000fe40008ffe4ff */
[----:B-1----:R-:W-:Y:S02]  /*171f0*/  IADD3 R2, P4, PT, R44, UR14, RZ ;  /* 0x0000000e2c027c10 */ /* 0x002fe4000ff9e0ff */
[----:B------:R-:W-:Y:S02]  /*17200*/  IADD3.X R59, PT, PT, R61, UR15, RZ, P2, !PT ;  /* 0x0000000f3d3b7c10 */ /* 0x000fe400097fe4ff */
[----:B------:R-:W-:Y:S01]  /*17210*/  IADD3.X R3, PT, PT, R45, UR15, RZ, P4, !PT ;  /* 0x0000000f2d037c10 */ /* 0x000fe2000a7fe4ff */
[----:B------:R-:W4:Y:S04]  /*17220*/  LDL.LU.64 R10, [R1+0x4a0] ;  /* 0x0004a000010a7983 */ /* 0x000f280000300a00 */
[----:B------:R-:W4:Y:S04]  /*17230*/  LDL.LU.64 R28, [R1+0x488] ;  /* 0x00048800011c7983 */ /* 0x000f280000300a00 */
[----:B------:R-:W4:Y:S04]  /*17240*/  LDL.LU.64 R20, [R1+0x478] ;  /* 0x0004780001147983 */ /* 0x000f280000300a00 */
[----:B------:R-:W4:Y:S04]  /*17250*/  LDL.LU.64 R12, [R1+0x470] ;  /* 0x00047000010c7983 */ /* 0x000f280000300a00 */
[----:B------:R-:W-:Y:S04]  /*17260*/  STL.64 [R1+0x210], R66 ;  /* 0x0002104201007387 */ /* 0x000fe80000100a00 */
[----:B------:R1:W-:Y:S04]  /*17270*/  STL.64 [R1+0x220], R58 ;  /* 0x0002203a01007387 */ /* 0x0003e80000100a00 */
[----:B------:R1:W-:Y:S01]  /*17280*/  STL.64 [R1+0x230], R2 ;  /* 0x0002300201007387 */ /* 0x0003e20000100a00 */
[----:B--2---:R-:W-:-:S04]  /*17290*/  IADD3 R186, P0, PT, R4, UR14, RZ ;  /* 0x0000000e04ba7c10 */ /* 0x004fc8000ff1e0ff */
[----:B------:R-:W-:Y:S02]  /*172a0*/  IADD3.X R187, PT, PT, R5, UR15, RZ, P0, !PT ;  /* 0x0000000f05bb7c10 */ /* 0x000fe400087fe4ff */
[----:B------:R-:W2:Y:S04]  /*172b0*/  LDL.LU.64 R4, [R1+0x468] ;  /* 0x0004680001047983 */ /* 0x000ea80000300a00 */
[----:B------:R-:W2:Y:S04]  /*172c0*/  LDL.LU.64 R60, [R1+0x450] ;  /* 0x00045000013c7983 */ /* 0x000ea80000300a00 */
[----:B-1----:R-:W2:Y:S04]  /*172d0*/  LDL.LU.64 R58, [R1+0x440] ;  /* 0x00044000013a7983 */ /* 0x002ea80000300a00 */
[----:B------:R-:W2:Y:S01]  /*172e0*/  LDL.LU.64 R44, [R1+0x438] ;  /* 0x00043800012c7983 */ /* 0x000ea20000300a00 */
[----:B---3--:R-:W-:-:S04]  /*172f0*/  IADD3 R154, P0, PT, R36, UR14, RZ ;  /* 0x0000000e249a7c10 */ /* 0x008fc8000ff1e0ff */
[----:B------:R-:W-:Y:S02]  /*17300*/  IADD3.X R155, PT, PT, R37, UR15, RZ, P0, !PT ;  /* 0x0000000f259b7c10 */ /* 0x000fe400087fe4ff */
[----:B------:R-:W3:Y:S01]  /*17310*/  LDL.LU.64 R36, [R1+0x430] ;  /* 0x0004300001247983 */ /* 0x000ee20000300a00 */
[----:B------:R-:W-:Y:S02]  /*17320*/  IADD3 R170, P1, PT, R54, UR14, RZ ;  /* 0x0000000e36aa7c10 */ /* 0x000fe4000ff3e0ff */
[----:B------:R-:W-:Y:S02]  /*17330*/  IADD3 R146, P2, PT, R50, UR14, RZ ;  /* 0x0000000e32927c10 */ /* 0x000fe4000ff5e0ff */
[----:B------:R-:W-:Y:S02]  /*17340*/  IADD3 R150, P4, PT, R42, UR14, RZ ;  /* 0x0000000e2a967c10 */ /* 0x000fe4000ff9e0ff */
[----:B------:R-:W-:Y:S02]  /*17350*/  IADD3.X R171, PT, PT, R55, UR15, RZ, P1, !PT ;  /* 0x0000000f37ab7c10 */ /* 0x000fe40008ffe4ff */
[----:B------:R-:W-:Y:S01]  /*17360*/  IADD3.X R147, PT, PT, R51, UR15, RZ, P2, !PT ;  /* 0x0000000f33937c10 */ /* 0x000fe200097fe4ff */
[----:B------:R-:W3:Y:S01]  /*17370*/  LDL.LU.64 R54, [R1+0x420] ;  /* 0x0004200001367983 */ /* 0x000ee20000300a00 */
[----:B------:R-:W-:-:S02]  /*17380*/  IADD3 R158, P1, PT, R34, UR14, RZ ;  /* 0x0000000e229e7c10 */ /* 0x000fc4000ff3e0ff */
[----:B------:R-:W-:Y:S01]  /*17390*/  IADD3.X R151, PT, PT, R43, UR15, RZ, P4, !PT ;  /* 0x0000000f2b977c10 */ /* 0x000fe2000a7fe4ff */
[----:B------:R-:W3:Y:S01]  /*173a0*/  LDL.LU.64 R50, [R1+0x408] ;  /* 0x0004080001327983 */ /* 0x000ee20000300a00 */
[----:B----4-:R-:W-:Y:S02]  /*173b0*/  IADD3 R166, P2, PT, R26, UR14, RZ ;  /* 0x0000000e1aa67c10 */ /* 0x010fe4000ff5e0ff */
[----:B------:R-:W-:Y:S01]  /*173c0*/  IADD3 R172, P4, PT, R18, UR14, RZ ;  /* 0x0000000e12ac7c10 */ /* 0x000fe2000ff9e0ff */
[----:B------:R-:W4:Y:S01]  /*173d0*/  LDL.LU.64 R42, [R1+0x400] ;  /* 0x00040000012a7983 */ /* 0x000f220000300a00 */
[----:B------:R-:W-:Y:S02]  /*173e0*/  IADD3.X R159, PT, PT, R35, UR15, RZ, P1, !PT ;  /* 0x0000000f239f7c10 */ /* 0x000fe40008ffe4ff */
[----:B------:R-:W-:Y:S01]  /*173f0*/  IADD3.X R167, PT, PT, R27, UR15, RZ, P2, !PT ;  /* 0x0000000f1ba77c10 */ /* 0x000fe200097fe4ff */
[----:B------:R-:W4:Y:S01]  /*17400*/  LDL.LU.64 R34, [R1+0x3f8] ;  /* 0x0003f80001227983 */ /* 0x000f220000300a00 */
[----:B------:R-:W-:-:S03]  /*17410*/  IADD3.X R173, PT, PT, R19, UR15, RZ, P4, !PT ;  /* 0x0000000f13ad7c10 */ /* 0x000fc6000a7fe4ff */
[----:B------:R-:W4:Y:S04]  /*17420*/  LDL.LU.64 R26, [R1+0x3e8] ;  /* 0x0003e800011a7983 */ /* 0x000f280000300a00 */
[----:B------:R-:W4:Y:S01]  /*17430*/  LDL.LU.64 R18, [R1+0x3d8] ;  /* 0x0003d80001127983 */ /* 0x000f220000300a00 */
[----:B------:R-:W-:Y:S02]  /*17440*/  IADD3 R176, P0, PT, R10, UR14, RZ ;  /* 0x0000000e0ab07c10 */ /* 0x000fe4000ff1e0ff */
[----:B------:R-:W-:Y:S02]  /*17450*/  IADD3 R180, P1, PT, R28, UR14, RZ ;  /* 0x0000000e1cb47c10 */ /* 0x000fe4000ff3e0ff */
[----:B------:R-:W-:Y:S02]  /*17460*/  IADD3.X R177, PT, PT, R11, UR15, RZ, P0, !PT ;  /* 0x0000000f0bb17c10 */ /* 0x000fe400087fe4ff */
[----:B------:R-:W-:Y:S01]  /*17470*/  IADD3 R184, P2, PT, R20, UR14, RZ ;  /* 0x0000000e14b87c10 */ /* 0x000fe2000ff5e0ff */
[----:B------:R-:W4:Y:S01]  /*17480*/  LDL.LU.64 R10, [R1+0x3c8] ;  /* 0x0003c800010a7983 */ /* 0x000f220000300a00 */
[----:B------:R-:W-:-:S02]  /*17490*/  IADD3.X R181, PT, PT, R29, UR15, RZ, P1, !PT ;  /* 0x0000000f1db57c10 */ /* 0x000fc40008ffe4ff */
[----:B------:R-:W-:Y:S01]  /*174a0*/  IADD3 R130, P4, PT, R12, UR14, RZ ;  /* 0x0000000e0c827c10 */ /* 0x000fe2000ff9e0ff */
[----:B------:R-:W4:Y:S01]  /*174b0*/  LDL.LU.64 R28, [R1+0x3c0] ;  /* 0x0003c000011c7983 */ /* 0x000f220000300a00 */
[----:B------:R-:W-:Y:S02]  /*174c0*/  IADD3.X R185, PT, PT, R21, UR15, RZ, P2, !PT ;  /* 0x0000000f15b97c10 */ /* 0x000fe400097fe4ff */
[----:B------:R-:W-:Y:S01]  /*174d0*/  IADD3.X R131, PT, PT, R13, UR15, RZ, P4, !PT ;  /* 0x0000000f0d837c10 */ /* 0x000fe2000a7fe4ff */
[----:B------:R-:W4:Y:S04]  /*174e0*/  LDL.LU.64 R20, [R1+0x3b0] ;  /* 0x0003b00001147983 */ /* 0x000f280000300a00 */
[----:B------:R-:W4:Y:S01]  /*174f0*/  LDL.LU.64 R12, [R1+0x3a0] ;  /* 0x0003a000010c7983 */ /* 0x000f220000300a00 */
[----:B--2---:R-:W-:-:S02]  /*17500*/  IADD3 R122, P0, PT, R4, UR14, RZ ;  /* 0x0000000e047a7c10 */ /* 0x004fc4000ff1e0ff */
[----:B------:R-:W-:Y:S02]  /*17510*/  IADD3 R114, P1, PT, R60, UR14, RZ ;  /* 0x0000000e3c727c10 */ /* 0x000fe4000ff3e0ff */
[----:B------:R-:W-:Y:S02]  /*17520*/  IADD3.X R123, PT, PT, R5, UR15, RZ, P0, !PT ;  /* 0x0000000f057b7c10 */ /* 0x000fe400087fe4ff */
[----:B------:R-:W2:Y:S01]  /*17530*/  LDL.LU.64 R4, [R1+0x390] ;  /* 0x0003900001047983 */ /* 0x000ea20000300a00 */
[----:B------:R-:W-:Y:S02]  /*17540*/  IADD3.X R115, PT, PT, R61, UR15, RZ, P1, !PT ;  /* 0x0000000f3d737c10 */ /* 0x000fe40008ffe4ff */
[----:B------:R-:W-:Y:S01]  /*17550*/  IADD3 R98, P4, PT, R44, UR14, RZ ;  /* 0x0000000e2c627c10 */ /* 0x000fe2000ff9e0ff */
[----:B------:R-:W2:Y:S03]  /*17560*/  LDL.LU.64 R68, [R1+0x388] ;  /* 0x0003880001447983 */ /* 0x000ea60000300a00 */
[----:B------:R-:W-:Y:S01]  /*17570*/  IADD3.X R99, PT, PT, R45, UR15, RZ, P4, !PT ;  /* 0x0000000f2d637c10 */ /* 0x000fe2000a7fe4ff */
[----:B------:R-:W2:Y:S04]  /*17580*/  LDL.LU.64 R60, [R1+0x380] ;  /* 0x00038000013c7983 */ /* 0x000ea80000300a00 */
[----:B------:R-:W2:Y:S01]  /*17590*/  LDL.LU.64 R44, [R1+0x368] ;  /* 0x00036800012c7983 */ /* 0x000ea20000300a00 */
[----:B---3--:R-:W-:-:S04]  /*175a0*/  IADD3 R90, P0, PT, R36, UR14, RZ ;  /* 0x0000000e245a7c10 */ /* 0x008fc8000ff1e0ff */
[----:B------:R-:W-:Y:S02]  /*175b0*/  IADD3.X R91, PT, PT, R37, UR15, RZ, P0, !PT ;  /* 0x0000000f255b7c10 */ /* 0x000fe400087fe4ff */
[----:B------:R-:W3:Y:S04]  /*175c0*/  LDL.LU.64 R36, [R1+0x358] ;  /* 0x0003580001247983 */ /* 0x000ee80000300a00 */
        /* <DEDUP_REMOVED lines=21> */
[----:B------:R-:W3:Y:S01]  /*17720*/  LDL.LU.64 R202, [R1+0x278] ;  /* 0x0002780001ca7983 */ /* 0x000ee20000300a00 */
[----:B------:R-:W-:-:S02]  /*17730*/  IADD3 R106, P2, PT, R58, UR14, RZ ;  /* 0x0000000e3a6a7c10 */ /* 0x000fc4000ff5e0ff */
[----:B------:R-:W-:Y:S01]  /*17740*/  IADD3 R82, P1, PT, R54, UR14, RZ ;  /* 0x0000000e36527c10 */ /* 0x000fe2000ff3e0ff */
[----:B------:R-:W3:Y:S01]  /*17750*/  LDL.LU.64 R238, [R1+0x270] ;  /* 0x0002700001ee7983 */ /* 0x000ee20000300a00 */
[----:B------:R-:W-:Y:S02]  /*17760*/  IADD3.X R107, PT, PT, R59, UR15, RZ, P2, !PT ;  /* 0x0000000f3b6b7c10 */ /* 0x000fe400097fe4ff */
[----:B------:R-:W-:Y:S01]  /*17770*/  IADD3 R74, P2, PT, R50, UR14, RZ ;  /* 0x0000000e324a7c10 */ /* 0x000fe2000ff5e0ff */
[----:B------:R-:W3:Y:S01]  /*17780*/  LDL.LU.64 R246, [R1+0x268] ;  /* 0x0002680001f67983 */ /* 0x000ee20000300a00 */
[----:B----4-:R-:W-:Y:S02]  /*17790*/  IADD3 R66, P4, PT, R42, UR14, RZ ;  /* 0x0000000e2a427c10 */ /* 0x010fe4000ff9e0ff */
[----:B------:R-:W-:Y:S01]  /*177a0*/  IADD3.X R75, PT, PT, R51, UR15, RZ, P2, !PT ;  /* 0x0000000f334b7c10 */ /* 0x000fe200097fe4ff */
[----:B------:R-:W4:Y:S01]  /*177b0*/  LDL.LU.64 R208, [R1+0x260] ;  /* 0x0002600001d07983 */ /* 0x000f220000300a00 */
[----:B------:R-:W-:-:S02]  /*177c0*/  IADD3 R50, P2, PT, R18, UR14, RZ ;  /* 0x0000000e12327c10 */ /* 0x000fc4000ff5e0ff */
[----:B------:R-:W-:Y:S01]  /*177d0*/  IADD3.X R83, PT, PT, R55, UR15, RZ, P1, !PT ;  /* 0x0000000f37537c10 */ /* 0x000fe20008ffe4ff */
[----:B------:R-:W4:Y:S01]  /*177e0*/  LDL.LU.64 R206, [R1+0x258] ;  /* 0x0002580001ce7983 */ /* 0x000f220000300a00 */
[----:B------:R-:W-:Y:S02]  /*177f0*/  IADD3.X R67, PT, PT, R43, UR15, RZ, P4, !PT ;  /* 0x0000000f2b437c10 */ /* 0x000fe4000a7fe4ff */
[----:B------:R-:W-:Y:S02]  /*17800*/  IADD3 R58, P0, PT, R34, UR14, RZ ;  /* 0x0000000e223a7c10 */ /* 0x000fe4000ff1e0ff */
[----:B------:R-:W-:Y:S02]  /*17810*/  IADD3 R54, P1, PT, R26, UR14, RZ ;  /* 0x0000000e1a367c10 */ /* 0x000fe4000ff3e0ff */
[----:B------:R-:W-:Y:S02]  /*17820*/  IADD3 R42, P4, PT, R10, UR14, RZ ;  /* 0x0000000e0a2a7c10 */ /* 0x000fe4000ff9e0ff */
[----:B------:R-:W-:-:S02]  /*17830*/  IADD3.X R51, PT, PT, R19, UR15, RZ, P2, !PT ;  /* 0x0000000f13337c10 */ /* 0x000fc400097fe4ff */
[----:B------:R-:W-:Y:S02]  /*17840*/  IADD3.X R59, PT, PT, R35, UR15, RZ, P0, !PT ;  /* 0x0000000f233b7c10 */ /* 0x000fe400087fe4ff */
[----:B------:R-:W-:Y:S02]  /*17850*/  IADD3 R18, P2, PT, R12, UR14, RZ ;  /* 0x0000000e0c127c10 */ /* 0x000fe4000ff5e0ff */
[----:B------:R-:W-:Y:S02]  /*17860*/  IADD3.X R55, PT, PT, R27, UR15, RZ, P1, !PT ;  /* 0x0000000f1b377c10 */ /* 0x000fe40008ffe4ff */
[----:B------:R-:W-:Y:S02]  /*17870*/  IADD3.X R43, PT, PT, R11, UR15, RZ, P4, !PT ;  /* 0x0000000f0b2b7c10 */ /* 0x000fe4000a7fe4ff */
[----:B------:R-:W-:Y:S02]  /*17880*/  IADD3 R34, P0, PT, R28, UR14, RZ ;  /* 0x0000000e1c227c10 */ /* 0x000fe4000ff1e0ff */
[----:B------:R-:W-:-:S02]  /*17890*/  IADD3 R26, P1, PT, R20, UR14, RZ ;  /* 0x0000000e141a7c10 */ /* 0x000fc4000ff3e0ff */
[----:B------:R-:W-:Y:S02]  /*178a0*/  IADD3.X R19, PT, PT, R13, UR15, RZ, P2, !PT ;  /* 0x0000000f0d137c10 */ /* 0x000fe400097fe4ff */
[----:B------:R-:W-:Y:S02]  /*178b0*/  IADD3.X R35, PT, PT, R29, UR15, RZ, P0, !PT ;  /* 0x0000000f1d237c10 */ /* 0x000fe400087fe4ff */
[----:B------:R-:W-:Y:S02]  /*178c0*/  IADD3.X R27, PT, PT, R21, UR15, RZ, P1, !PT ;  /* 0x0000000f151b7c10 */ /* 0x000fe40008ffe4ff */
[----:B--2---:R-:W-:-:S04]  /*178d0*/  IADD3 R10, P4, PT, R4, UR14, RZ ;  /* 0x0000000e040a7c10 */ /* 0x004fc8000ff9e0ff */
[----:B------:R-:W-:Y:S02]  /*178e0*/  IADD3.X R11, PT, PT, R5, UR15, RZ, P4, !PT ;  /* 0x0000000f050b7c10 */ /* 0x000fe4000a7fe4ff */
[----:B------:R-:W-:Y:S02]  /*178f0*/  IADD3 R4, P0, PT, R68, UR14, RZ ;  /* 0x0000000e44047c10 */ /* 0x000fe4000ff1e0ff */
[----:B------:R-:W-:Y:S02]  /*17900*/  IADD3 R12, P1, PT, R60, UR14, RZ ;  /* 0x0000000e3c0c7c10 */ /* 0x000fe4000ff3e0ff */
[----:B------:R-:W-:Y:S02]  /*17910*/  IADD3 R20, P2, PT, R44, UR14, RZ ;  /* 0x0000000e2c147c10 */ /* 0x000fe4000ff5e0ff */
[----:B------:R-:W-:Y:S02]  /*17920*/  IADD3.X R5, PT, PT, R69, UR15, RZ, P0, !PT ;  /* 0x0000000f45057c10 */ /* 0x000fe400087fe4ff */
[----:B------:R-:W-:-:S02]  /*17930*/  IADD3.X R21, PT, PT, R45, UR15, RZ, P2, !PT ;  /* 0x0000000f2d157c10 */ /* 0x000fc400097fe4ff */
[----:B------:R-:W-:Y:S02]  /*17940*/  IADD3.X R13, PT, PT, R61, UR15, RZ, P1, !PT ;  /* 0x0000000f3d0d7c10 */ /* 0x000fe40008ffe4ff */
[----:B---3--:R-:W-:-:S04]  /*17950*/  IADD3 R28, P4, PT, R36, UR14, RZ ;  /* 0x0000000e241c7c10 */ /* 0x008fc8000ff9e0ff */
[----:B------:R-:W-:Y:S02]  /*17960*/  IADD3.X R29, PT, PT, R37, UR15, RZ, P4, !PT ;  /* 0x0000000f251d7c10 */ /* 0x000fe4000a7fe4ff */
[----:B------:R-:W-:Y:S02]  /*17970*/  IADD3 R36, P0, PT, R100, UR14, RZ ;  /* 0x0000000e64247c10 */ /* 0x000fe4000ff1e0ff */
[----:B------:R-:W-:Y:S02]  /*17980*/  IADD3 R44, P1, PT, R92, UR14, RZ ;  /* 0x0000000e5c2c7c10 */ /* 0x000fe4000ff3e0ff */
[----:B------:R-:W-:Y:S02]  /*17990*/  IADD3 R60, P2, PT, R84, UR14, RZ ;  /* 0x0000000e543c7c10 */ /* 0x000fe4000ff5e0ff */
[----:B------:R-:W-:Y:S02]  /*179a0*/  IADD3 R68, P4, PT, R76, UR14, RZ ;  /* 0x0000000e4c447c10 */ /* 0x000fe4000ff9e0ff */
[----:B------:R-:W-:-:S02]  /*179b0*/  IADD3.X R61, PT, PT, R85, UR15, RZ, P2, !PT ;  /* 0x0000000f553d7c10 */ /* 0x000fc400097fe4ff */
[----:B------:R-:W-:Y:S02]  /*179c0*/  IADD3.X R37, PT, PT, R101, UR15, RZ, P0, !PT ;  /* 0x0000000f65257c10 */ /* 0x000fe400087fe4ff */
[----:B------:R-:W-:Y:S02]  /*179d0*/  IADD3.X R45, PT, PT, R93, UR15, RZ, P1, !PT ;  /* 0x0000000f5d2d7c10 */ /* 0x000fe40008ffe4ff */
[----:B------:R-:W-:Y:S02]  /*179e0*/  IADD3.X R69, PT, PT, R77, UR15, RZ, P4, !PT ;  /* 0x0000000f4d457c10 */ /* 0x000fe4000a7fe4ff */
[----:B------:R-:W-:Y:S02]  /*179f0*/  IADD3 R76, P0, PT, R160, UR14, RZ ;  /* 0x0000000ea04c7c10 */ /* 0x000fe4000ff1e0ff */
[----:B------:R-:W-:Y:S02]  /*17a00*/  IADD3 R92, P2, PT, R116, UR14, RZ ;  /* 0x0000000e745c7c10 */ /* 0x000fe4000ff5e0ff */
[----:B------:R-:W-:-:S02]  /*17a10*/  IADD3 R84, P1, PT, R124, UR14, RZ ;  /* 0x0000000e7c547c10 */ /* 0x000fc4000ff3e0ff */
[----:B------:R-:W-:Y:S02]  /*17a20*/  IADD3 R100, P4, PT, R108, UR14, RZ ;  /* 0x0000000e6c647c10 */ /* 0x000fe4000ff9e0ff */
[----:B------:R-:W-:Y:S02]  /*17a30*/  IADD3.X R93, PT, PT, R117, UR15, RZ, P2, !PT ;  /* 0x0000000f755d7c10 */ /* 0x000fe400097fe4ff */
[----:B------:R-:W-:Y:S02]  /*17a40*/  IADD3.X R77, PT, PT, R161, UR15, RZ, P0, !PT ;  /* 0x0000000fa14d7c10 */ /* 0x000fe400087fe4ff */
[----:B------:R-:W-:Y:S02]  /*17a50*/  IADD3.X R85, PT, PT, R125, UR15, RZ, P1, !PT ;  /* 0x0000000f7d557c10 */ /* 0x000fe40008ffe4ff */
[----:B------:R-:W-:Y:S02]  /*17a60*/  IADD3.X R101, PT, PT, R109, UR15, RZ, P4, !PT ;  /* 0x0000000f6d657c10 */ /* 0x000fe4000a7fe4ff */
[----:B------:R-:W-:-:S02]  /*17a70*/  IADD3 R108, P0, PT, R200, UR14, RZ ;  /* 0x0000000ec86c7c10 */ /* 0x000fc4000ff1e0ff */
[----:B------:R-:W-:Y:S02]  /*17a80*/  IADD3 R124, P2, PT, R196, UR14, RZ ;  /* 0x0000000ec47c7c10 */ /* 0x000fe4000ff5e0ff */
[----:B------:R-:W-:Y:S02]  /*17a90*/  IADD3 R116, P1, PT, R198, UR14, RZ ;  /* 0x0000000ec6747c10 */ /* 0x000fe4000ff3e0ff */
[----:B------:R-:W-:Y:S02]  /*17aa0*/  IADD3 R160, P4, PT, R194, UR14, RZ ;  /* 0x0000000ec2a07c10 */ /* 0x000fe4000ff9e0ff */
[----:B------:R-:W-:Y:S02]  /*17ab0*/  IADD3.X R125, PT, PT, R197, UR15, RZ, P2, !PT ;  /* 0x0000000fc57d7c10 */ /* 0x000fe400097fe4ff */
[----:B------:R-:W-:Y:S02]  /*17ac0*/  IADD3.X R109, PT, PT, R201, UR15, RZ, P0, !PT ;  /* 0x0000000fc96d7c10 */ /* 0x000fe400087fe4ff */
[----:B------:R-:W-:-:S02]  /*17ad0*/  IADD3.X R117, PT, PT, R199, UR15, RZ, P1, !PT ;  /* 0x0000000fc7757c10 */ /* 0x000fc40008ffe4ff */
[----:B------:R-:W-:Y:S01]  /*17ae0*/  IADD3.X R161, PT, PT, R195, UR15, RZ, P4, !PT ;  /* 0x0000000fc3a17c10 */ /* 0x000fe2000a7fe4ff */
[----:B------:R-:W2:Y:S01]  /*17af0*/  LDL.LU.64 R198, [R1+0x250] ;  /* 0x0002500001c67983 */ /* 0x000ea20000300a00 */
[----:B------:R-:W-:Y:S02]  /*17b00*/  IADD3 R194, P0, PT, R192, UR14, RZ ;  /* 0x0000000ec0c27c10 */ /* 0x000fe4000ff1e0ff */
[----:B------:R-:W-:Y:S02]  /*17b10*/  IADD3 R200, P2, PT, R204, UR14, RZ ;  /* 0x0000000eccc87c10 */ /* 0x000fe4000ff5e0ff */
[----:B------:R-:W-:Y:S02]  /*17b20*/  IADD3 R196, P1, PT, R244, UR14, RZ ;  /* 0x0000000ef4c47c10 */ /* 0x000fe4000ff3e0ff */
[----:B------:R-:W-:Y:S02]  /*17b30*/  IADD3 R134, P4, PT, R188, UR14, RZ ;  /* 0x0000000ebc867c10 */ /* 0x000fe4000ff9e0ff */
[----:B------:R-:W-:-:S02]  /*17b40*/  IADD3.X R201, PT, PT, R205, UR15, RZ, P2, !PT ;  /* 0x0000000fcdc97c10 */ /* 0x000fc400097fe4ff */
[----:B------:R-:W-:Y:S02]  /*17b50*/  IADD3.X R195, PT, PT, R193, UR15, RZ, P0, !PT ;  /* 0x0000000fc1c37c10 */ /* 0x000fe400087fe4ff */
[----:B------:R-:W3:Y:S01]  /*17b60*/  LDL.LU.64 R192, [R1+0x248] ;  /* 0x0002480001c07983 */ /* 0x000ee20000300a00 */
[----:B------:R-:W-:Y:S02]  /*17b70*/  IADD3.X R197, PT, PT, R245, UR15, RZ, P1, !PT ;  /* 0x0000000ff5c57c10 */ /* 0x000fe40008ffe4ff */
[----:B------:R-:W-:Y:S01]  /*17b80*/  IADD3.X R135, PT, PT, R189, UR15, RZ, P4, !PT ;  /* 0x0000000fbd877c10 */ /* 0x000fe2000a7fe4ff */
[----:B------:R-:W3:Y:S04]  /*17b90*/  LDL.LU.64 R244, [R1+0x240] ;  /* 0x0002400001f47983 */ /* 0x000ee80000300a00 */
[----:B------:R-:W3:Y:S04]  /*17ba0*/  LDL.LU.64 R204, [R1+0x228] ;  /* 0x0002280001cc7983 */ /* 0x000ee80000300a00 */
[----:B------:R1:W-:Y:S04]  /*17bb0*/  STL.64 [R1+0x138], R200 ;  /* 0x000138c801007387 */ /* 0x0003e80000100a00 */
[----:B------:R-:W-:Y:S04]  /*17bc0*/  STL.64 [R1+0x118], R194 ;  /* 0x000118c201007387 */ /* 0x000fe80000100a00 */
[----:B------:R4:W-:Y:S01]  /*17bd0*/  STL.64 [R1+0x148], R134 ;  /* 0x0001488601007387 */ /* 0x0009e20000100a00 */
[----:B------:R-:W-:-:S02]  /*17be0*/  IADD3 R188, P4, PT, R190, UR14, RZ ;  /* 0x0000000ebebc7c10 */ /* 0x000fc4000ff9e0ff */
[----:B------:R-:W-:Y:S02]  /*17bf0*/  IADD3 R230, P1, PT, R132, UR14, RZ ;  /* 0x0000000e84e67c10 */ /* 0x000fe4000ff3e0ff */
[----:B-1----:R-:W-:Y:S02]  /*17c00*/  IADD3 R200, P2, PT, R218, UR14, RZ ;  /* 0x0000000edac87c10 */ /* 0x002fe4000ff5e0ff */
[----:B----4-:R-:W-:Y:S01]  /*17c10*/  IADD3 R134, P0, PT, R214, UR14, RZ ;  /* 0x0000000ed6867c10 */ /* 0x010fe2000ff1e0ff */
[----:B------:R-:W-:Y:S03]  /*17c20*/  STL.64 [R1+0x128], R196 ;  /* 0x000128c401007387 */ /* 0x000fe60000100a00 */
[----:B------:R-:W-:Y:S02]  /*17c30*/  IADD3.X R135, PT, PT, R215, UR15, RZ, P0, !PT ;  /* 0x0000000fd7877c10 */ /* 0x000fe400087fe4ff */
[----:B------:R-:W-:Y:S01]  /*17c40*/  IADD3.X R189, PT, PT, R191, UR15, RZ, P4, !PT ;  /* 0x0000000fbfbd7c10 */ /* 0x000fe2000a7fe4ff */
[----:B------:R1:W5:Y:S01]  /*17c50*/  LDL.LU.64 R214, [R1+0x540] ;  /* 0x0005400001d67983 */ /* 0x0003620000300a00 */
[----:B------:R-:W-:-:S02]  /*17c60*/  IADD3.X R231, PT, PT, R133, UR15, RZ, P1, !PT ;  /* 0x0000000f85e77c10 */ /* 0x000fc40008ffe4ff */
[----:B------:R-:W-:Y:S01]  /*17c70*/  IADD3.X R201, PT, PT, R219, UR15, RZ, P2, !PT ;  /* 0x0000000fdbc97c10 */ /* 0x000fe200097fe4ff */
[----:B------:R4:W-:Y:S01]  /*17c80*/  STL.64 [R1+0x158], R134 ;  /* 0x0001588601007387 */ /* 0x0009e20000100a00 */
[----:B------:R-:W-:-:S03]  /*17c90*/  IADD3 R218, P0, PT, R2, UR14, RZ ;  /* 0x0000000e02da7c10 */ /* 0x000fc6000ff1e0ff */
[----:B----4-:R1:W5:Y:S04]  /*17ca0*/  LDL.LU.64 R134, [R1+0x538] ;  /* 0x0005380001867983 */ /* 0x0103680000300a00 */
[----:B------:R1:W5:Y:S04]  /*17cb0*/  LDL.LU.64 R132, [R1+0x530] ;  /* 0x0005300001847983 */ /* 0x0003680000300a00 */
[----:B------:R4:W-:Y:S04]  /*17cc0*/  STL.64 [R1+0x188], R188 ;  /* 0x000188bc01007387 */ /* 0x0009e80000100a00 */
[----:B------:R-:W-:Y:S04]  /*17cd0*/  STL.64 [R1+0x168], R230 ;  /* 0x000168e601007387 */ /* 0x000fe80000100a00 */
[----:B------:R1:W-:Y:S01]  /*17ce0*/  STL.64 [R1+0x178], R200 ;  /* 0x000178c801007387 */ /* 0x0003e20000100a00 */
[----:B------:R-:W-:-:S03]  /*17cf0*/  IADD3.X R219, PT, PT, R3, UR15, RZ, P0, !PT ;  /* 0x0000000f03db7c10 */ /* 0x000fc600087fe4ff */
[----:B------:R1:W5:Y:S01]  /*17d00*/  LDL.LU.64 R2, [R1+0x528] ;  /* 0x0005280001027983 */ /* 0x0003620000300a00 */
[----:B------:R-:W-:Y:S01]  /*17d10*/  IADD3 R190, P4, PT, R246, UR14, RZ ;  /* 0x0000000ef6be7c10 */ /* 0x000fe2000ff9e0ff */
[----:B----4-:R-:W4:Y:S01]  /*17d20*/  LDC R188, c[0x0][0x3a0] ;  /* 0x0000e800ffbc7b82 */ /* 0x010f220000000800 */
[----:B-1----:R-:W-:-:S07]  /*17d30*/  IADD3 R200, P1, PT, R202, UR14, RZ ;  /* 0x0000000ecac87c10 */ /* 0x002fce000ff3e0ff */
[----:B------:R-:W1:Y:S01]  /*17d40*/  LDC R189, c[0x0][0x3a0] ;  /* 0x0000e800ffbd7b82 */ /* 0x000e620000000800 */
[----:B------:R-:W-:Y:S02]  /*17d50*/  IADD3.X R201, PT, PT, R203, UR15, RZ, P1, !PT ;  /* 0x0000000fcbc97c10 */ /* 0x000fe40008ffe4ff */
[----:B------:R-:W3:Y:S04]  /*17d60*/  LDL.LU.64 R202, [R1+0x500] ;  /* 0x0005000001ca7983 */ /* 0x000ee80000300a00 */
[----:B------:R4:W-:Y:S04]  /*17d70*/  STL.64 [R1+0x1a8], R200 ;  /* 0x0001a8c801007387 */ /* 0x0009e80000100a00 */
[----:B----4-:R-:W4:Y:S01]  /*17d80*/  LDL.LU.64 R200, [R1+0x238] ;  /* 0x0002380001c87983 */ /* 0x010f220000300a00 */
[----:B------:R-:W-:-:S02]  /*17d90*/  IADD3 R230, P2, PT, R238, UR14, RZ ;  /* 0x0000000eeee67c10 */ /* 0x000fc4000ff5e0ff */
[----:B------:R-:W-:Y:S02]  /*17da0*/  IADD3 R246, P0, PT, R208, UR14, RZ ;  /* 0x0000000ed0f67c10 */ /* 0x000fe4000ff1e0ff */
[----:B------:R-:W-:Y:S02]  /*17db0*/  IADD3.X R191, PT, PT, R247, UR15, RZ, P4, !PT ;  /* 0x0000000ff7bf7c10 */ /* 0x000fe4000a7fe4ff */
[----:B------:R-:W-:Y:S02]  /*17dc0*/  IADD3.X R231, PT, PT, R239, UR15, RZ, P2, !PT ;  /* 0x0000000fefe77c10 */ /* 0x000fe400097fe4ff */
[----:B------:R-:W-:Y:S02]  /*17dd0*/  IADD3 R238, P1, PT, R206, UR14, RZ ;  /* 0x0000000eceee7c10 */ /* 0x000fe4000ff3e0ff */
[----:B------:R-:W-:Y:S01]  /*17de0*/  IADD3.X R247, PT, PT, R209, UR15, RZ, P0, !PT ;  /* 0x0000000fd1f77c10 */ /* 0x000fe200087fe4ff */
[----:B------:R-:W-:Y:S01]  /*17df0*/  STL.64 [R1+0x198], R218 ;  /* 0x000198da01007387 */ /* 0x000fe20000100a00 */
[----:B------:R-:W-:-:S03]  /*17e00*/  IADD3.X R239, PT, PT, R207, UR15, RZ, P1, !PT ;  /* 0x0000000fcfef7c10 */ /* 0x000fc60008ffe4ff */
[----:B------:R2:W-:Y:S04]  /*17e10*/  STL.64 [R1+0x1b8], R230 ;  /* 0x0001b8e601007387 */ /* 0x0005e80000100a00 */
[----:B------:R1:W-:Y:S04]  /*17e20*/  STL.64 [R1+0x1c8], R190 ;  /* 0x0001c8be01007387 */ /* 0x0003e80000100a00 */
[----:B------:R-:W-:Y:S01]  /*17e30*/  STL.64 [R1+0x1d8], R246 ;  /* 0x0001d8f601007387 */ /* 0x000fe20000100a00 */
[----:B------:R-:W-:Y:S01]  /*17e40*/  VIADD R188, R188, 0xfffffe3f ;  /* 0xfffffe3fbcbc7836 */ /* 0x000fe20000000000 */
[----:B--2---:R-:W-:-:S04]  /*17e50*/  IADD3 R230, P2, PT, R198, UR14, RZ ;  /* 0x0000000ec6e67c10 */ /* 0x004fc8000ff5e0ff */
[----:B------:R-:W-:Y:S02]  /*17e60*/  IADD3.X R231, PT, PT, R199, UR15, RZ, P2, !PT ;  /* 0x0000000fc7e77c10 */ /* 0x000fe400097fe4ff */
[----:B---3--:R-:W-:Y:S02]  /*17e70*/  IADD3 R206, P0, PT, R244, UR14, RZ ;  /* 0x0000000ef4ce7c10 */ /* 0x008fe4000ff1e0ff */
[----:B-1----:R-:W-:Y:S02]  /*17e80*/  IADD3 R190, P4, PT, R192, UR14, RZ ;  /* 0x0000000ec0be7c10 */ /* 0x002fe4000ff9e0ff */
[----:B------:R-:W-:Y:S01]  /*17e90*/  IADD3.X R207, PT, PT, R245, UR15, RZ, P0, !PT ;  /* 0x0000000ff5cf7c10 */ /* 0x000fe200087fe4ff */
[----:B------:R-:W1:Y:S01]  /*17ea0*/  LDC R192, c[0x0][0x3a0] ;  /* 0x0000e800ffc07b82 */ /* 0x000e620000000800 */
[----:B------:R-:W-:Y:S02]  /*17eb0*/  IADD3.X R191, PT, PT, R193, UR15, RZ, P4, !PT ;  /* 0x0000000fc1bf7c10 */ /* 0x000fe4000a7fe4ff */
[----:B------:R-:W-:-:S05]  /*17ec0*/  IADD3 R198, P1, PT, R204, UR14, RZ ;  /* 0x0000000eccc67c10 */ /* 0x000fca000ff3e0ff */
[----:B------:R-:W2:Y:S01]  /*17ed0*/  LDC R245, c[0x0][0x3a0] ;  /* 0x0000e800fff57b82 */ /* 0x000ea20000000800 */
[----:B------:R-:W-:Y:S01]  /*17ee0*/  IADD3.X R199, PT, PT, R205, UR15, RZ, P1, !PT ;  /* 0x0000000fcdc77c10 */ /* 0x000fe20008ffe4ff */
[----:B------:R3:W-:Y:S04]  /*17ef0*/  STL.64 [R1+0x208], R190 ;  /* 0x000208be01007387 */ /* 0x0007e80000100a00 */
[----:B------:R-:W-:Y:S01]  /*17f00*/  STL.64 [R1+0x1e8], R238 ;  /* 0x0001e8ee01007387 */ /* 0x000fe20000100a00 */
[----:B------:R-:W-:Y:S01]  /*17f10*/  ISETP.NE.U32.AND P0, PT, RZ, UR8, PT ;  /* 0x00000008ff007c0c */ /* 0x000fe2000bf05070 */
[----:B------:R-:W1:Y:S02]  /*17f20*/  LDC R193, c[0x0][0x3a0] ;  /* 0x0000e800ffc17b82 */ /* 0x000e640000000800 */
[----:B------:R-:W-:Y:S04]  /*17f30*/  STL.64 [R1+0x1f8], R230 ;  /* 0x0001f8e601007387 */ /* 0x000fe80000100a00 */
[----:B------:R-:W-:Y:S02]  /*17f40*/  STL.64 [R1+0x218], R206 ;  /* 0x000218ce01007387 */ /* 0x000fe40000100a00 */
[----:B---3--:R-:W3:Y:S02]  /*17f50*/  LDC R191, c[0x0][0x3a0] ;  /* 0x0000e800ffbf7b82 */ /* 0x008ee40000000800 */
[----:B------:R4:W-:Y:S01]  /*17f60*/  STL.64 [R1+0x228], R198 ;  /* 0x000228c601007387 */ /* 0x0009e20000100a00 */
[----:B--2---:R-:W-:-:S05]  /*17f70*/  VIADD R245, R245, 0x3f ;  /* 0x0000003ff5f57836 */ /* 0x004fca0000000000 */
[----:B------:R-:W-:Y:S02]  /*17f80*/  ISETP.LT.OR P2, PT, R245, 0x40, P0 ;  /* 0x00000040f500780c */ /* 0x000fe40000741670 */
[----:B------:R-:W-:Y:S02]  /*17f90*/  ISETP.GE.U32.AND P4, PT, R188, 0x7ffffe00, PT ;  /* 0x7ffffe00bc00780c */ /* 0x000fe40003f86070 */
[----:B------:R-:W-:-:S04]  /*17fa0*/  IADD3 R188, PT, PT, R189, -0x1c2, RZ ;  /* 0xfffffe3ebdbc7810 */ /* 0x000fc80007ffe0ff */
[----:B------:R-:W-:Y:S02]  /*17fb0*/  ISETP.GE.U32.AND P1, PT, R188, 0x7ffffdff, PT ;  /* 0x7ffffdffbc00780c */ /* 0x000fe40003f26070 */
[----:B------:R-:W-:-:S04]  /*17fc0*/  IADD3 R208, P6, PT, R202, UR12, RZ ;  /* 0x0000000ccad07c10 */ /* 0x000fc8000ffde0ff */
[----:B------:R-:W-:Y:S02]  /*17fd0*/  IADD3.X R209, PT, PT, R203, UR13, RZ, P6, !PT ;  /* 0x0000000dcbd17c10 */ /* 0x000fe4000b7fe4ff */
[----:B----4-:R-:W-:-:S04]  /*17fe0*/  IADD3 R198, P5, PT, R200, UR14, RZ ;  /* 0x0000000ec8c67c10 */ /* 0x010fc8000ffbe0ff */
[----:B------:R-:W-:Y:S01]  /*17ff0*/  IADD3.X R199, PT, PT, R201, UR15, RZ, P5, !PT ;  /* 0x0000000fc9c77c10 */ /* 0x000fe2000affe4ff */
[----:B------:R2:W-:Y:S04]  /*18000*/  STL.64 [R1+0x2b8], R208 ;  /* 0x0002b8d001007387 */ /* 0x0005e80000100a00 */
[----:B------:R2:W-:Y:S01]  /*18010*/  STL.64 [R1+0x238], R198 ;  /* 0x000238c601007387 */ /* 0x0005e20000100a00 */
[----:B-1-3--:R-:W-:Y:S05]  /*18020*/  @P2 BRA `(.L_x_7) ;  /* 0x0000000400642947 */ /* 0x00afea0003800000 */
[----:B------:R-:W-:Y:S01]  /*18030*/  UIADD3 UR25, UPT, UPT, UR9, 0x70000, URZ ;  /* 0x0007000009197890 */ /* 0x000fe2000fffe0ff */
[----:B------:R-:W-:Y:S01]  /*18040*/  MOV.SPILL R189, UR13 ;  /* 0x0000000d00bd7c02 */ /* 0x000fe20009000f00 */
[----:B------:R-:W-:Y:S01]  /*18050*/  UMOV UR35, URZ ;  /* 0x000000ff00237c82 */ /* 0x000fe20008000000 */
[----:B------:R-:W-:Y:S01]  /*18060*/  UIADD3 UR52, UPT, UPT, UR10, 0x88, URZ ;  /* 0x000000880a347890 */ /* 0x000fe2000fffe0ff */
[----:B------:R-:W-:Y:S01]  /*18070*/  MOV.SPILL R188, UR12 ;  /* 0x0000000c00bc7c02 */ /* 0x000fe20009000f00 */
[----:B------:R-:W-:Y:S02]  /*18080*/  USHF.R.U32.HI UR34, URZ, 0x4, UR25 ;  /* 0x00000004ff227899 */ /* 0x000fe40008011619 */
[----:B------:R-:W-:Y:S02]  /*18090*/  UIADD3 UR56, UPT, UPT, UR10, 0x90, URZ ;  /* 0x000000900a387890 */ /* 0x000fe4000fffe0ff */
[----:B------:R-:W-:Y:S01]  /*180a0*/  USGXT.U32 UR34, UR34, 0xe ;  /* 0x0000000e2222789a */ /* 0x000fe20008000000 */
[----:B------:R-:W-:Y:S01]  /*180b0*/  UMOV UR60, 0x0 ;  /* 0x00000000003c7882 */ /* 0x000fe20000000000 */
[----:B------:R-:W-:-:S02]  /*180c0*/  UMOV UR61, 0x8100910 ;  /* 0x08100910003d7882 */ /* 0x000fc40000000000 */
[----:B------:R-:W-:Y:S01]  /*180d0*/  UIADD3 UR38, UP1, UPT, UR34, 0x2, URZ ;  /* 0x0000000222267890 */ /* 0x000fe2000ff3e0ff */
[----:B------:R-:W-:Y:S01]  /*180e0*/  UMOV UR62, 0x0 ;  /* 0x00000000003e7882 */ /* 0x000fe20000000000 */
[----:B------:R-:W-:Y:S02]  /*180f0*/  UMOV UR63, 0x8100910 ;  /* 0x08100910003f7882 */ /* 0x000fe40000000000 */
[----:B------:R-:W-:Y:S02]  /*18100*/  UIADD3.X UR39, UPT, UPT, UR35, 0x40004040, URZ, UP1, !UPT ;  /* 0x4000404023277890 */ /* 0x000fe40008ffe4ff */
[----:B------:R-:W-:Y:S02]  /*18110*/  UIADD3 UR73, UPT, UPT, UR10, 0x98, URZ ;  /* 0x000000980a497890 */ /* 0x000fe4000fffe0ff */
[----:B------:R-:W-:Y:S01]  /*18120*/  UIADD3.64 UR46, UPT, UPT, UR38, 0x2, URZ ;  /* 0x00000002262e7897 */ /* 0x000fe2000fffe0ff */
[----:B------:R-:W-:Y:S01]  /*18130*/  UMOV UR35, 0x40004040 ;  /* 0x4000404000237882 */ /* 0x000fe20000000000 */
[----:B------:R-:W-:Y:S01]  /*18140*/  UIADD3.64 UR48, UPT, UPT, UR38, 0x4, URZ ;  /* 0x0000000426307897 */ /* 0x000fe2000fffe0ff */
[----:B------:R-:W-:Y:S01]  /*18150*/  UTCHMMA tmem[UR16], gdesc[UR34], tmem[UR10], tmem[UR60], idesc[UR61], !UPT ;  /* 0x00ff3c22100079ea */ /* 0x000fe2000f80000a */
[----:B------:R-:W-:Y:S01]  /*18160*/  UMOV UR58, 0x0 ;  /* 0x00000000003a7882 */ /* 0x000fe20000000000 */
[----:B------:R-:W-:Y:S01]  /*18170*/  UMOV UR59, 0x8100910 ;  /* 0x08100910003b7882 */ /* 0x000fe20000000000 */
[----:B------:R-:W-:-:S02]  /*18180*/  UIADD3 UR8, UPT, UPT, UR10, 0xa0, URZ ;  /* 0x000000a00a087890 */ /* 0x000fc4000fffe0ff */
[----:B------:R1:W-:Y:S01]  /*18190*/  UTCHMMA tmem[UR52], gdesc[UR38], tmem[UR10], tmem[UR62], idesc[UR63], UPT ;  /* 0x00ff3e26340079ea */ /* 0x0003e2000b80000a */
[----:B------:R-:W-:Y:S01]  /*181a0*/  UIADD3.64 UR50, UPT, UPT, UR38, 0x1fe, URZ ;  /* 0x000001fe26327897 */ /* 0x000fe2000fffe0ff */
[----:B------:R3:W-:Y:S01]  /*181b0*/  UTCHMMA tmem[UR56], gdesc[UR46], tmem[UR10], tmem[UR58], idesc[UR59], UPT ;  /* 0x00ff3a2e380079ea */ /* 0x0007e2000b80000a */
[----:B------:R-:W-:Y:S02]  /*181c0*/  UIADD3 UR18, UPT, UPT, UR10, 0xa8, URZ ;  /* 0x000000a80a127890 */ /* 0x000fe4000fffe0ff */
[----:B------:R-:W-:Y:S02]  /*181d0*/  UIADD3 UR17, UPT, UPT, UR10, 0xb0, URZ ;  /* 0x000000b00a117890 */ /* 0x000fe4000fffe0ff */
[----:B------:R-:W-:Y:S02]  /*181e0*/  UIADD3.64 UR54, UPT, UPT, UR38, 0x202, URZ ;  /* 0x0000020226367897 */ /* 0x000fe4000fffe0ff */
[----:B------:R-:W-:Y:S02]  /*181f0*/  UIADD3 UR19, UPT, UPT, UR10, 0xb8, URZ ;  /* 0x000000b80a137890 */ /* 0x000fe4000fffe0ff */
[----:B-1----:R-:W-:-:S02]  /*18200*/  UIADD3.64 UR52, UPT, UPT, UR38, 0x200, URZ ;  /* 0x0000020026347897 */ /* 0x002fc4000fffe0ff */
[----:B---3--:R-:W-:Y:S02]  /*18210*/  UIADD3.64 UR56, UPT, UPT, UR38, 0x204, URZ ;  /* 0x0000020426387897 */ /* 0x008fe4000fffe0ff */
[----:B------:R-:W-:Y:S02]  /*18220*/  UIADD3 UR20, UPT, UPT, UR10, 0x40, URZ ;  /* 0x000000400a147890 */ /* 0x000fe4000fffe0ff */
[----:B------:R-:W-:Y:S02]  /*18230*/  UIADD3 UR21, UPT, UPT, UR10, 0xc0, URZ ;  /* 0x000000c00a157890 */ /* 0x000fe4000fffe0ff */
[----:B------:R-:W-:Y:S02]  /*18240*/  UIADD3 UR22, UPT, UPT, UR10, 0x40, URZ ;  /* 0x000000400a167890 */ /* 0x000fe4000fffe0ff */
[----:B------:R-:W-:Y:S01]  /*18250*/  UIADD3 UR23, UPT, UPT, UR10, 0xc8, URZ ;  /* 0x000000c80a177890 */ /* 0x000fe2000fffe0ff */
[----:B------:R-:W-:Y:S01]  /*18260*/  UMOV UR6, 0x0 ;  /* 0x0000000000067882 */ /* 0x000fe20000000000 */
[----:B------:R-:W-:Y:S01]  /*18270*/  UMOV UR7, 0x8100910 ;  /* 0x0810091000077882 */ /* 0x000fe20000000000 */
[----:B------:R-:W-:-:S02]  /*18280*/  UIADD3 UR24, UPT, UPT, UR10, 0x40, URZ ;  /* 0x000000400a187890 */ /* 0x000fc4000fffe0ff */
[----:B------:R-:W-:Y:S01]  /*18290*/  UTCHMMA tmem[UR73], gdesc[UR48], tmem[UR10], tmem[UR6], idesc[UR7], UPT ;  /* 0x00ff0630490079ea */ /* 0x000fe2000b80000a */
[----:B------:R-:W-:Y:S01]  /*182a0*/  UIADD3 UR25, UPT, UPT, UR10, 0xd0, URZ ;  /* 0x000000d00a197890 */ /* 0x000fe2000fffe0ff */
[----:B------:R-:W-:Y:S01]  /*182b0*/  UMOV UR12, 0x0 ;  /* 0x00000000000c7882 */ /* 0x000fe20000000000 */
[----:B------:R-:W-:Y:S01]  /*182c0*/  UMOV UR13, 0x8100910 ;  /* 0x08100910000d7882 */ /* 0x000fe20000000000 */
[----:B------:R-:W-:Y:S02]  /*182d0*/  UIADD3 UR64, UPT, UPT, UR10, 0x40, URZ ;  /* 0x000000400a407890 */ /* 0x000fe4000fffe0ff */
[----:B------:R1:W-:Y:S01]  /*182e0*/  UTCHMMA tmem[UR8], gdesc[UR50], tmem[UR10], tmem[UR12], idesc[UR13], UPT ;  /* 0x00ff0c32080079ea */ /* 0x0003e2000b80000a */
[----:B------:R-:W-:Y:S02]  /*182f0*/  UIADD3 UR65, UPT, UPT, UR10, 0xd8, URZ ;  /* 0x000000d80a417890 */ /* 0x000fe4000fffe0ff */
[----:B------:R3:W-:Y:S01]  /*18300*/  UTCHMMA tmem[UR18], gdesc[UR52], tmem[UR10], tmem[UR62], idesc[UR63], UPT ;  /* 0x00ff3e34120079ea */ /* 0x0007e2000b80000a */
[----:B------:R-:W-:-:S02]  /*18310*/  UIADD3 UR66, UPT, UPT, UR10, 0x40, URZ ;  /* 0x000000400a427890 */ /* 0x000fc4000fffe0ff */
[----:B------:R-:W-:Y:S01]  /*18320*/  UIADD3 UR67, UPT, UPT, UR10, 0xe0, URZ ;  /* 0x000000e00a437890 */ /* 0x000fe2000fffe0ff */
[----:B------:R-:W-:Y:S01]  /*18330*/  UMOV UR76, 0x0 ;  /* 0x00000000004c7882 */ /* 0x000fe20000000000 */
[----:B------:R-:W-:Y:S01]  /*18340*/  UMOV UR77, 0x8100910 ;  /* 0x08100910004d7882 */ /* 0x000fe20000000000 */
[----:B------:R-:W-:Y:S02]  /*18350*/  UIADD3 UR68, UPT, UPT, UR10, 0x40, URZ ;  /* 0x000000400a447890 */ /* 0x000fe4000fffe0ff */
[----:B------:R3:W-:Y:S01]  /*18360*/  UTCHMMA tmem[UR17], gdesc[UR54], tmem[UR10], tmem[UR76], idesc[UR77], UPT ;  /* 0x00ff4c36110079ea */ /* 0x0007e2000b80000a */
[----:B------:R-:W-:Y:S01]  /*18370*/  UIADD3 UR69, UPT, UPT, UR10, 0xe8, URZ ;  /* 0x000000e80a457890 */ /* 0x000fe2000fffe0ff */
[----:B-1----:R-:W-:Y:S01]  /*18380*/  R2UR.FILL UR13, R189 ;  /* 0x00000000bd0d72ca */ /* 0x002fe200004e0000 */
[----:B------:R-:W-:Y:S01]  /*18390*/  UMOV UR74, 0x0 ;  /* 0x00000000004a7882 */ /* 0x000fe20000000000 */
[----:B------:R-:W-:Y:S01]  /*183a0*/  UMOV UR75, 0x8100910 ;  /* 0x08100910004b7882 */ /* 0x000fe20000000000 */
[----:B------:R-:W-:-:S02]  /*183b0*/  UIADD3 UR70, UPT, UPT, UR10, 0x40, URZ ;  /* 0x000000400a467890 */ /* 0x000fc4000fffe0ff */
[----:B------:R3:W-:Y:S01]  /*183c0*/  UTCHMMA tmem[UR19], gdesc[UR56], tmem[UR10], tmem[UR74], idesc[UR75], UPT ;  /* 0x00ff4a38130079ea */ /* 0x0007e2000b80000a */
[----:B------:R-:W-:Y:S01]  /*183d0*/  UIADD3 UR71, UPT, UPT, UR10, 0xf0, URZ ;  /* 0x000000f00a477890 */ /* 0x000fe2000fffe0ff */
[----:B------:R-:W-:Y:S01]  /*183e0*/  R2UR.FILL UR12, R188 ;  /* 0x00000000bc0c72ca */ /* 0x000fe200004e0000 */
[----:B------:R-:W-:Y:S01]  /*183f0*/  UMOV UR26, 0x0 ;  /* 0x00000000001a7882 */ /* 0x000fe20000000000 */
[----:B------:R-:W-:Y:S01]  /*18400*/  UMOV UR27, 0x8100910 ;  /* 0x08100910001b7882 */ /* 0x000fe20000000000 */
[----:B------:R-:W-:Y:S01]  /*18410*/  UIADD3 UR72, UPT, UPT, UR10, 0x40, URZ ;  /* 0x000000400a487890 */ /* 0x000fe2000fffe0ff */
[----:B------:R3:W-:Y:S01]  /*18420*/  UTCHMMA tmem[UR21], gdesc[UR34], tmem[UR20], tmem[UR26], idesc[UR27], !UPT ;  /* 0x00ff1a22150079ea */ /* 0x0007e2000f800014 */
[----:B------:R-:W-:Y:S01]  /*18430*/  UIADD3 UR58, UPT, UPT, UR10, 0xf8, URZ ;  /* 0x000000f80a3a7890 */ /* 0x000fe2000fffe0ff */
[----:B------:R-:W-:Y:S01]  /*18440*/  UMOV UR30, 0x0 ;  /* 0x00000000001e7882 */ /* 0x000fe20000000000 */
[----:B------:R-:W-:Y:S01]  /*18450*/  UMOV UR31, 0x8100910 ;  /* 0x08100910001f7882 */ /* 0x000fe20000000000 */
[----:B------:R-:W-:Y:S01]  /*18460*/  UMOV UR32, 0x0 ;  /* 0x0000000000207882 */ /* 0x000fe20000000000 */
[----:B------:R-:W-:Y:S01]  /*18470*/  UMOV UR33, 0x8100910 ;  /* 0x0810091000217882 */ /* 0x000fe20000000000 */
[----:B------:R-:W-:Y:S01]  /*18480*/  UMOV UR36, 0x0 ;  /* 0x0000000000247882 */ /* 0x000fe20000000000 */
[----:B------:R-:W-:Y:S01]  /*18490*/  UMOV UR37, 0x8100910 ;  /* 0x0810091000257882 */ /* 0x000fe20000000000 */
[----:B------:R3:W-:Y:S01]  /*184a0*/  UTCHMMA tmem[UR23], gdesc[UR38], tmem[UR22], tmem[UR30], idesc[UR31], UPT ;  /* 0x00ff1e26170079ea */ /* 0x0007e2000b800016 */
        /* <DEDUP_REMOVED lines=8> */
[----:B------:R-:W-:Y:S01]  /*18530*/  UMOV UR6, UR4 ;  /* 0x0000000400067c82 */ /* 0x000fe20008000000 */
[----:B------:R-:W-:Y:S01]  /*18540*/  UMOV UR7, URZ ;  /* 0x000000ff00077c82 */ /* 0x000fe20008000000 */
[----:B------:R3:W-:Y:S01]  /*18550*/  UTCHMMA tmem[UR67], gdesc[UR50], tmem[UR66], tmem[UR40], idesc[UR41], UPT ;  /* 0x00ff2832430079ea */ /* 0x0007e2000b800042 */
[----:B------:R3:W-:Y:S01]  /*18560*/  UTCHMMA tmem[UR69], gdesc[UR52], tmem[UR68], tmem[UR42], idesc[UR43], UPT ;  /* 0x00ff2a34450079ea */ /* 0x0007e2000b800044 */
[----:B------:R-:W-:Y:S01]  /*18570*/  UMOV UR6, UR6 ;  /* 0x0000000600067c82 */ /* 0x000fe20008000000 */
[----:B------:R3:W-:Y:S01]  /*18580*/  UTCHMMA tmem[UR71], gdesc[UR54], tmem[UR70], tmem[UR44], idesc[UR45], UPT ;  /* 0x00ff2c36470079ea */ /* 0x0007e2000b800046 */
[----:B------:R3:W-:Y:S01]  /*18590*/  UTCHMMA tmem[UR58], gdesc[UR56], tmem[UR72], tmem[UR60], idesc[UR61], UPT ;  /* 0x00ff3c383a0079ea */ /* 0x0007e2000b800048 */
[----:B------:R3:W-:Y:S01]  /*185a0*/  UTCBAR [UR6], URZ ;  /* 0x000000ff060073e9 */ /* 0x0007e200080000ff */
[----:B------:R-:W-:Y:S01]  /*185b0*/  NOP ;  /* 0x0000000000007918 */ /* 0x000fe20000000000 */
.L_x_7:
[----:B------:R-:W-:Y:S01]  /*185c0*/  BAR.SYNC.DEFER_BLOCKING 0x0 ;  /* 0x0000000000007b1d */ /* 0x000fe20000010000 */
[----:B------:R-:W-:Y:S01]  /*185d0*/  VIADD R188, R191, 0xfffffe3d ;  /* 0xfffffe3dbfbc7836 */ /* 0x000fe20000000000 */
[----:B---3--:R-:W-:-:S06]  /*185e0*/  UIADD3 UR21, UPT, UPT, UR5, -0x1d3, URZ ;  /* 0xfffffe2d05157890 */ /* 0x008fcc000fffe0ff */
[----:B------:R-:W1:Y:S01]  /*185f0*/  LDC R190, c[0x0][0x3a0] ;  /* 0x0000e800ffbe7b82 */ /* 0x000e620000000800 */
[----:B------:R-:W-:Y:S01]  /*18600*/  ISETP.GE.U32.AND P5, PT, R188, 0x7ffffdfe, PT ;  /* 0x7ffffdfebc00780c */ /* 0x000fe20003fa6070 */
[----:B------:R3:W-:Y:S01]  /*18610*/  STL.64 [R1+0x568], R242 ;  /* 0x000568f201007387 */ /* 0x0007e20000100a00 */
[----:B------:R-:W-:Y:S01]  /*18620*/  VIADD R188, R192, 0xfffffe3c ;  /* 0xfffffe3cc0bc7836 */ /* 0x000fe20000000000 */
[----:B------:R-:W4:Y:S02]  /*18630*/  LDCU UR24, c[0x0][0x3a0] ;  /* 0x00007400ff1877ac */ /* 0x000f240008000800 */
[----:B------:R2:W-:Y:S02]  /*18640*/  STL.64 [R1+0x560], R250 ;  /* 0x000560fa01007387 */ /* 0x0005e40000100a00 */
[----:B------:R-:W1:Y:S01]  /*18650*/  LDC R189, c[0x0][0x3a0] ;  /* 0x0000e800ffbd7b82 */ /* 0x000e620000000800 */
[----:B------:R-:W4:Y:S01]  /*18660*/  LDCU UR18, c[0x0][0x3a0] ;  /* 0x00007400ff1277ac */ /* 0x000f220008000800 */
[----:B------:R2:W-:Y:S01]  /*18670*/  STL.64 [R1+0x558], R210 ;  /* 0x000558d201007387 */ /* 0x0005e20000100a00 */
[----:B------:R-:W4:Y:S03]  /*18680*/  LDCU UR22, c[0x0][0x3a0] ;  /* 0x00007400ff1677ac */ /* 0x000f260008000800 */
[----:B------:R-:W-:Y:S01]  /*18690*/  STL.64 [R1+0x550], R216 ;  /* 0x000550d801007387 */ /* 0x000fe20000100a00 */
[----:B---3--:R-:W-:Y:S01]  /*186a0*/  MOV R243, R195 ;  /* 0x000000c300f37202 */ /* 0x008fe20000000f00 */
[----:B------:R-:W3:Y:S01]  /*186b0*/  LDC R191, c[0x0][0x3a0] ;  /* 0x0000e800ffbf7b82 */ /* 0x000ee20000000800 */
[----:B------:R-:W4:Y:S01]  /*186c0*/  LDCU UR8, c[0x0][0x3a0] ;  /* 0x00007400ff0877ac */ /* 0x000f220008000800 */
[----:B------:R-:W-:Y:S01]  /*186d0*/  STL.64 [R1+0x548], R222 ;  /* 0x000548de01007387 */ /* 0x000fe20000100a00 */
[----:B------:R-:W-:Y:S01]  /*186e0*/  IMAD.MOV.U32 R242, RZ, RZ, R194 ;  /* 0x000000fffff27224 */ /* 0x000fe200078e00c2 */
[----:B------:R-:W1:Y:S02]  /*186f0*/  LDCU UR7, c[0x0][0x3a0] ;  /* 0x00007400ff0777ac */ /* 0x000e640008000800 */
[----:B------:R-:W-:Y:S01]  /*18700*/  STL.64 [R1+0x540], R228 ;  /* 0x000540e401007387 */ /* 0x000fe20000100a00 */
[----:B--2---:R-:W-:Y:S01]  /*18710*/  IMAD.MOV.U32 R251, RZ, RZ, R197 ;  /* 0x000000fffffb7224 */ /* 0x004fe200078e00c5 */
[----:B------:R-:W2:Y:S01]  /*18720*/  LDC R192, c[0x0][0x3a0] ;  /* 0x0000e800ffc07b82 */ /* 0x000ea20000000800 */
[----:B------:R-:W1:Y:S01]  /*18730*/  LDCU UR17, c[0x0][0x3a0] ;  /* 0x00007400ff1177ac */ /* 0x000e620008000800 */
[----:B------:R1:W-:Y:S01]  /*18740*/  STL.64 [R1+0x538], R236 ;  /* 0x000538ec01007387 */ /* 0x0003e20000100a00 */
[----:B------:R-:W-:Y:S01]  /*18750*/  IMAD.MOV.U32 R250, RZ, RZ, R196 ;  /* 0x000000fffffa7224 */ /* 0x000fe200078e00c4 */
[----:B------:R-:W1:Y:S02]  /*18760*/  LDCU UR20, c[0x0][0x3a0] ;  /* 0x00007400ff1477ac */ /* 0x000e640008000800 */
[----:B------:R-:W-:Y:S02]  /*18770*/  STL.64 [R1+0x530], R208 ;  /* 0x000530d001007387 */ /* 0x000fe40000100a00 */
[----:B------:R-:W2:Y:S01]  /*18780*/  LDC R195, c[0x0][0x3a0] ;  /* 0x0000e800ffc37b82 */ /* 0x000ea20000000800 */
[----:B----4-:R-:W-:Y:S01]  /*18790*/  UIADD3 UR24, UPT, UPT, UR24, -0x1d2, URZ ;  /* 0xfffffe2e18187890 */ /* 0x010fe2000fffe0ff */
[----:B-----5:R4:W-:Y:S01]  /*187a0*/  STL.64 [R1+0x528], R2 ;  /* 0x0005280201007387 */ /* 0x0209e20000100a00 */
[----:B------:R-:W1:Y:S03]  /*187b0*/  LDCU UR6, c[0x0][0x3a0] ;  /* 0x00007400ff0677ac */ /* 0x000e660008000800 */
[----:B------:R-:W4:Y:S01]  /*187c0*/  LDL.LU.64 R210, [R1+0x508] ;  /* 0x0005080001d27983 */ /* 0x000f220000300a00 */
[----:B------:R-:W-:Y:S01]  /*187d0*/  UIADD3 UR18, UPT, UPT, UR18, -0x1d8, URZ ;  /* 0xfffffe2812127890 */ /* 0x000fe2000fffe0ff */
[----:B------:R-:W2:Y:S01]  /*187e0*/  LDC R194, c[0x0][0x3a0] ;  /* 0x0000e800ffc27b82 */ /* 0x000ea20000000800 */
[----:B------:R-:W-:Y:S01]  /*187f0*/  UISETP.GE.U32.AND UP6, UPT, UR21, 0x7ffffdee, UPT ;  /* 0x7ffffdee1500788c */ /* 0x000fe2000bfc6070 */
[----:B------:R-:W-:Y:S01]  /*18800*/  @!PT LDS RZ, [RZ] ;  /* 0x00000000fffff984 */ /* 0x000fe20000000800 */
[----:B------:R-:W-:Y:S01]  /*18810*/  @!PT LDS RZ, [RZ] ;  /* 0x00000000fffff984 */ /* 0x000fe20000000800 */
[----:B------:R-:W-:Y:S01]  /*18820*/  @!PT LDS RZ, [RZ] ;  /* 0x00000000fffff984 */ /* 0x000fe20000000800 */
[----:B------:R-:W-:Y:S01]  /*18830*/  LDGSTS.E [R135], desc[UR28][R142.64], !P4 ;  /* 0x000000008e877fae */ /* 0x000fe2000e1a101c */
[----:B------:R-:W-:-:S02]  /*18840*/  UIADD3 UR22, UPT, UPT, UR22, -0x1d4, URZ ;  /* 0xfffffe2c16167890 */ /* 0x000fc4000fffe0ff */
[----:B------:R-:W-:Y:S01]  /*18850*/  UIADD3 UR8, UPT, UPT, UR8, -0x1dc, URZ ;  /* 0xfffffe2408087890 */ /* 0x000fe2000fffe0ff */
[----:B------:R-:W-:Y:S01]  /*18860*/  LDGSTS.E [R135+0x200], desc[UR28][R138.64], !P4 ;  /* 0x002000008a877fae */ /* 0x000fe2000e1a101c */
[----:B------:R-:W-:Y:S01]  /*18870*/  ISETP.GE.U32.AND P4, PT, R188, 0x7ffffdfd, PT ;  /* 0x7ffffdfdbc00780c */ /* 0x000fe20003f86070 */
[----:B------:R-:W-:Y:S01]  /*18880*/  VIADD R188, R193, 0xfffffe3b ;  /* 0xfffffe3bc1bc7836 */ /* 0x000fe20000000000 */
[----:B------:R-:W-:Y:S01]  /*18890*/  UISETP.GE.U32.AND UP5, UPT, UR24, 0x7ffffdef, UPT ;  /* 0x7ffffdef1800788c */ /* 0x000fe2000bfa6070 */
[----:B------:R-:W-:Y:S01]  /*188a0*/  LDGSTS.E [R135+0x400], desc[UR28][R136.64], !P1 ;  /* 0x0040000088877fae */ /* 0x000fe2000c9a101c */
[----:B------:R-:W2:Y:S01]  /*188b0*/  LDCU UR23, c[0x0][0x3a0] ;  /* 0x00007400ff1777ac */ /* 0x000ea20008000800 */
[----:B------:R-:W2:Y:S01]  /*188c0*/  LDC R193, c[0x0][0x3a0] ;  /* 0x0000e800ffc17b82 */ /* 0x000ea20000000800 */
[----:B------:R-:W-:Y:S01]  /*188d0*/  ISETP.GE.U32.AND P2, PT, R188, 0x7ffffdfc, PT ;  /* 0x7ffffdfcbc00780c */ /* 0x000fe20003f46070 */
[----:B------:R-:W-:Y:S01]  /*188e0*/  LDGSTS.E [R135+0x600], desc[UR28][R186.64], !P1 ;  /* 0x00600000ba877fae */ /* 0x000fe2000c9a101c */
[----:B-1----:R-:W-:Y:S01]  /*188f0*/  IADD3 R188, PT, PT, R190, -0x1c6, RZ ;  /* 0xfffffe3abebc7810 */ /* 0x002fe20007ffe0ff */
[----:B------:R-:W-:-:S02]  /*18900*/  UIADD3 UR7, UPT, UPT, UR7, -0x1db, URZ ;  /* 0xfffffe2507077890 */ /* 0x000fc4000fffe0ff */
[----:B------:R-:W-:Y:S01]  /*18910*/  LDGSTS.E [R135+0x800], desc[UR28][R140.64], !P5 ;  /* 0x008000008c877fae */ /* 0x000fe2000e9a101c */
[----:B------:R-:W-:Y:S01]  /*18920*/  ISETP.GE.U32.AND P1, PT, R188, 0x7ffffdfb, PT ;  /* 0x7ffffdfbbc00780c */ /* 0x000fe20003f26070 */
[----:B------:R-:W1:Y:S01]  /*18930*/  LDC R190, c[0x0][0x3a0] ;  /* 0x0000e800ffbe7b82 */ /* 0x000e620000000800 */
[----:B------:R-:W-:Y:S01]  /*18940*/  VIADD R188, R189, 0xfffffe39 ;  /* 0xfffffe39bdbc7836 */ /* 0x000fe20000000000 */
[----:B------:R-:W-:Y:S01]  /*18950*/  LDGSTS.E [R135+0xa00], desc[UR28][R170.64], !P5 ;  /* 0x00a00000aa877fae */ /* 0x000fe2000e9a101c */
[----:B------:R-:W-:Y:S02]  /*18960*/  UISETP.GE.U32.AND UP1, UPT, UR18, 0x7ffffde9, UPT ;  /* 0x7ffffde91200788c */ /* 0x000fe4000bf26070 */
[----:B------:R-:W-:Y:S01]  /*18970*/  UIADD3 UR17, UPT, UPT, UR17, -0x1d7, URZ ;  /* 0xfffffe2911117890 */ /* 0x000fe2000fffe0ff */
[----:B------:R-:W-:Y:S01]  /*18980*/  LDGSTS.E [R135+0xc00], desc[UR28][R144.64], !P4 ;  /* 0x00c0000090877fae */ /* 0x000fe2000e1a101c */
[----:B------:R-:W-:Y:S01]  /*18990*/  USEL UR18, URZ, 0x1fffe, UP6 ;  /* 0x0001fffeff127887 */ /* 0x000fe2000b000000 */
[----:B------:R-:W2:Y:S01]  /*189a0*/  LDC R189, c[0x0][0x3a0] ;  /* 0x0000e800ffbd7b82 */ /* 0x000ea20000000800 */
[----:B------:R-:W1:Y:S01]  /*189b0*/  LDCU UR19, c[0x0][0x3a0] ;  /* 0x00007400ff1377ac */ /* 0x000e620008000800 */
[----:B------:R-:W-:Y:S01]  /*189c0*/  LDGSTS.E [R135+0xe00], desc[UR28][R146.64], !P4 ;  /* 0x00e0000092877fae */ /* 0x000fe2000e1a101c */
[----:B------:R-:W-:Y:S01]  /*189d0*/  ISETP.GE.U32.AND P4, PT, R188, 0x7ffffdfa, PT ;  /* 0x7ffffdfabc00780c */ /* 0x000fe20003f86070 */
[----:B---3--:R-:W-:Y:S01]  /*189e0*/  VIADD R188, R191, 0xfffffe38 ;  /* 0xfffffe38bfbc7836 */ /* 0x008fe20000000000 */
[----:B------:R-:W-:Y:S01]  /*189f0*/  UISETP.GE.U32.AND UP3, UPT, UR22, 0x7ffffded, UPT ;  /* 0x7ffffded1600788c */ /* 0x000fe2000bf66070 */
[----:B------:R-:W-:Y:S01]  /*18a00*/  LDGSTS.E [R135+0x1000], desc[UR28][R148.64], !P2 ;  /* 0x0100000094877fae */ /* 0x000fe2000d1a101c */
[----:B------:R-:W-:Y:S01]  /*18a10*/  UISETP.GE.U32.AND UP6, UPT, UR8, 0x7ffffde5, UPT ;  /* 0x7ffffde50800788c */ /* 0x000fe2000bfc6070 */
[----:B------:R-:W3:Y:S01]  /*18a20*/  LDC R191, c[0x0][0x3a0] ;  /* 0x0000e800ffbf7b82 */ /* 0x000ee20000000800 */
[----:B------:R-:W-:Y:S01]  /*18a30*/  UIADD3 UR20, UPT, UPT, UR20, -0x1d6, URZ ;  /* 0xfffffe2a14147890 */ /* 0x000fe2000fffe0ff */
[----:B------:R-:W-:Y:S01]  /*18a40*/  LDGSTS.E [R135+0x1200], desc[UR28][R150.64], !P2 ;  /* 0x0120000096877fae */ /* 0x000fe2000d1a101c */
[----:B------:R-:W-:Y:S01]  /*18a50*/  ISETP.GE.U32.AND P2, PT, R188, 0x7ffffdf9, PT ;  /* 0x7ffffdf9bc00780c */ /* 0x000fe20003f46070 */
[----:B------:R-:W-:-:S02]  /*18a60*/  USEL UR8, URZ, 0x4, UP5 ;  /* 0x00000004ff087887 */ /* 0x000fc4000a800000 */
[----:B------:R-:W-:Y:S01]  /*18a70*/  LDGSTS.E [R135+0x1400], desc[UR28][R152.64], !P1 ;  /* 0x0140000098877fae */ /* 0x000fe2000c9a101c */
[----:B------:R-:W-:Y:S01]  /*18a80*/  UISETP.GE.U32.AND UP5, UPT, UR7, 0x7ffffde6, UPT ;  /* 0x7ffffde60700788c */ /* 0x000fe2000bfa6070 */
[----:B-1----:R-:W-:Y:S01]  /*18a90*/  VIADD R188, R190, 0xfffffe37 ;  /* 0xfffffe37bebc7836 */ /* 0x002fe20000000000 */
[----:B------:R-:W1:Y:S01]  /*18aa0*/  LDCU UR25, c[0x0][0x3a0] ;  /* 0x00007400ff1977ac */ /* 0x000e620008000800 */
[----:B------:R-:W-:Y:S01]  /*18ab0*/  LDGSTS.E [R135+0x1600], desc[UR28][R154.64], !P1 ;  /* 0x016000009a877fae */ /* 0x000fe2000c9a101c */
[----:B------:R-:W1:Y:S02]  /*18ac0*/  LDC R190, c[0x0][0x3a0] ;  /* 0x0000e800ffbe7b82 */ /* 0x000e640000000800 */
[----:B------:R-:W-:Y:S01]  /*18ad0*/  ISETP.GE.U32.AND P1, PT, R188, 0x7ffffdf8, PT ;  /* 0x7ffffdf8bc00780c */ /* 0x000fe20003f26070 */
[----:B------:R-:W-:Y:S01]  /*18ae0*/  LDGSTS.E [R135+0x1800], desc[UR28][R156.64], !P4 ;  /* 0x018000009c877fae */ /* 0x000fe2000e1a101c */
[----:B------:R-:W-:Y:S01]  /*18af0*/  UISETP.GE.U32.AND UP2, UPT, UR17, 0x7ffffdea, UPT ;  /* 0x7ffffdea1100788c */ /* 0x000fe2000bf46070 */
[----:B--2---:R-:W-:Y:S01]  /*18b00*/  IADD3 R188, PT, PT, R189, -0x1ca, RZ ;  /* 0xfffffe36bdbc7810 */ /* 0x004fe20007ffe0ff */
[----:B------:R-:W-:Y:S01]  /*18b10*/  USEL UR17, URZ, 0x1, UP3 ;  /* 0x00000001ff117887 */ /* 0x000fe20009800000 */
[----:B------:R-:W-:Y:S01]  /*18b20*/  LDGSTS.E [R135+0x1a00], desc[UR28][R158.64], !P4 ;  /* 0x01a000009e877fae */ /* 0x000fe2000e1a101c */
[----:B------:R-:W2:Y:S01]  /*18b30*/  LDC R189, c[0x0][0x3a0] ;  /* 0x0000e800ffbd7b82 */ /* 0x000ea20000000800 */
[----:B------:R-:W-:-:S02]  /*18b40*/  UISETP.GE.U32.AND UP3, UPT, UR20, 0x7ffffdeb, UPT ;  /* 0x7ffffdeb1400788c */ /* 0x000fc4000bf66070 */
[----:B------:R-:W-:Y:S01]  /*18b50*/  LDGSTS.E [R135+0x1c00], desc[UR28][R164.64], !P2 ;  /* 0x01c00000a4877fae */ /* 0x000fe2000d1a101c */
[----:B------:R-:W-:Y:S02]  /*18b60*/  USEL UR7, URZ, 0x1, UP6 ;  /* 0x00000001ff077887 */ /* 0x000fe4000b000000 */
[----:B------:R-:W-:Y:S01]  /*18b70*/  USEL UR20, URZ, 0x1fffe, UP5 ;  /* 0x0001fffeff147887 */ /* 0x000fe2000a800000 */
[----:B------:R-:W-:Y:S01]  /*18b80*/  LDGSTS.E [R135+0x1e00], desc[UR28][R166.64], !P2 ;  /* 0x01e00000a6877fae */ /* 0x000fe2000d1a101c */
[----:B------:R-:W-:Y:S01]  /*18b90*/  ISETP.GE.U32.AND P2, PT, R188, 0x7ffffdf7, PT ;  /* 0x7ffffdf7bc00780c */ /* 0x000fe20003f46070 */
[----:B---3--:R-:W-:Y:S01]  /*18ba0*/  VIADD R188, R191, 0xfffffe35 ;  /* 0xfffffe35bfbc7836 */ /* 0x008fe20000000000 */
[----:B------:R-:W-:Y:S01]  /*18bb0*/  UIADD3 UR7, UPT, UPT, UR7, UR20, URZ ;  /* 0x0000001407077290 */ /* 0x000fe2000fffe0ff */
[----:B------:R-:W3:Y:S01]  /*18bc0*/  LDC R191, c[0x0][0x3a0] ;  /* 0x0000e800ffbf7b82 */ /* 0x000ee20000000800 */
[----:B------:R-:W-:Y:S01]  /*18bd0*/  LDGSTS.E [R135+0x2000], desc[UR28][R168.64], !P1 ;  /* 0x02000000a8877fae */ /* 0x000fe2000c9a101c */
[----:B------:R-:W-:-:S02]  /*18be0*/  UIADD3 UR5, UPT, UPT, UR6, -0x1df, URZ ;  /* 0xfffffe2106057890 */ /* 0x000fc4000fffe0ff */
[----:B------:R-:W-:Y:S01]  /*18bf0*/  ULOP3.LUT UR7, UR7, 0x3, URZ, 0xc0, !UPT ;  /* 0x0000000307077892 */ /* 0x000fe2000f8ec0ff */
[----:B------:R-:W-:Y:S01]  /*18c00*/  LDGSTS.E [R135+0x2200], desc[UR28][R172.64], !P1 ;  /* 0x02200000ac877fae */ /* 0x000fe2000c9a101c */
[----:B------:R-:W-:Y:S01]  /*18c10*/  ISETP.GE.U32.AND P1, PT, R188, 0x7ffffdf6, PT ;  /* 0x7ffffdf6bc00780c */ /* 0x000fe20003f26070 */
[----:B-1----:R-:W-:Y:S01]  /*18c20*/  VIADD R188, R190, 0xfffffe34 ;  /* 0xfffffe34bebc7836 */ /* 0x002fe20000000000 */
[----:B------:R-:W-:Y:S01]  /*18c30*/  UIADD3 UR23, UPT, UPT, UR23, -0x1d1, URZ ;  /* 0xfffffe2f17177890 */ /* 0x000fe2000fffe0ff */
[----:B------:R-:W1:Y:S01]  /*18c40*/  LDC R197, c[0x0][0x3a0] ;  /* 0x0000e800ffc57b82 */ /* 0x000e620000000800 */
[----:B------:R-:W-:Y:S01]  /*18c50*/  LDGSTS.E [R135+0x2400], desc[UR28][R174.64], !P2 ;  /* 0x02400000ae877fae */ /* 0x000fe2000d1a101c */
[----:B------:R-:W-:Y:S02]  /*18c60*/  UISETP.GE.U32.AND UP6, UPT, UR5, 0x7ffffde2, UPT ;  /* 0x7ffffde20500788c */ /* 0x000fe4000bfc6070 */
[----:B------:R-:W-:Y:S01]  /*18c70*/  UIADD3 UR19, UPT, UPT, UR19, -0x1d5, URZ ;  /* 0xfffffe2b13137890 */ /* 0x000fe2000fffe0ff */
[----:B------:R-:W-:Y:S01]  /*18c80*/  LDGSTS.E [R135+0x2600], desc[UR28][R176.64], !P2 ;  /* 0x02600000b0877fae */ /* 0x000fe2000d1a101c */
[----:B------:R-:W-:-:S02]  /*18c90*/  UISETP.GE.U32.AND UP4, UPT, UR23, 0x7ffffdf0, UPT ;  /* 0x7ffffdf01700788c */ /* 0x000fc4000bf86070 */
[----:B------:R-:W-:Y:S01]  /*18ca0*/  USEL UR21, URZ, 0x1fffe, UP6 ;  /* 0x0001fffeff157887 */ /* 0x000fe2000b000000 */
[----:B------:R-:W1:Y:S01]  /*18cb0*/  LDC R196, c[0x0][0x3a0] ;  /* 0x0000e800ffc47b82 */ /* 0x000e620000000800 */
[----:B------:R-:W-:Y:S01]  /*18cc0*/  LDGSTS.E [R135+0x2800], desc[UR28][R178.64], !P1 ;  /* 0x02800000b2877fae */ /* 0x000fe2000c9a101c */
[----:B------:R-:W-:Y:S02]  /*18cd0*/  UIADD3 UR6, UPT, UPT, UR25, -0x1dd, URZ ;  /* 0xfffffe2319067890 */ /* 0x000fe4000fffe0ff */
[----:B------:R-:W-:Y:S01]  /*18ce0*/  UISETP.GE.U32.AND UP5, UPT, UR19, 0x7ffffdec, UPT ;  /* 0x7ffffdec1300788c */ /* 0x000fe2000bfa6070 */
[----:B------:R-:W-:Y:S01]  /*18cf0*/  LDGSTS.E [R135+0x2a00], desc[UR28][R180.64], !P1 ;  /* 0x02a00000b4877fae */ /* 0x000fe2000c9a101c */
[----:B------:R-:W-:Y:S01]  /*18d00*/  ISETP.GE.U32.AND P1, PT, R188, 0x7ffffdf5, PT ;  /* 0x7ffffdf5bc00780c */ /* 0x000fe20003f26070 */
[----:B--2---:R-:W-:Y:S01]  /*18d10*/  VIADD R188, R189, 0xfffffe26 ;  /* 0xfffffe26bdbc7836 */ /* 0x004fe20000000000 */
[----:B---3--:R-:W-:Y:S01]  /*18d20*/  IADD3 R189, PT, PT, R191, -0x1d9, RZ ;  /* 0xfffffe27bfbd7810 */ /* 0x008fe20007ffe0ff */
[----:B------:R-:W-:Y:S01]  /*18d30*/  VIADD R191, R192, 0xfffffe20 ;  /* 0xfffffe20c0bf7836 */ /* 0x000fe20000000000 */
[----:B------:R-:W-:Y:S01]  /*18d40*/  USEL UR19, URZ, 0x1, UP1 ;  /* 0x00000001ff137887 */ /* 0x000fe20008800000 */
[----:B------:R-:W2:Y:S01]  /*18d50*/  LDC R192, c[0x0][0x3a0] ;  /* 0x0000e800ffc07b82 */ /* 0x000ea20000000800 */
[----:B------:R-:W-:Y:S01]  /*18d60*/  ISETP.GE.U32.AND P2, PT, R188, 0x7ffffde7, PT ;  /* 0x7ffffde7bc00780c */ /* 0x000fe20003f46070 */
[----:B------:R-:W-:Y:S01]  /*18d70*/  USEL UR20, URZ, 0x1fffe, UP2 ;  /* 0x0001fffeff147887 */ /* 0x000fe20009000000 */
[----:B------:R-:W-:Y:S01]  /*18d80*/  ISETP.GE.U32.AND P4, PT, R189, 0x7ffffde8, PT ;  /* 0x7ffffde8bd00780c */ /* 0x000fe20003f86070 */
[----:B------:R-:W-:Y:S01]  /*18d90*/  USEL UR5, URZ, 0x7fff8, UP4 ;  /* 0x0007fff8ff057887 */ /* 0x000fe2000a000000 */
[----:B------:R-:W-:Y:S01]  /*18da0*/  SEL R189, RZ, 0x4, P2 ;  /* 0x00000004ffbd7807 */ /* 0x000fe20001000000 */
[----:B------:R-:W-:Y:S01]  /*18db0*/  UISETP.GE.U32.AND UP4, UPT, UR6, 0x7ffffde4, UPT ;  /* 0x7ffffde40600788c */ /* 0x000fe2000bf86070 */
[----:B------:R-:W-:Y:S01]  /*18dc0*/  SEL R188, RZ, 0x7fff8, P4 ;  /* 0x0007fff8ffbc7807 */ /* 0x000fe20002000000 */
[----:B------:R-:W-:Y:S01]  /*18dd0*/  UIADD3 UR19, UPT, UPT, UR19, UR20, URZ ;  /* 0x0000001413137290 */ /* 0x000fe2000fffe0ff */
[----:B------:R-:W-:Y:S01]  /*18de0*/  ISETP.GE.U32.AND P2, PT, R191, 0x7ffffde1, PT ;  /* 0x7ffffde1bf00780c */ /* 0x000fe20003f46070 */
[----:B------:R-:W-:Y:S01]  /*18df0*/  USEL UR20, URZ, 0x7fff8, UP4 ;  /* 0x0007fff8ff147887 */ /* 0x000fe2000a000000 */
[----:B------:R-:W-:Y:S01]  /*18e00*/  IADD3 R190, PT, PT, R188, UR7, R189 ;  /* 0x00000007bcbe7c10 */ /* 0x000fe2000fffe0bd */
[----:B------:R-:W-:Y:S01]  /*18e10*/  VIADD R189, R193, 0xfffffe22 ;  /* 0xfffffe22c1bd7836 */ /* 0x000fe20000000000 */
[----:B------:R-:W-:Y:S01]  /*18e20*/  SEL R188, RZ, 0x1, P2 ;  /* 0x00000001ffbc7807 */ /* 0x000fe20001000000 */
[----:B------:R-:W3:Y:S01]  /*18e30*/  LDC R191, c[0x0][0x3a0] ;  /* 0x0000e800ffbf7b82 */ /* 0x000ee20000000800 */
[----:B------:R-:W-:Y:S01]  /*18e40*/  USEL UR6, URZ, 0x4, UP3 ;  /* 0x00000004ff067887 */ /* 0x000fe20009800000 */
[----:B------:R-:W-:Y:S01]  /*18e50*/  LDGSTS.E [R135+0x2c00], desc[UR28][R182.64], !P1 ;  /* 0x02c00000b6877fae */ /* 0x000fe2000c9a101c */
[----:B------:R-:W-:Y:S01]  /*18e60*/  ISETP.GE.U32.AND P4, PT, R189, 0x7ffffde3, PT ;  /* 0x7ffffde3bd00780c */ /* 0x000fe20003f86070 */
[----:B------:R-:W-:Y:S01]  /*18e70*/  VIADD R188, R188, UR21 ;  /* 0x00000015bcbc7c36 */ /* 0x000fe20008000000 */
[----:B------:R-:W-:Y:S01]  /*18e80*/  USEL UR7, URZ, 0x7fff8, UP5 ;  /* 0x0007fff8ff077887 */ /* 0x000fe2000a800000 */
[----:B------:R-:W-:Y:S01]  /*18e90*/  LDGSTS.E [R135+0x2e00], desc[UR28][R184.64], !P1 ;  /* 0x02e00000b8877fae */ /* 0x000fe2000c9a101c */
[----:B------:R-:W-:Y:S01]  /*18ea0*/  SEL R189, RZ, 0x4, P4 ;  /* 0x00000004ffbd7807 */ /* 0x000fe20002000000 */
[----:B------:R-:W-:Y:S01]  /*18eb0*/  ULOP3.LUT UR19, UR19, 0x3, URZ, 0xc0, !UPT ;  /* 0x0000000313137892 */ /* 0x000fe2000f8ec0ff */
[----:B------:R-:W-:Y:S01]  /*18ec0*/  LOP3.LUT R188, R188, 0x3, RZ, 0xc0, !PT ;  /* 0x00000003bcbc7812 */ /* 0x000fe200078ec0ff */
[----:B------:R-:W-:Y:S01]  /*18ed0*/  UIADD3 UR17, UPT, UPT, UR17, UR18, URZ ;  /* 0x0000001211117290 */ /* 0x000fe2000fffe0ff */
[----:B------:R-:W1:Y:S01]  /*18ee0*/  LDC R193, c[0x0][0x3a0] ;  /* 0x0000e800ffc17b82 */ /* 0x000e620000000800 */
[----:B------:R-:W-:Y:S01]  /*18ef0*/  UIADD3 UR6, UPT, UPT, UR19, UR7, UR6 ;  /* 0x0000000713067290 */ /* 0x000fe2000fffe006 */
[----:B------:R-:W-:Y:S01]  /*18f00*/  IADD3 R188, PT, PT, R188, UR20, R189 ;  /* 0x00000014bcbc7c10 */ /* 0x000fe2000fffe0bd */
[----:B------:R-:W-:Y:S01]  /*18f10*/  ULOP3.LUT UR17, UR17, 0x3, URZ, 0xc0, !UPT ;  /* 0x0000000311117892 */ /* 0x000fe2000f8ec0ff */
[----:B------:R-:W-:Y:S01]  /*18f20*/  IADD3 R189, PT, PT, R195, -0x1cd, RZ ;  /* 0xfffffe33c3bd7810 */ /* 0x000fe20007ffe0ff */
[----:B------:R-:W-:Y:S01]  /*18f30*/  USHF.L.U32 UR6, UR6, 0x8, URZ ;  /* 0x0000000806067899 */ /* 0x000fe200080006ff */
[----:B------:R-:W-:Y:S01]  /*18f40*/  LOP3.LUT R188, R188, 0xf, RZ, 0xc0, !PT ;  /* 0x0000000fbcbc7812 */ /* 0x000fe200078ec0ff */
[----:B------:R-:W-:Y:S01]  /*18f50*/  UIADD3 UR5, UPT, UPT, UR17, UR5, UR8 ;  /* 0x0000000511057290 */ /* 0x000fe2000fffe008 */
[----:B------:R-:W-:Y:S01]  /*18f60*/  ISETP.GE.U32.AND P5, PT, R189, 0x7ffffdf4, PT ;  /* 0x7ffffdf4bd00780c */ /* 0x000fe20003fa6070 */
[----:B------:R-:W-:Y:S01]  /*18f70*/  ULOP3.LUT UR6, UR6, 0xf00, URZ, 0xe2, !UPT ;  /* 0x00000f0006067892 */ /* 0x000fe2000f8ee2ff */
[----:B------:R-:W-:Y:S01]  /*18f80*/  VIADD R189, R194, 0xfffffe32 ;  /* 0xfffffe32c2bd7836 */ /* 0x000fe20000000000 */
[----:B------:R-:W1:Y:S01]  /*18f90*/  LDC R195, c[0x0][0x3a0] ;  /* 0x0000e800ffc37b82 */ /* 0x000e620000000800 */
[----:B------:R-:W-:Y:S01]  /*18fa0*/  IMAD R188, R190, 0x10, R188 ;  /* 0x00000010bebc7824 */ /* 0x000fe200078e02bc */
[----:B------:R-:W-:Y:S01]  /*18fb0*/  ULEA UR5, UR5, UR6, 0xc ;  /* 0x0000000605057291 */ /* 0x000fe2000f8e60ff */
[----:B------:R-:W4:Y:S01]  /*18fc0*/  LDL.64 R236, [R1+0x110] ;  /* 0x0001100001ec7983 */ /* 0x000f220000100a00 */
[----:B------:R-:W-:Y:S01]  /*18fd0*/  ISETP.GE.U32.AND P4, PT, R189, 0x7ffffdf3, PT ;  /* 0x7ffffdf3bd00780c */ /* 0x000fe20003f86070 */
[----:B---3--:R-:W-:Y:S01]  /*18fe0*/  VIADD R189, R191, 0xfffffe31 ;  /* 0xfffffe31bfbd7836 */ /* 0x008fe20000000000 */
[----:B------:R-:W-:Y:S01]  /*18ff0*/  LOP3.LUT R188, R188, 0xff, RZ, 0xc0, !PT ;  /* 0x000000ffbcbc7812 */ /* 0x000fe200078ec0ff */
[----:B------:R-:W3:Y:S01]  /*19000*/  LDCU UR26, c[0x0][0x3a0] ;  /* 0x00007400ff1a77ac */ /* 0x000ee20008000800 */
[----:B------:R-:W1:Y:S01]  /*19010*/  LDC R190, c[0x0][0x3a0] ;  /* 0x0000e800ffbe7b82 */ /* 0x000e620000000800 */
[----:B------:R-:W4:Y:S01]  /*19020*/  LDL.64 R222, [R1+0x138] ;  /* 0x0001380001de7983 */ /* 0x000f220000100a00 */
[----:B------:R-:W-:Y:S01]  /*19030*/  IADD3 R188, PT, PT, R188, UR5, RZ ;  /* 0x00000005bcbc7c10 */ /* 0x000fe2000fffe0ff */
[----:B------:R-:W3:Y:S01]  /*19040*/  LDCU UR25, c[0x0][0x3a0] ;  /* 0x00007400ff1977ac */ /* 0x000ee20008000800 */
[----:B------:R-:W-:Y:S01]  /*19050*/  ISETP.GE.U32.AND P1, PT, R189, 0x7ffffdf2, PT ;  /* 0x7ffffdf2bd00780c */ /* 0x000fe20003f26070 */
[----:B--2---:R-:W-:Y:S01]  /*19060*/  VIADD R189, R192, 0xfffffe30 ;  /* 0xfffffe30c0bd7836 */ /* 0x004fe20000000000 */
[----:B------:R-:W-:Y:S01]  /*19070*/  LOP3.LUT R188, R188, 0xffff, RZ, 0xc0, !PT ;  /* 0x0000ffffbcbc7812 */ /* 0x000fe200078ec0ff */
[----:B------:R-:W-:Y:S01]  /*19080*/  LDGSTS.E [R135+0x3000], desc[UR28][R162.64], !P5 ;  /* 0x03000000a2877fae */ /* 0x000fe2000e9a101c */
[----:B------:R-:W2:Y:S01]  /*19090*/  LDC R191, c[0x0][0x3a0] ;  /* 0x0000e800ffbf7b82 */ /* 0x000ea20000000800 */
[----:B------:R-:W3:Y:S02]  /*190a0*/  LDCU UR21, c[0x0][0x3a0] ;  /* 0x00007400ff1577ac */ /* 0x000ee40008000800 */
[----:B------:R-:W-:Y:S01]  /*190b0*/  LDGSTS.E [R135+0x3200], desc[UR28][R130.64], !P5 ;  /* 0x0320000082877fae */ /* 0x000fe2000e9a101c */
[----:B------:R-:W-:Y:S01]  /*190c0*/  ISETP.GE.U32.AND P5, PT, R189, 0x7ffffdf1, PT ;  /* 0x7ffffdf1bd00780c */ /* 0x000fe20003fa6070 */
[----:B------:R-:W3:Y:S01]  /*190d0*/  LDCU UR18, c[0x0][0x3a0] ;  /* 0x00007400ff1277ac */ /* 0x000ee20008000800 */
[----:B------:R-:W-:Y:S01]  /*190e0*/  SHF.R.U32.HI R189, RZ, 0xf, R188 ;  /* 0x0000000fffbd7819 */ /* 0x000fe200000116bc */
[----:B------:R-:W-:Y:S01]  /*190f0*/  LDGSTS.E [R135+0x3400], desc[UR28][R126.64], !P4 ;  /* 0x034000007e877fae */ /* 0x000fe2000e1a101c */
[----:B------:R-:W1:Y:S01]  /*19100*/  LDC R192, c[0x0][0x3a0] ;  /* 0x0000e800ffc07b82 */ /* 0x000e620000000800 */
[----:B---3--:R-:W-:-:S02]  /*19110*/  UIADD3 UR26, UPT, UPT, UR26, -0x1e4, URZ ;  /* 0xfffffe1c1a1a7890 */ /* 0x008fc4000fffe0ff */
[----:B------:R-:W-:Y:S01]  /*19120*/  LDGSTS.E [R135+0x3600], desc[UR28][R122.64], !P4 ;  /* 0x036000007a877fae */ /* 0x000fe2000e1a101c */
[----:B------:R-:W-:Y:S01]  /*19130*/  LOP3.LUT P4, RZ, R189, 0x1, RZ, 0xc0, !PT ;  /* 0x00000001bdff7812 */ /* 0x000fe2000788c0ff */
[----:B------:R-:W-:Y:S01]  /*19140*/  UIADD3 UR25, UPT, UPT, UR25, -0x1e3, URZ ;  /* 0xfffffe1d19197890 */ /* 0x000fe2000fffe0ff */
[--C-:B------:R-:W-:Y:S01]  /*19150*/  SHF.R.U32.HI R189, RZ, 0xe, R188.reuse ;  /* 0x0000000effbd7819 */ /* 0x100fe200000116bc */
[----:B------:R-:W-:Y:S01]  /*19160*/  LDGSTS.E [R135+0x3800], desc[UR28][R118.64], !P1 ;  /* 0x0380000076877fae */ /* 0x000fe2000c9a101c */
[----:B------:R-:W3:Y:S01]  /*19170*/  LDC R194, c[0x0][0x3a0] ;  /* 0x0000e800ffc27b82 */ /* 0x000ee20000000800 */
[----:B------:R-:W-:Y:S02]  /*19180*/  UISETP.GE.U32.AND UP3, UPT, UR26, 0x7ffffddd, UPT ;  /* 0x7ffffddd1a00788c */ /* 0x000fe4000bf66070 */
[----:B------:R-:W-:Y:S01]  /*19190*/  LDGSTS.E [R135+0x3a00], desc[UR28][R114.64], !P1 ;  /* 0x03a0000072877fae */ /* 0x000fe2000c9a101c */
[----:B------:R-:W-:Y:S01]  /*191a0*/  LOP3.LUT P1, RZ, R189, 0x1, RZ, 0xc0, !PT ;  /* 0x00000001bdff7812 */ /* 0x000fe2000782c0ff */
[----:B------:R-:W-:Y:S01]  /*191b0*/  UIADD3 UR21, UPT, UPT, UR21, -0x1e7, URZ ;  /* 0xfffffe1915157890 */ /* 0x000fe2000fffe0ff */
[----:B------:R-:W-:Y:S01]  /*191c0*/  SHF.R.U32.HI R189, RZ, 0xd, R188 ;  /* 0x0000000dffbd7819 */ /* 0x000fe200000116bc */
[----:B------:R-:W-:Y:S01]  /*191d0*/  LDGSTS.E [R135+0x3c00], desc[UR28][R110.64], !P5 ;  /* 0x03c000006e877fae */ /* 0x000fe2000e9a101c */
[----:B------:R-:W1:Y:S01]  /*191e0*/  LDC R198, c[0x0][0x3a0] ;  /* 0x0000e800ffc67b82 */ /* 0x000e620000000800 */
[----:B------:R-:W-:-:S02]  /*191f0*/  UIADD3 UR18, UPT, UPT, UR18, -0x1ec, URZ ;  /* 0xfffffe1412127890 */ /* 0x000fc4000fffe0ff */
[----:B------:R-:W-:Y:S01]  /*19200*/  LDGSTS.E [R135+0x3e00], desc[UR28][R106.64], !P5 ;  /* 0x03e000006a877fae */ /* 0x000fe2000e9a101c */
[----:B------:R-:W-:Y:S01]  /*19210*/  LOP3.LUT P5, RZ, R189, 0x1, RZ, 0xc0, !PT ;  /* 0x00000001bdff7812 */ /* 0x000fe200078ac0ff */
[----:B------:R-:W-:Y:S01]  /*19220*/  UISETP.GE.U32.AND UP4, UPT, UR25, 0x7ffffdde, UPT ;  /* 0x7ffffdde1900788c */ /* 0x000fe2000bf86070 */
[--C-:B------:R-:W-:Y:S01]  /*19230*/  SHF.R.U32.HI R189, RZ, 0xc, R188.reuse ;  /* 0x0000000cffbd7819 */ /* 0x100fe200000116bc */
[----:B------:R-:W-:Y:S01]  /*19240*/  LDGSTS.E [R135+0x4000], desc[UR28][R102.64], P4 ;  /* 0x0400000066877fae */ /* 0x000fe2000a1a101c */
[----:B------:R-:W1:Y:S01]  /*19250*/  LDC R200, c[0x0][0x3a0] ;  /* 0x0000e800ffc87b82 */ /* 0x000e620000000800 */
[----:B------:R-:W-:Y:S02]  /*19260*/  UISETP.GE.U32.AND UP6, UPT, UR21, 0x7ffffdda, UPT ;  /* 0x7ffffdda1500788c */ /* 0x000fe4000bfc6070 */
[----:B------:R-:W-:Y:S01]  /*19270*/  LDGSTS.E [R135+0x4200], desc[UR28][R98.64], P4 ;  /* 0x0420000062877fae */ /* 0x000fe2000a1a101c */
[----:B------:R-:W-:Y:S01]  /*19280*/  LOP3.LUT P4, RZ, R189, 0x1, RZ, 0xc0, !PT ;  /* 0x00000001bdff7812 */ /* 0x000fe2000788c0ff */
[----:B------:R-:W-:Y:S01]  /*19290*/  USEL UR21, URZ, 0x1, UP3 ;  /* 0x00000001ff157887 */ /* 0x000fe20009800000 */
[----:B------:R-:W-:Y:S01]  /*192a0*/  SHF.R.U32.HI R189, RZ, 0xb, R188 ;  /* 0x0000000bffbd7819 */ /* 0x000fe200000116bc */
[----:B------:R-:W-:Y:S01]  /*192b0*/  LDGSTS.E [R135+0x4400], desc[UR28][R94.64], P1 ;  /* 0x044000005e877fae */ /* 0x000fe200089a101c */
[----:B------:R-:W1:Y:S01]  /*192c0*/  LDC R201, c[0x0][0x3a0] ;  /* 0x0000e800ffc97b82 */ /* 0x000e620000000800 */
[----:B------:R-:W-:-:S02]  /*192d0*/  UISETP.GE.U32.AND UP3, UPT, UR18, 0x7ffffdd5, UPT ;  /* 0x7ffffdd51200788c */ /* 0x000fc4000bf66070 */
[----:B------:R-:W-:Y:S01]  /*192e0*/  LDGSTS.E [R135+0x4600], desc[UR28][R90.64], P1 ;  /* 0x046000005a877fae */ /* 0x000fe200089a101c */
[----:B------:R-:W-:Y:S01]  /*192f0*/  LOP3.LUT P1, RZ, R189, 0x1, RZ, 0xc0, !PT ;  /* 0x00000001bdff7812 */ /* 0x000fe2000782c0ff */
[----:B------:R-:W-:Y:S01]  /*19300*/  USEL UR18, URZ, 0x1fffe, UP4 ;  /* 0x0001fffeff127887 */ /* 0x000fe2000a000000 */
[----:B------:R-:W-:Y:S01]  /*19310*/  SHF.R.U32.HI R189, RZ, 0xa, R188 ;  /* 0x0000000affbd7819 */ /* 0x000fe200000116bc */
[----:B------:R-:W-:Y:S01]  /*19320*/  LDGSTS.E [R135+0x4800], desc[UR28][R86.64], P5 ;  /* 0x0480000056877fae */ /* 0x000fe2000a9a101c */
[----:B------:R-:W1:Y:S01]  /*19330*/  LDC R199, c[0x0][0x3a0] ;  /* 0x0000e800ffc77b82 */ /* 0x000e620000000800 */
[----:B------:R-:W-:Y:S02]  /*19340*/  UIADD3 UR18, UPT, UPT, UR21, UR18, URZ ;  /* 0x0000001215127290 */ /* 0x000fe4000fffe0ff */
[----:B------:R-:W-:Y:S01]  /*19350*/  LDGSTS.E [R135+0x4a00], desc[UR28][R82.64], P5 ;  /* 0x04a0000052877fae */ /* 0x000fe2000a9a101c */
[----:B------:R-:W-:-:S04]  /*19360*/  LOP3.LUT P5, RZ, R189, 0x1, RZ, 0xc0, !PT ;  /* 0x00000001bdff7812 */ /* 0x000fc800078ac0ff */
[----:B------:R-:W1:Y:S01]  /*19370*/  LDC R202, c[0x0][0x3a0] ;  /* 0x0000e800ffca7b82 */ /* 0x000e620000000800 */
[----:B------:R-:W-:Y:S01]  /*19380*/  SHF.R.U32.HI R189, RZ, 0x9, R188 ;  /* 0x00000009ffbd7819 */ /* 0x000fe200000116bc */
[----:B------:R-:W-:Y:S06]  /*19390*/  LDGSTS.E [R135+0x4c00], desc[UR28][R78.64], P4 ;  /* 0x04c000004e877fae */ /* 0x000fec000a1a101c */
[----:B------:R-:W1:Y:S01]  /*193a0*/  LDC R206, c[0x0][0x3a0] ;  /* 0x0000e800ffce7b82 */ /* 0x000e620000000800 */
[----:B------:R-:W-:Y:S01]  /*193b0*/  LDGSTS.E [R135+0x4e00], desc[UR28][R74.64], P4 ;  /* 0x04e000004a877fae */ /* 0x000fe2000a1a101c */
[----:B------:R-:W-:-:S06]  /*193c0*/  LOP3.LUT P4, RZ, R189, 0x1, RZ, 0xc0, !PT ;  /* 0x00000001bdff7812 */ /* 0x000fcc000788c0ff */
[----:B------:R-:W1:Y:S01]  /*193d0*/  LDC R204, c[0x0][0x3a0] ;  /* 0x0000e800ffcc7b82 */ /* 0x000e620000000800 */
[--C-:B------:R-:W-:Y:S01]  /*193e0*/  SHF.R.U32.HI R189, RZ, 0x8, R188.reuse ;  /* 0x00000008ffbd7819 */ /* 0x100fe200000116bc */
[----:B------:R-:W-:Y:S06]  /*193f0*/  LDGSTS.E [R135+0x5000], desc[UR28][R70.64], P1 ;  /* 0x0500000046877fae */ /* 0x000fec00089a101c */
[----:B------:R-:W2:Y:S01]  /*19400*/  LDC R205, c[0x0][0x3a0] ;  /* 0x0000e800ffcd7b82 */ /* 0x000ea20000000800 */
[----:B------:R-:W-:Y:S01]  /*19410*/  LOP3.LUT P6, RZ, R189, 0x1, RZ, 0xc0, !PT ;  /* 0x00000001bdff7812 */ /* 0x000fe200078cc0ff */
[----:B------:R-:W-:Y:S01]  /*19420*/  LDGSTS.E [R135+0x5200], desc[UR28][R66.64], P1 ;  /* 0x0520000042877fae */ /* 0x000fe200089a101c */
[----:B------:R-:W-:-:S05]  /*19430*/  SHF.R.U32.HI R189, RZ, 0x7, R188 ;  /* 0x00000007ffbd7819 */ /* 0x000fca00000116bc */
[----:B------:R-:W2:Y:S01]  /*19440*/  LDC R207, c[0x0][0x3a0] ;  /* 0x0000e800ffcf7b82 */ /* 0x000ea20000000800 */
[----:B------:R-:W-:Y:S01]  /*19450*/  LOP3.LUT P1, RZ, R189, 0x1, RZ, 0xc0, !PT ;  /* 0x00000001bdff7812 */ /* 0x000fe2000782c0ff */
[----:B------:R-:W-:Y:S01]  /*19460*/  LDGSTS.E [R135+0x5400], desc[UR28][R62.64], P5 ;  /* 0x054000003e877fae */ /* 0x000fe2000a9a101c */
[--C-:B------:R-:W-:Y:S01]  /*19470*/  SHF.R.U32.HI R189, RZ, 0x6, R188.reuse ;  /* 0x00000006ffbd7819 */ /* 0x100fe200000116bc */
[----:B------:R-:W-:Y:S01]  /*19480*/  IMAD.MOV.U32 R229, RZ, RZ, R243 ;  /* 0x000000ffffe57224 */ /* 0x000fe200078e00f3 */
[----:B------:R-:W-:Y:S01]  /*19490*/  MOV R228, R242 ;  /* 0x000000f200e47202 */ /* 0x000fe20000000f00 */
[----:B------:R-:W-:Y:S01]  /*194a0*/  LDGSTS.E [R135+0x5600], desc[UR28][R58.64], P5 ;  /* 0x056000003a877fae */ /* 0x000fe2000a9a101c */
[----:B------:R-:W-:Y:S01]  /*194b0*/  LOP3.LUT P5, RZ, R189, 0x1, RZ, 0xc0, !PT ;  /* 0x00000001bdff7812 */ /* 0x000fe200078ac0ff */
[----:B------:R-:W1:Y:S01]  /*194c0*/  LDCU UR24, c[0x0][0x3a0] ;  /* 0x00007400ff1877ac */ /* 0x000e620008000800 */
[--C-:B------:R-:W-:Y:S01]  /*194d0*/  SHF.R.U32.HI R189, RZ, 0x5, R188.reuse ;  /* 0x00000005ffbd7819 */ /* 0x100fe200000116bc */
[----:B------:R-:W-:Y:S01]  /*194e0*/  LDGSTS.E [R135+0x5800], desc[UR28][R56.64], P4 ;  /* 0x0580000038877fae */ /* 0x000fe2000a1a101c */
[----:B-1----:R-:W-:Y:S01]  /*194f0*/  IADD3 R204, PT, PT, R204, -0x1fd, RZ ;  /* 0xfffffe03cccc7810 */ /* 0x002fe20007ffe0ff */
[----:B------:R-:W1:Y:S02]  /*19500*/  LDCU UR23, c[0x0][0x3a0] ;  /* 0x00007400ff1777ac */ /* 0x000e640008000800 */
[----:B------:R-:W-:Y:S01]  /*19510*/  LDGSTS.E [R135+0x5a00], desc[UR28][R54.64], P4 ;  /* 0x05a0000036877fae */ /* 0x000fe2000a1a101c */
[----:B------:R-:W-:Y:S01]  /*19520*/  LOP3.LUT P4, RZ, R189, 0x1, RZ, 0xc0, !PT ;  /* 0x00000001bdff7812 */ /* 0x000fe2000788c0ff */
[----:B------:R-:W1:Y:S01]  /*19530*/  LDCU UR17, c[0x0][0x3a0] ;  /* 0x00007400ff1177ac */ /* 0x000e620008000800 */
[----:B------:R-:W-:Y:S01]  /*19540*/  SHF.R.U32.HI R189, RZ, 0x4, R188 ;  /* 0x00000004ffbd7819 */ /* 0x000fe200000116bc */
[----:B------:R-:W-:Y:S01]  /*19550*/  LDGSTS.E [R135+0x5c00], desc[UR28][R52.64], P6 ;  /* 0x05c0000034877fae */ /* 0x000fe2000b1a101c */
[----:B------:R-:W1:Y:S03]  /*19560*/  LDCU UR22, c[0x0][0x3a0] ;  /* 0x00007400ff1677ac */ /* 0x000e660008000800 */
[----:B------:R-:W-:Y:S01]  /*19570*/  LDGSTS.E [R135+0x5e00], desc[UR28][R50.64], P6 ;  /* 0x05e0000032877fae */ /* 0x000fe2000b1a101c */
[----:B------:R-:W1:Y:S03]  /*19580*/  LDCU UR6, c[0x0][0x3a0] ;  /* 0x00007400ff0677ac */ /* 0x000e660008000800 */
[----:B------:R-:W-:Y:S01]  /*19590*/  LDGSTS.E [R135+0x6000], desc[UR28][R46.64], P1 ;  /* 0x060000002e877fae */ /* 0x000fe200089a101c */
[----:B------:R-:W-:-:S03]  /*195a0*/  ULOP3.LUT UR18, UR18, 0x3, URZ, 0xc0, !UPT ;  /* 0x0000000312127892 */ /* 0x000fc6000f8ec0ff */
[----:B------:R-:W-:Y:S01]  /*195b0*/  LDGSTS.E [R135+0x6200], desc[UR28][R42.64], P1 ;  /* 0x062000002a877fae */ /* 0x000fe200089a101c */
[----:B------:R-:W-:Y:S01]  /*195c0*/  LOP3.LUT P1, RZ, R189, 0x1, RZ, 0xc0, !PT ;  /* 0x00000001bdff7812 */ /* 0x000fe2000782c0ff */
[----:B------:R-:W1:Y:S01]  /*195d0*/  LDCU UR5, c[0x0][0x3a0] ;  /* 0x00007400ff0577ac */ /* 0x000e620008000800 */
[----:B------:R-:W-:Y:S01]  /*195e0*/  SHF.R.U32.HI R189, RZ, 0x3, R188 ;  /* 0x00000003ffbd7819 */ /* 0x000fe200000116bc */
[----:B------:R-:W-:Y:S01]  /*195f0*/  LDGSTS.E [R135+0x6400], desc[UR28][R38.64], P5 ;  /* 0x0640000026877fae */ /* 0x000fe2000a9a101c */
[----:B------:R-:W1:Y:S03]  /*19600*/  LDCU UR20, c[0x0][0x3a0] ;  /* 0x00007400ff1477ac */ /* 0x000e660008000800 */
[----:B------:R-:W-:Y:S01]  /*19610*/  LDGSTS.E [R135+0x6600], desc[UR28][R34.64], P5 ;  /* 0x0660000022877fae */ /* 0x000fe2000a9a101c */
[----:B------:R-:W-:Y:S01]  /*19620*/  LOP3.LUT P5, RZ, R189, 0x1, RZ, 0xc0, !PT ;  /* 0x00000001bdff7812 */ /* 0x000fe200078ac0ff */
[----:B------:R-:W-:Y:S01]  /*19630*/  VIADD R189, R190, 0xfffffe0c ;  /* 0xfffffe0cbebd7836 */ /* 0x000fe20000000000 */
[----:B------:R-:W1:Y:S01]  /*19640*/  LDCU UR19, c[0x0][0x3a0] ;  /* 0x00007400ff1377ac */ /* 0x000e620008000800 */
[----:B------:R-:W-:Y:S01]  /*19650*/  LDGSTS.E [R135+0x6800], desc[UR28][R30.64], P4 ;  /* 0x068000001e877fae */ /* 0x000fe2000a1a101c */
[----:B------:R-:W-:-:S02]  /*19660*/  VIADD R190, R192, 0xfffffe0d ;  /* 0xfffffe0dc0be7836 */ /* 0x000fc40000000000 */
[----:B------:R-:W-:Y:S01]  /*19670*/  VIADD R192, R193, 0xfffffe0f ;  /* 0xfffffe0fc1c07836 */ /* 0x000fe20000000000 */
[----:B------:R-:W-:Y:S01]  /*19680*/  LDGSTS.E [R135+0x6a00], desc[UR28][R26.64], P4 ;  /* 0x06a000001a877fae */ /* 0x000fe2000a1a101c */
[----:B------:R-:W3:Y:S01]  /*19690*/  LDCU UR8, c[0x0][0x3a0] ;  /* 0x00007400ff0877ac */ /* 0x000ee20008000800 */
[----:B------:R-:W-:Y:S02]  /*196a0*/  ISETP.GE.U32.AND P4, PT, R190, 0x7ffffdce, PT ;  /* 0x7ffffdcebe00780c */ /* 0x000fe40003f86070 */
[----:B------:R-:W-:Y:S01]  /*196b0*/  LDGSTS.E [R135+0x6c00], desc[UR28][R22.64], P1 ;  /* 0x06c0000016877fae */ /* 0x000fe200089a101c */
[----:B------:R-:W3:Y:S01]  /*196c0*/  LDCU UR7, c[0x0][0x3a0] ;  /* 0x00007400ff0777ac */ /* 0x000ee20008000800 */
[----:B------:R-:W-:Y:S02]  /*196d0*/  SEL R190, RZ, 0x1fffe, P4 ;  /* 0x0001fffeffbe7807 */ /* 0x000fe40002000000 */
[----:B------:R-:W-:Y:S01]  /*196e0*/  LDGSTS.E [R135+0x6e00], desc[UR28][R18.64], P1 ;  /* 0x06e0000012877fae */ /* 0x000fe200089a101c */
[----:B------:R-:W-:Y:S01]  /*196f0*/  ISETP.GE.U32.AND P1, PT, R189, 0x7ffffdcd, PT ;  /* 0x7ffffdcdbd00780c */ /* 0x000fe20003f26070 */
[----:B------:R-:W-:Y:S01]  /*19700*/  UIADD3 UR24, UPT, UPT, UR24, -0x1e6, URZ ;  /* 0xfffffe1a18187890 */ /* 0x000fe2000fffe0ff */
[----:B--2---:R-:W-:Y:S01]  /*19710*/  IADD3 R189, PT, PT, R191, -0x1f2, RZ ;  /* 0xfffffe0ebfbd7810 */ /* 0x004fe20007ffe0ff */
[----:B------:R-:W2:Y:S01]  /*19720*/  LDL.64 R216, [R1+0x140] ;  /* 0x0001400001d87983 */ /* 0x000ea20000100a00 */
[----:B------:R-:W-:Y:S01]  /*19730*/  SEL R191, RZ, 0x1, P1 ;  /* 0x00000001ffbf7807 */ /* 0x000fe20000800000 */
[----:B-1----:R-:W-:Y:S01]  /*19740*/  UIADD3 UR23, UPT, UPT, UR23, -0x1e5, URZ ;  /* 0xfffffe1b17177890 */ /* 0x002fe2000fffe0ff */
[----:B------:R-:W-:Y:S01]  /*19750*/  ISETP.GE.U32.AND P1, PT, R189, 0x7ffffdcf, PT ;  /* 0x7ffffdcfbd00780c */ /* 0x000fe20003f26070 */
[----:B------:R-:W-:Y:S01]  /*19760*/  VIADD R189, R195, 0xfffffe08 ;  /* 0xfffffe08c3bd7836 */ /* 0x000fe20000000000 */
[----:B------:R-:W-:Y:S01]  /*19770*/  ISETP.GE.U32.AND P4, PT, R192, 0x7ffffdd0, PT ;  /* 0x7ffffdd0c000780c */ /* 0x000fe20003f86070 */
[----:B------:R-:W2:Y:S01]  /*19780*/  LDL.64 R242, [R1+0x158] ;  /* 0x0001580001f27983 */ /* 0x000ea20000100a00 */
[----:B------:R-:W-:Y:S01]  /*19790*/  SEL R195, RZ, 0x4, P1 ;  /* 0x00000004ffc37807 */ /* 0x000fe20000800000 */
[----:B------:R-:W-:Y:S01]  /*197a0*/  UIADD3 UR17, UPT, UPT, UR17, -0x1eb, URZ ;  /* 0xfffffe1511117890 */ /* 0x000fe2000fffe0ff */
[----:B------:R-:W-:Y:S01]  /*197b0*/  ISETP.GE.U32.AND P1, PT, R189, 0x7ffffdc9, PT ;  /* 0x7ffffdc9bd00780c */ /* 0x000fe20003f26070 */
[----:B---3--:R-:W-:Y:S01]  /*197c0*/  VIADD R189, R194, 0xfffffe09 ;  /* 0xfffffe09c2bd7836 */ /* 0x008fe20000000000 */
[----:B------:R-:W-:Y:S01]  /*197d0*/  SEL R194, RZ, 0x7fff8, P4 ;  /* 0x0007fff8ffc27807 */ /* 0x000fe20002000000 */
[----:B------:R-:W-:Y:S01]  /*197e0*/  UIADD3 UR22, UPT, UPT, UR22, -0x1e8, URZ ;  /* 0xfffffe1816167890 */ /* 0x000fe2000fffe0ff */
[----:B------:R-:W-:Y:S01]  /*197f0*/  IADD3 R192, PT, PT, R197, -0x1f6, RZ ;  /* 0xfffffe0ac5c07810 */ /* 0x000fe20007ffe0ff */
[----:B------:R-:W-:Y:S01]  /*19800*/  UISETP.GE.U32.AND UP1, UPT, UR24, 0x7ffffddb, UPT ;  /* 0x7ffffddb1800788c */ /* 0x000fe2000bf26070 */
[----:B------:R-:W-:Y:S01]  /*19810*/  ISETP.GE.U32.AND P4, PT, R189, 0x7ffffdca, PT ;  /* 0x7ffffdcabd00780c */ /* 0x000fe20003f86070 */
[----:B------:R-:W-:Y:S01]  /*19820*/  VIADD R189, R196, 0xfffffe0b ;  /* 0xfffffe0bc4bd7836 */ /* 0x000fe20000000000 */
[----:B------:R-:W-:Y:S01]  /*19830*/  SEL R193, RZ, 0x1, P1 ;  /* 0x00000001ffc17807 */ /* 0x000fe20000800000 */
[----:B------:R-:W-:Y:S01]  /*19840*/  VIADD R196, R198, 0xfffffe04 ;  /* 0xfffffe04c6c47836 */ /* 0x000fe20000000000 */
[----:B------:R-:W-:Y:S01]  /*19850*/  ISETP.GE.U32.AND P1, PT, R192, 0x7ffffdcb, PT ;  /* 0x7ffffdcbc000780c */ /* 0x000fe20003f26070 */
[----:B------:R-:W-:Y:S01]  /*19860*/  UIADD3 UR6, UPT, UPT, UR6, -0x1f0, URZ ;  /* 0xfffffe1006067890 */ /* 0x000fe2000fffe0ff */
[----:B------:R-:W-:Y:S01]  /*19870*/  SEL R192, RZ, 0x1fffe, P4 ;  /* 0x0001fffeffc07807 */ /* 0x000fe20002000000 */
[----:B------:R-:W-:Y:S01]  /*19880*/  UISETP.GE.U32.AND UP2, UPT, UR23, 0x7ffffddc, UPT ;  /* 0x7ffffddc1700788c */ /* 0x000fe2000bf46070 */
[----:B------:R-:W-:Y:S01]  /*19890*/  ISETP.GE.U32.AND P4, PT, R189, 0x7ffffdcc, PT ;  /* 0x7ffffdccbd00780c */ /* 0x000fe20003f86070 */
[----:B------:R-:W-:Y:S01]  /*198a0*/  VIADD R189, R200, 0xfffffe05 ;  /* 0xfffffe05c8bd7836 */ /* 0x000fe20000000000 */
[----:B------:R-:W-:Y:S01]  /*198b0*/  SEL R197, RZ, 0x4, P1 ;  /* 0x00000004ffc57807 */ /* 0x000fe20000800000 */
[----:B------:R-:W-:Y:S01]  /*198c0*/  UIADD3 UR5, UPT, UPT, UR5, -0x1ef, URZ ;  /* 0xfffffe1105057890 */ /* 0x000fe2000fffe0ff */
[----:B------:R-:W-:Y:S01]  /*198d0*/  ISETP.GE.U32.AND P1, PT, R196, 0x7ffffdc5, PT ;  /* 0x7ffffdc5c400780c */ /* 0x000fe20003f26070 */
[----:B------:R-:W-:Y:S01]  /*198e0*/  UISETP.GE.U32.AND UP4, UPT, UR17, 0x7ffffdd6, UPT ;  /* 0x7ffffdd61100788c */ /* 0x000fe2000bf86070 */
[----:B------:R-:W-:Y:S01]  /*198f0*/  IADD3 R198, PT, PT, R201, -0x1fa, RZ ;  /* 0xfffffe06c9c67810 */ /* 0x000fe20007ffe0ff */
[----:B------:R-:W-:Y:S01]  /*19900*/  VIADD R201, R206, 0xfffffe02 ;  /* 0xfffffe02cec97836 */ /* 0x000fe20000000000 */
[----:B------:R-:W-:Y:S01]  /*19910*/  SEL R196, RZ, 0x7fff8, P4 ;  /* 0x0007fff8ffc47807 */ /* 0x000fe20002000000 */
[----:B------:R-:W1:Y:S01]  /*19920*/  LDC R206, c[0x0][0x3a0] ;  /* 0x0000e800ffce7b82 */ /* 0x000e620000000800 */
[----:B------:R-:W-:Y:S01]  /*19930*/  ISETP.GE.U32.AND P4, PT, R189, 0x7ffffdc6, PT ;  /* 0x7ffffdc6bd00780c */ /* 0x000fe20003f86070 */
[----:B------:R-:W-:Y:S01]  /*19940*/  VIADD R189, R199, 0xfffffe07 ;  /* 0xfffffe07c7bd7836 */ /* 0x000fe20000000000 */
[----:B------:R-:W-:Y:S01]  /*19950*/  SEL R200, RZ, 0x1, P1 ;  /* 0x00000001ffc87807 */ /* 0x000fe20000800000 */
[----:B------:R-:W-:Y:S01]  /*19960*/  UISETP.GE.U32.AND UP5, UPT, UR22, 0x7ffffdd9, UPT ;  /* 0x7ffffdd91600788c */ /* 0x000fe2000bfa6070 */
[----:B------:R-:W-:Y:S01]  /*19970*/  ISETP.GE.U32.AND P1, PT, R198, 0x7ffffdc7, PT ;  /* 0x7ffffdc7c600780c */ /* 0x000fe20003f26070 */
[----:B------:R-:W-:Y:S01]  /*19980*/  VIADD R198, R202, 0xfffffe01 ;  /* 0xfffffe01cac67836 */ /* 0x000fe20000000000 */
[----:B------:R-:W-:Y:S01]  /*19990*/  SEL R199, RZ, 0x1fffe, P4 ;  /* 0x0001fffeffc77807 */ /* 0x000fe20002000000 */
[----:B------:R-:W-:Y:S01]  /*199a0*/  USEL UR17, URZ, 0x4, UP1 ;  /* 0x00000004ff117887 */ /* 0x000fe20008800000 */
[----:B------:R-:W-:Y:S01]  /*199b0*/  ISETP.GE.U32.AND P4, PT, R189, 0x7ffffdc8, PT ;  /* 0x7ffffdc8bd00780c */ /* 0x000fe20003f86070 */
[----:B------:R-:W-:Y:S01]  /*199c0*/  UIADD3 UR20, UPT, UPT, UR20, -0x1ea, URZ ;  /* 0xfffffe1614147890 */ /* 0x000fe2000fffe0ff */
[----:B------:R-:W-:Y:S01]  /*199d0*/  SEL R203, RZ, 0x4, P1 ;  /* 0x00000004ffcb7807 */ /* 0x000fe20000800000 */
[----:B------:R-:W-:Y:S01]  /*199e0*/  UISETP.GE.U32.AND UP1, UPT, UR6, 0x7ffffdd1, UPT ;  /* 0x7ffffdd10600788c */ /* 0x000fe2000bf26070 */
[----:B------:R-:W-:Y:S01]  /*199f0*/  SHF.R.U32.HI R189, RZ, 0x2, R188 ;  /* 0x00000002ffbd7819 */ /* 0x000fe200000116bc */
[----:B------:R-:W-:Y:S01]  /*19a00*/  USEL UR6, URZ, 0x7fff8, UP2 ;  /* 0x0007fff8ff067887 */ /* 0x000fe20009000000 */
[----:B------:R-:W-:Y:S01]  /*19a10*/  ISETP.GE.U32.AND P1, PT, R198, 0x7ffffdc2, PT ;  /* 0x7ffffdc2c600780c */ /* 0x000fe20003f26070 */
[----:B------:R-:W-:Y:S01]  /*19a20*/  UIADD3 UR19, UPT, UPT, UR19, -0x1e9, URZ ;  /* 0xfffffe1713137890 */ /* 0x000fe2000fffe0ff */
[----:B------:R-:W-:Y:S01]  /*19a30*/  SEL R202, RZ, 0x7fff8, P4 ;  /* 0x0007fff8ffca7807 */ /* 0x000fe20002000000 */
[----:B------:R-:W-:Y:S01]  /*19a40*/  UISETP.GE.U32.AND UP2, UPT, UR5, 0x7ffffdd2, UPT ;  /* 0x7ffffdd20500788c */ /* 0x000fe2000bf46070 */
[----:B------:R-:W-:Y:S01]  /*19a50*/  LOP3.LUT P4, RZ, R189, 0x1, RZ, 0xc0, !PT ;  /* 0x00000001bdff7812 */ /* 0x000fe2000788c0ff */
[----:B------:R-:W-:Y:S01]  /*19a60*/  IMAD.IADD R189, R191, 0x1, R190 ;  /* 0x00000001bfbd7824 */ /* 0x000fe200078e02be */
[----:B------:R-:W-:Y:S01]  /*19a70*/  SEL R198, RZ, 0x1fffe, P1 ;  /* 0x0001fffeffc67807 */ /* 0x000fe20000800000 */
[----:B------:R-:W-:Y:S01]  /*19a80*/  VIADD R190, R205, 0xfffffe1e ;  /* 0xfffffe1ecdbe7836 */ /* 0x000fe20000000000 */
[----:B------:R-:W-:Y:S01]  /*19a90*/  ISETP.GE.U32.AND P1, PT, R201, 0x7ffffdc3, PT ;  /* 0x7ffffdc3c900780c */ /* 0x000fe20003f26070 */
[----:B-1----:R-:W-:Y:S01]  /*19aa0*/  VIADD R244, R206, 0xfffffe00 ;  /* 0xfffffe00cef47836 */ /* 0x002fe20000000000 */
[----:B------:R-:W-:Y:S01]  /*19ab0*/  LOP3.LUT R189, R189, 0x3, RZ, 0xc0, !PT ;  /* 0x00000003bdbd7812 */ /* 0x000fe200078ec0ff */
[----:B------:R-:W-:Y:S01]  /*19ac0*/  USEL UR22, URZ, 0x1, UP5 ;  /* 0x00000001ff167887 */ /* 0x000fe2000a800000 */
[----:B------:R-:W-:Y:S01]  /*19ad0*/  SEL R201, RZ, 0x4, P1 ;  /* 0x00000004ffc97807 */ /* 0x000fe20000800000 */
[----:B------:R-:W-:Y:S01]  /*19ae0*/  UIADD3 UR8, UPT, UPT, UR8, -0x1ee, URZ ;  /* 0xfffffe1208087890 */ /* 0x000fe2000fffe0ff */
[----:B------:R-:W-:Y:S01]  /*19af0*/  ISETP.GE.U32.AND P1, PT, R204, 0x7ffffdc4, PT ;  /* 0x7ffffdc4cc00780c */ /* 0x000fe20003f26070 */
[----:B------:R-:W-:Y:S01]  /*19b00*/  UISETP.GE.U32.AND UP5, UPT, UR20, 0x7ffffdd7, UPT ;  /* 0x7ffffdd71400788c */ /* 0x000fe2000bfa6070 */
[----:B------:R-:W-:Y:S01]  /*19b10*/  IADD3 R204, PT, PT, R189, R194, R195 ;  /* 0x000000c2bdcc7210 */ /* 0x000fe20007ffe0c3 */
[----:B------:R-:W-:Y:S01]  /*19b20*/  USEL UR20, URZ, 0x1fffe, UP6 ;  /* 0x0001fffeff147887 */ /* 0x000fe2000b000000 */
[----:B------:R-:W-:Y:S01]  /*19b30*/  SEL R194, RZ, 0x7fff8, P1 ;  /* 0x0007fff8ffc27807 */ /* 0x000fe20000800000 */
[----:B------:R-:W-:Y:S01]  /*19b40*/  UIADD3 UR7, UPT, UPT, UR7, -0x1ed, URZ ;  /* 0xfffffe1307077890 */ /* 0x000fe2000fffe0ff */
[----:B------:R-:W-:Y:S01]  /*19b50*/  ISETP.GE.U32.AND P1, PT, R190, 0x7ffffddf, PT ;  /* 0x7ffffddfbe00780c */ /* 0x000fe20003f26070 */
[----:B------:R-:W-:Y:S01]  /*19b60*/  VIADD R190, R207, 0xfffffe1f ;  /* 0xfffffe1fcfbe7836 */ /* 0x000fe20000000000 */
[----:B------:R-:W-:Y:S01]  /*19b70*/  IADD3 R189, PT, PT, R193, R192, RZ ;  /* 0x000000c0c1bd7210 */ /* 0x000fe20007ffe0ff */
[----:B------:R-:W-:Y:S01]  /*19b80*/  UISETP.GE.U32.AND UP6, UPT, UR19, 0x7ffffdd8, UPT ;  /* 0x7ffffdd81300788c */ /* 0x000fe2000bfc6070 */
[----:B------:R-:W-:Y:S01]  /*19b90*/  SEL R195, RZ, 0x4, P1 ;  /* 0x00000004ffc37807 */ /* 0x000fe20000800000 */
[----:B------:R-:W-:Y:S01]  /*19ba0*/  USEL UR25, URZ, 0x1, UP1 ;  /* 0x00000001ff197887 */ /* 0x000fe20008800000 */
[----:B------:R-:W-:Y:S01]  /*19bb0*/  ISETP.GE.U32.AND P1, PT, R190, 0x7ffffde0, PT ;  /* 0x7ffffde0be00780c */ /* 0x000fe20003f26070 */
[----:B------:R-:W-:Y:S01]  /*19bc0*/  USEL UR26, URZ, 0x1fffe, UP2 ;  /* 0x0001fffeff1a7887 */ /* 0x000fe20009000000 */
[----:B------:R-:W-:Y:S01]  /*19bd0*/  LOP3.LUT R189, R189, 0x3, RZ, 0xc0, !PT ;  /* 0x00000003bdbd7812 */ /* 0x000fe200078ec0ff */
[----:B------:R-:W-:Y:S01]  /*19be0*/  USEL UR19, URZ, 0x1, UP3 ;  /* 0x00000001ff137887 */ /* 0x000fe20009800000 */
[----:B------:R-:W-:Y:S01]  /*19bf0*/  SEL R193, RZ, 0x7fff8, P1 ;  /* 0x0007fff8ffc17807 */ /* 0x000fe20000800000 */
[----:B------:R-:W-:Y:S01]  /*19c00*/  IMAD.IADD R190, R200, 0x1, R199 ;  /* 0x00000001c8be7824 */ /* 0x000fe200078e02c7 */
[----:B------:R-:W-:Y:S01]  /*19c10*/  ISETP.GE.U32.AND P1, PT, R244, 0x7ffffdc1, PT ;  /* 0x7ffffdc1f400780c */ /* 0x000fe20003f26070 */
[----:B------:R-:W-:Y:S01]  /*19c20*/  UISETP.GE.U32.AND UP3, UPT, UR8, 0x7ffffdd3, UPT ;  /* 0x7ffffdd30800788c */ /* 0x000fe2000bf66070 */
[----:B------:R-:W-:Y:S01]  /*19c30*/  IADD3 R191, PT, PT, R189, R196, R197 ;  /* 0x000000c4bdbf7210 */ /* 0x000fe20007ffe0c5 */
[----:B------:R-:W-:Y:S01]  /*19c40*/  LDGSTS.E [R135+0x7000], desc[UR28][R14.64], P5 ;  /* 0x070000000e877fae */ /* 0x000fe2000a9a101c */
[----:B------:R-:W-:-:S02]  /*19c50*/  SEL R189, RZ, 0x1, P1 ;  /* 0x00000001ffbd7807 */ /* 0x000fc40000800000 */
[----:B----4-:R-:W-:Y:S01]  /*19c60*/  IADD3 R206, P6, PT, R210, UR12, RZ ;  /* 0x0000000cd2ce7c10 */ /* 0x010fe2000ffde0ff */
[----:B------:R-:W-:Y:S01]  /*19c70*/  IMAD.MOV.U32 R200, RZ, RZ, R250 ;  /* 0x000000ffffc87224 */ /* 0x000fe200078e00fa */
[----:B------:R-:W-:Y:S01]  /*19c80*/  LOP3.LUT R190, R190, 0x3, RZ, 0xc0, !PT ;  /* 0x00000003bebe7812 */ /* 0x000fe200078ec0ff */
[----:B------:R-:W-:Y:S01]  /*19c90*/  IMAD.IADD R189, R189, 0x1, R198 ;  /* 0x00000001bdbd7824 */ /* 0x000fe200078e02c6 */
[----:B------:R-:W-:Y:S01]  /*19ca0*/  IADD3.X R207, PT, PT, R211, UR13, RZ, P6, !PT ;  /* 0x0000000dd3cf7c10 */ /* 0x000fe2000b7fe4ff */
[----:B------:R-:W-:Y:S01]  /*19cb0*/  USEL UR8, URZ, 0x1fffe, UP4 ;  /* 0x0001fffeff087887 */ /* 0x000fe2000a000000 */
[----:B------:R-:W-:Y:S01]  /*19cc0*/  IADD3 R192, PT, PT, R190, R202, R203 ;  /* 0x000000cabec07210 */ /* 0x000fe20007ffe0cb */
[----:B------:R-:W3:Y:S01]  /*19cd0*/  LDL.64 R210, [R1+0x148] ;  /* 0x0001480001d27983 */ /* 0x000ee20000100a00 */
[----:B------:R-:W-:Y:S01]  /*19ce0*/  LOP3.LUT R189, R189, 0x3, RZ, 0xc0, !PT ;  /* 0x00000003bdbd7812 */ /* 0x000fe200078ec0ff */
[----:B------:R-:W-:Y:S01]  /*19cf0*/  UISETP.GE.U32.AND UP4, UPT, UR7, 0x7ffffdd4, UPT ;  /* 0x7ffffdd40700788c */ /* 0x000fe2000bf86070 */
[----:B------:R-:W-:Y:S01]  /*19d00*/  SHF.L.U32 R190, R191, 0x8, RZ ;  /* 0x00000008bfbe7819 */ /* 0x000fe200000006ff */
[----:B------:R-:W4:Y:S01]  /*19d10*/  LDL.64 R202, [R1+0x130] ;  /* 0x0001300001ca7983 */ /* 0x000f220000100a00 */
[----:B------:R-:W-:Y:S01]  /*19d20*/  IADD3 R189, PT, PT, R189, R194, R201 ;  /* 0x000000c2bdbd7210 */ /* 0x000fe20007ffe0c9 */
[----:B------:R-:W-:-:S02]  /*19d30*/  UIADD3 UR20, UPT, UPT, UR22, UR20, URZ ;  /* 0x0000001416147290 */ /* 0x000fc4000fffe0ff */
[----:B------:R-:W-:Y:S01]  /*19d40*/  UIADD3 UR25, UPT, UPT, UR25, UR26, URZ ;  /* 0x0000001a19197290 */ /* 0x000fe2000fffe0ff */
[----:B------:R-:W-:Y:S01]  /*19d50*/  LOP3.LUT R189, R189, 0xf, RZ, 0xc0, !PT ;  /* 0x0000000fbdbd7812 */ /* 0x000fe200078ec0ff */
[----:B------:R-:W-:Y:S01]  /*19d60*/  UIADD3 UR8, UPT, UPT, UR19, UR8, URZ ;  /* 0x0000000813087290 */ /* 0x000fe2000fffe0ff */
[----:B------:R-:W-:Y:S01]  /*19d70*/  LOP3.LUT R191, R190, 0xf00, RZ, 0xe2, !PT ;  /* 0x00000f00bebf7812 */ /* 0x000fe200078ee2ff */
[----:B------:R-:W-:Y:S01]  /*19d80*/  USEL UR23, URZ, 0x4, UP3 ;  /* 0x00000004ff177887 */ /* 0x000fe20009800000 */
[----:B------:R-:W-:Y:S01]  /*19d90*/  SHF.R.U32.HI R188, RZ, 0x1, R188 ;  /* 0x00000001ffbc7819 */ /* 0x000fe200000116bc */
[----:B------:R-:W-:Y:S01]  /*19da0*/  IMAD R190, R192, 0x10, R189 ;  /* 0x00000010c0be7824 */ /* 0x000fe200078e02bd */
[----:B------:R-:W-:Y:S01]  /*19db0*/  IADD3 R189, PT, PT, R193, UR18, R195 ;  /* 0x00000012c1bd7c10 */ /* 0x000fe2000fffe0c3 */
[----:B------:R-:W-:Y:S01]  /*19dc0*/  USEL UR24, URZ, 0x7fff8, UP4 ;  /* 0x0007fff8ff187887 */ /* 0x000fe2000a000000 */
[----:B------:R-:W2:Y:S01]  /*19dd0*/  LDL.64 R194, [R1+0x120] ;  /* 0x0001200001c27983 */ /* 0x000ea20000100a00 */
[----:B------:R-:W-:Y:S01]  /*19de0*/  IMAD.MOV.U32 R201, RZ, RZ, R251 ;  /* 0x000000ffffc97224 */ /* 0x000fe200078e00fb */
[----:B------:R-:W-:-:S02]  /*19df0*/  USEL UR5, URZ, 0x4, UP5 ;  /* 0x00000004ff057887 */ /* 0x000fc4000a800000 */
[----:B------:R-:W3:Y:S01]  /*19e00*/  LDL.64 R250, [R1+0x150] ;  /* 0x0001500001fa7983 */ /* 0x000ee20000100a00 */
[----:B------:R-:W-:Y:S02]  /*19e10*/  ULOP3.LUT UR20, UR20, 0x3, URZ, 0xc0, !UPT ;  /* 0x0000000314147892 */ /* 0x000fe4000f8ec0ff */
[----:B------:R-:W-:Y:S01]  /*19e20*/  ULOP3.LUT UR25, UR25, 0x3, URZ, 0xc0, !UPT ;  /* 0x0000000319197892 */ /* 0x000fe2000f8ec0ff */
[----:B------:R-:W-:Y:S01]  /*19e30*/  LDGSTS.E [R135+0x7200], desc[UR28][R10.64], P5 ;  /* 0x072000000a877fae */ /* 0x000fe2000a9a101c */
[----:B------:R-:W-:Y:S02]  /*19e40*/  USEL UR7, URZ, 0x7fff8, UP6 ;  /* 0x0007fff8ff077887 */ /* 0x000fe4000b000000 */
[----:B------:R-:W-:Y:S01]  /*19e50*/  ULOP3.LUT UR8, UR8, 0x3, URZ, 0xc0, !UPT ;  /* 0x0000000308087892 */ /* 0x000fe2000f8ec0ff */
[----:B------:R-:W3:Y:S01]  /*19e60*/  LDL.64 R198, [R1+0x160] ;  /* 0x0001600001c67983 */ /* 0x000ee20000100a00 */
[----:B------:R-:W-:Y:S02]  /*19e70*/  UIADD3 UR6, UPT, UPT, UR20, UR6, UR17 ;  /* 0x0000000614067290 */ /* 0x000fe4000fffe011 */
[----:B------:R-:W-:Y:S01]  /*19e80*/  UIADD3 UR23, UPT, UPT, UR25, UR24, UR23 ;  /* 0x0000001819177290 */ /* 0x000fe2000fffe017 */
[----:B------:R-:W-:Y:S01]  /*19e90*/  LOP3.LUT R190, R190, 0xff, RZ, 0xc0, !PT ;  /* 0x000000ffbebe7812 */ /* 0x000fe200078ec0ff */
[----:B------:R-:W-:Y:S01]  /*19ea0*/  UIADD3 UR7, UPT, UPT, UR8, UR7, UR5 ;  /* 0x0000000708077290 */ /* 0x000fe2000fffe005 */
[----:B------:R-:W-:Y:S01]  /*19eb0*/  IMAD R191, R204, 0x1000, R191 ;  /* 0x00001000ccbf7824 */ /* 0x000fe200078e02bf */
[----:B------:R-:W-:Y:S01]  /*19ec0*/  USHF.L.U32 UR5, UR6, 0x8, URZ ;  /* 0x0000000806057899 */ /* 0x000fe200080006ff */
[----:B------:R-:W-:Y:S01]  /*19ed0*/  LOP3.LUT P5, RZ, R188, 0x1, RZ, 0xc0, !PT ;  /* 0x00000001bcff7812 */ /* 0x000fe200078ac0ff */
[----:B------:R-:W-:Y:S01]  /*19ee0*/  ULOP3.LUT UR23, UR23, 0xf, URZ, 0xc0, !UPT ;  /* 0x0000000f17177892 */ /* 0x000fe2000f8ec0ff */
[----:B------:R-:W-:Y:S01]  /*19ef0*/  LDGSTS.E [R135+0x7400], desc[UR28][R6.64], P4 ;  /* 0x0740000006877fae */ /* 0x000fe2000a1a101c */
[----:B------:R-:W-:-:S02]  /*19f00*/  ULOP3.LUT UR5, UR5, 0xf00, URZ, 0xe2, !UPT ;  /* 0x00000f0005057892 */ /* 0x000fc4000f8ee2ff */
[----:B------:R-:W-:Y:S01]  /*19f10*/  ULEA UR7, UR7, UR23, 0x4 ;  /* 0x0000001707077291 */ /* 0x000fe2000f8e20ff */
[----:B------:R-:W-:Y:S01]  /*19f20*/  IMAD.IADD R190, R191, 0x1, R190 ;  /* 0x00000001bfbe7824 */ /* 0x000fe200078e02be */
[----:B------:R-:W-:Y:S02]  /*19f30*/  LDGSTS.E [R135+0x7600], desc[UR28][R4.64], P4 ;  /* 0x0760000004877fae */ /* 0x000fe4000a1a101c */
[----:B------:R-:W-:Y:S01]  /*19f40*/  ULOP3.LUT UR7, UR7, 0xff, URZ, 0xc0, !UPT ;  /* 0x000000ff07077892 */ /* 0x000fe2000f8ec0ff */
[----:B------:R-:W-:Y:S01]  /*19f50*/  LEA R189, R189, UR5, 0xc ;  /* 0x00000005bdbd7c11 */ /* 0x000fe2000f8e60ff */
[----:B------:R-:W3:Y:S04]  /*19f60*/  LDL.64 R196, [R1+0x168] ;  /* 0x0001680001c47983 */ /* 0x000ee80000100a00 */
[----:B------:R-:W-:Y:S01]  /*19f70*/  IADD3 R189, PT, PT, R189, UR7, RZ ;  /* 0x00000007bdbd7c10 */ /* 0x000fe2000fffe0ff */
[----:B------:R-:W-:Y:S03]  /*19f80*/  LDGSTS.E [R135+0x7800], desc[UR28][R8.64], P5 ;  /* 0x0780000008877fae */ /* 0x000fe6000a9a101c */
[----:B------:R-:W-:Y:S01]  /*19f90*/  PRMT R188, R190, 0x5410, R189 ;  /* 0x00005410bebc7816 */ /* 0x000fe200000000bd */
[----:B------:R-:W-:Y:S03]  /*19fa0*/  LDGSTS.E [R135+0x7a00], desc[UR28][R12.64], P5 ;  /* 0x07a000000c877fae */ /* 0x000fe6000a9a101c */
[C---:B------:R-:W-:Y:S01]  /*19fb0*/  SHF.R.U64 R189, R188.reuse, 0x1f, RZ ;  /* 0x0000001fbcbd7819 */ /* 0x040fe200000012ff */
[----:B------:R-:W-:Y:S03]  /*19fc0*/  LDGSTS.E [R135+0x7c00], desc[UR28][R16.64], !P2 ;  /* 0x07c0000010877fae */ /* 0x000fe6000d1a101c */
[----:B------:R-:W-:Y:S01]  /*19fd0*/  LOP3.LUT P4, RZ, R189, 0x1, RZ, 0xc0, !PT ;  /* 0x00000001bdff7812 */ /* 0x000fe2000788c0ff */
[----:B------:R-:W-:Y:S01]  /*19fe0*/  LDGSTS.E [R135+0x7e00], desc[UR28][R20.64], !P2 ;  /* 0x07e0000014877fae */ /* 0x000fe2000d1a101c */
[----:B------:R-:W-:-:S04]  /*19ff0*/  SHF.R.U64 R189, R188, 0x1e, RZ ;  /* 0x0000001ebcbd7819 */ /* 0x000fc800000012ff */
[----:B------:R-:W-:Y:S02]  /*1a000*/  LOP3.LUT P5, RZ, R189, 0x1, RZ, 0xc0, !PT ;  /* 0x00000001bdff7812 */ /* 0x000fe400078ac0ff */
[----:B------:R-:W-:-:S04]  /*1a010*/  SHF.R.U64 R189, R188, 0x1d, RZ ;  /* 0x0000001dbcbd7819 */ /* 0x000fc800000012ff */
[----:B------:R-:W-:Y:S01]  /*1a020*/  LOP3.LUT P2, RZ, R189, 0x1, RZ, 0xc0, !PT ;  /* 0x00000001bdff7812 */ /* 0x000fe2000784c0ff */
[----:B------:R-:W-:Y:S01]  /*1a030*/  LDGSTS.E [R135+0x8000], desc[UR28][R24.64], P4 ;  /* 0x0800000018877fae */ /* 0x000fe2000a1a101c */
[----:B------:R-:W-:-:S03]  /*1a040*/  SHF.R.U64 R189, R188, 0x1c, RZ ;  /* 0x0000001cbcbd7819 */ /* 0x000fc600000012ff */
[----:B------:R-:W-:Y:S01]  /*1a050*/  LDGSTS.E [R135+0x8200], desc[UR28][R28.64], P4 ;  /* 0x082000001c877fae */ /* 0x000fe2000a1a101c */
[----:B------:R-:W-:Y:S02]  /*1a060*/  LOP3.LUT P4, RZ, R189, 0x1, RZ, 0xc0, !PT ;  /* 0x00000001bdff7812 */ /* 0x000fe4000788c0ff */
[C---:B------:R-:W-:Y:S01]  /*1a070*/  SHF.R.U64 R189, R188.reuse, 0x1b, RZ ;  /* 0x0000001bbcbd7819 */ /* 0x040fe200000012ff */
[----:B------:R-:W-:Y:S04]  /*1a080*/  LDGSTS.E [R135+0x8400], desc[UR28][R32.64], P5 ;  /* 0x0840000020877fae */ /* 0x000fe8000a9a101c */
[----:B------:R-:W-:Y:S01]  /*1a090*/  LDGSTS.E [R135+0x8600], desc[UR28][R36.64], P5 ;  /* 0x0860000024877fae */ /* 0x000fe2000a9a101c */
[----:B------:R-:W-:Y:S02]  /*1a0a0*/  LOP3.LUT P5, RZ, R189, 0x1, RZ, 0xc0, !PT ;  /* 0x00000001bdff7812 */ /* 0x000fe400078ac0ff */
[----:B------:R-:W-:Y:S01]  /*1a0b0*/  SHF.R.U64 R189, R188, 0x1a, RZ ;  /* 0x0000001abcbd7819 */ /* 0x000fe200000012ff */
[----:B------:R-:W-:Y:S04]  /*1a0c0*/  LDGSTS.E [R135+0x8800], desc[UR28][R40.64], P2 ;  /* 0x0880000028877fae */ /* 0x000fe800091a101c */
[----:B------:R-:W-:Y:S01]  /*1a0d0*/  LDGSTS.E [R135+0x8a00], desc[UR28][R44.64], P2 ;  /* 0x08a000002c877fae */ /* 0x000fe200091a101c */
[----:B------:R-:W-:-:S02]  /*1a0e0*/  LOP3.LUT P2, RZ, R189, 0x1, RZ, 0xc0, !PT ;  /* 0x00000001bdff7812 */ /* 0x000fc4000784c0ff */
[C---:B------:R-:W-:Y:S01]  /*1a0f0*/  SHF.R.U64 R189, R188.reuse, 0x19, RZ ;  /* 0x00000019bcbd7819 */ /* 0x040fe200000012ff */
[----:B------:R-:W-:Y:S03]  /*1a100*/  LDGSTS.E [R135+0x8c00], desc[UR28][R48.64], P4 ;  /* 0x08c0000030877fae */ /* 0x000fe6000a1a101c */
[----:B------:R-:W-:Y:S01]  /*1a110*/  LOP3.LUT P6, RZ, R189, 0x1, RZ, 0xc0, !PT ;  /* 0x00000001bdff7812 */ /* 0x000fe200078cc0ff */
[----:B------:R-:W-:Y:S01]  /*1a120*/  LDGSTS.E [R135+0x8e00], desc[UR28][R60.64], P4 ;  /* 0x08e000003c877fae */ /* 0x000fe2000a1a101c */
[----:B------:R-:W-:-:S03]  /*1a130*/  SHF.R.U64 R189, R188, 0x18, RZ ;  /* 0x00000018bcbd7819 */ /* 0x000fc600000012ff */
[----:B------:R-:W-:Y:S01]  /*1a140*/  LDGSTS.E [R135+0x9000], desc[UR28][R64.64], P5 ;  /* 0x0900000040877fae */ /* 0x000fe2000a9a101c */
[----:B------:R-:W-:Y:S02]  /*1a150*/  LOP3.LUT P4, RZ, R189, 0x1, RZ, 0xc0, !PT ;  /* 0x00000001bdff7812 */ /* 0x000fe4000788c0ff */
        /* <DEDUP_REMOVED lines=31> */
[----:B------:R-:W-:Y:S01]  /*1a350*/  SHF.R.U64 R189, R188, 0xf, RZ ;  /* 0x0000000fbcbd7819 */ /* 0x000fe200000012ff */
[----:B------:R1:W-:Y:S04]  /*1a360*/  STL.64 [R1+0x2d8], R206 ;  /* 0x0002d8ce01007387 */ /* 0x0003e80000100a00 */
[----:B------:R-:W-:Y:S04]  /*1a370*/  LDGSTS.E [R135+0xb000], desc[UR28][R128.64], P5 ;  /* 0x0b00000080877fae */ /* 0x000fe8000a9a101c */
[----:B------:R-:W-:Y:S01]  /*1a380*/  LDGSTS.E [R135+0xb200], desc[UR28][R160.64], P5 ;  /* 0x0b200000a0877fae */ /* 0x000fe2000a9a101c */
[----:B------:R-:W-:-:S03]  /*1a390*/  LOP3.LUT P5, RZ, R189, 0x1, RZ, 0xc0, !PT ;  /* 0x00000001bdff7812 */ /* 0x000fc600078ac0ff */
[----:B------:R-:W3:Y:S01]  /*1a3a0*/  LDL.64 R2, [R1+0x170] ;  /* 0x0001700001027983 */ /* 0x000ee20000100a00 */
[----:B------:R-:W-:-:S03]  /*1a3b0*/  SHF.R.U64 R189, R188, 0xe, RZ ;  /* 0x0000000ebcbd7819 */ /* 0x000fc600000012ff */
[----:B------:R-:W3:Y:S04]  /*1a3c0*/  LDL.64 R208, [R1+0x178] ;  /* 0x0001780001d07983 */ /* 0x000ee80000100a00 */
[----:B------:R-:W-:Y:S04]  /*1a3d0*/  LDGSTS.E [R135+0xb400], desc[UR28][R236.64], P2 ;  /* 0x0b400000ec877fae */ /* 0x000fe800091a101c */
[----:B------:R-:W-:Y:S01]  /*1a3e0*/  LDGSTS.E [R135+0xb600], desc[UR28][R228.64], P2 ;  /* 0x0b600000e4877fae */ /* 0x000fe200091a101c */
[----:B------:R-:W-:-:S03]  /*1a3f0*/  LOP3.LUT P2, RZ, R189, 0x1, RZ, 0xc0, !PT ;  /* 0x00000001bdff7812 */ /* 0x000fc6000784c0ff */
[----:B------:R-:W3:Y:S04]  /*1a400*/  LDL.64 R236, [R1+0x180] ;  /* 0x0001800001ec7983 */ /* 0x000ee80000100a00 */
[----:B------:R-:W3:Y:S04]  /*1a410*/  LDL.64 R228, [R1+0x188] ;  /* 0x0001880001e47983 */ /* 0x000ee80000100a00 */
[----:B--2---:R2:W-:Y:S04]  /*1a420*/  LDGSTS.E [R135+0xb800], desc[UR28][R194.64], P6 ;  /* 0x0b800000c2877fae */ /* 0x0045e8000b1a101c */
[----:B------:R-:W-:Y:S04]  /*1a430*/  LDGSTS.E [R135+0xba00], desc[UR28][R200.64], P6 ;  /* 0x0ba00000c8877fae */ /* 0x000fe8000b1a101c */
[----:B----4-:R-:W-:Y:S04]  /*1a440*/  LDGSTS.E [R135+0xbc00], desc[UR28][R202.64], P4 ;  /* 0x0bc00000ca877fae */ /* 0x010fe8000a1a101c */
[----:B------:R-:W-:Y:S04]  /*1a450*/  LDGSTS.E [R135+0xbe00], desc[UR28][R222.64], P4 ;  /* 0x0be00000de877fae */ /* 0x000fe8000a1a101c */
[----:B------:R-:W-:Y:S04]  /*1a460*/  LDGSTS.E [R135+0xc000], desc[UR28][R216.64], P5 ;  /* 0x0c000000d8877fae */ /* 0x000fe8000a9a101c */
[----:B---3--:R-:W-:Y:S04]  /*1a470*/  LDGSTS.E [R135+0xc200], desc[UR28][R210.64], P5 ;  /* 0x0c200000d2877fae */ /* 0x008fe8000a9a101c */
[----:B------:R-:W3:Y:S04]  /*1a480*/  LDL.64 R222, [R1+0x1a8] ;  /* 0x0001a80001de7983 */ /* 0x000ee80000100a00 */
[----:B------:R-:W4:Y:S04]  /*1a490*/  LDL.64 R216, [R1+0x1b0] ;  /* 0x0001b00001d87983 */ /* 0x000f280000100a00 */
[----:B------:R-:W2:Y:S04]  /*1a4a0*/  LDL.64 R210, [R1+0x1b8] ;  /* 0x0001b80001d27983 */ /* 0x000ea80000100a00 */
[----:B------:R-:W-:Y:S04]  /*1a4b0*/  LDGSTS.E [R135+0xc400], desc[UR28][R250.64], P2 ;  /* 0x0c400000fa877fae */ /* 0x000fe800091a101c */
[----:B------:R-:W-:Y:S04]  /*1a4c0*/  LDGSTS.E [R135+0xc600], desc[UR28][R242.64], P2 ;  /* 0x0c600000f2877fae */ /* 0x000fe800091a101c */
[----:B------:R-:W2:Y:S04]  /*1a4d0*/  LDL.64 R250, [R1+0x1c0] ;  /* 0x0001c00001fa7983 */ /* 0x000ea80000100a00 */
[----:B------:R-:W2:Y:S01]  /*1a4e0*/  LDL.64 R242, [R1+0x1c8] ;  /* 0x0001c80001f27983 */ /* 0x000ea20000100a00 */
[----:B------:R-:W-:-:S04]  /*1a4f0*/  SHF.R.U64 R189, R188, 0xd, RZ ;  /* 0x0000000dbcbd7819 */ /* 0x000fc800000012ff */
[----:B------:R-:W-:Y:S02]  /*1a500*/  LOP3.LUT P6, RZ, R189, 0x1, RZ, 0xc0, !PT ;  /* 0x00000001bdff7812 */ /* 0x000fe400078cc0ff */
        /* <DEDUP_REMOVED lines=8> */
[----:B------:R-:W-:-:S04]  /*1a590*/  SHF.R.U64 R189, R188, 0x9, RZ ;  /* 0x00000009bcbd7819 */ /* 0x000fc800000012ff */
        /* <DEDUP_REMOVED lines=8> */
[----:B------:R-:W-:-:S03]  /*1a620*/  LOP3.LUT P5, RZ, R189, 0x1, RZ, 0xc0, !PT ;  /* 0x00000001bdff7812 */ /* 0x000fc600078ac0ff */
[----:B------:R-:W-:Y:S04]  /*1a630*/  LDGSTS.E [R135+0xd400], desc[UR28][R224.64], P2 ;  /* 0x0d400000e0877fae */ /* 0x000fe800091a101c */
[----:B------:R-:W-:Y:S04]  /*1a640*/  LDGSTS.E [R135+0xd600], desc[UR28][R218.64], P2 ;  /* 0x0d600000da877fae */ /* 0x000fe800091a101c */
[----:B------:R-:W-:Y:S04]  /*1a650*/  LDGSTS.E [R135+0xd800], desc[UR28][R212.64], P6 ;  /* 0x0d800000d4877fae */ /* 0x000fe8000b1a101c */
[----:B------:R-:W2:Y:S04]  /*1a660*/  LDL.LU.64 R224, [R1+0x520] ;  /* 0x0005200001e07983 */ /* 0x000ea80000300a00 */
[----:B------:R-:W2:Y:S04]  /*1a670*/  LDL.LU.64 R218, [R1+0x518] ;  /* 0x0005180001da7983 */ /* 0x000ea80000300a00 */
[----:B------:R-:W2:Y:S01]  /*1a680*/  LDL.LU.64 R212, [R1+0x510] ;  /* 0x0005100001d47983 */ /* 0x000ea20000300a00 */
[----:B------:R-:W1:Y:S01]  /*1a690*/  S2R R244, SR_TID.X ;  /* 0x0000000000f47919 */ /* 0x000e620000002100 */
[----:B------:R-:W-:-:S02]  /*1a6a0*/  SHF.R.U64 R189, R188, 0x6, RZ ;  /* 0x00000006bcbd7819 */ /* 0x000fc400000012ff */
[----:B------:R-:W-:Y:S01]  /*1a6b0*/  SHF.R.U64 R190, R188, 0x2, RZ ;  /* 0x00000002bcbe7819 */ /* 0x000fe200000012ff */
[----:B------:R-:W2:Y:S04]  /*1a6c0*/  LDL.64 R228, [R1+0x228] ;  /* 0x0002280001e47983 */ /* 0x000ea80000100a00 */
[----:B---3--:R-:W-:Y:S04]  /*1a6d0*/  LDGSTS.E [R135+0xda00], desc[UR28][R222.64], P6 ;  /* 0x0da00000de877fae */ /* 0x008fe8000b1a101c */
[----:B----4-:R-:W-:Y:S04]  /*1a6e0*/  LDGSTS.E [R135+0xdc00], desc[UR28][R216.64], P4 ;  /* 0x0dc00000d8877fae */ /* 0x010fe8000a1a101c */
[----:B--2---:R-:W-:Y:S01]  /*1a6f0*/  LDGSTS.E [R135+0xde00], desc[UR28][R210.64], P4 ;  /* 0x0de00000d2877fae */ /* 0x004fe2000a1a101c */
[----:B------:R-:W-:-:S02]  /*1a700*/  LOP3.LUT P2, RZ, R189, 0x1, RZ, 0xc0, !PT ;  /* 0x00000001bdff7812 */ /* 0x000fc4000784c0ff */
[----:B-1----:R-:W-:Y:S01]  /*1a710*/  LOP3.LUT R244, R244, 0x3f, RZ, 0xc0, !PT ;  /* 0x0000003ff4f47812 */ /* 0x002fe200078ec0ff */
[----:B------:R-:W2:Y:S04]  /*1a720*/  LDL.64 R222, [R1+0x220] ;  /* 0x0002200001de7983 */ /* 0x000ea80000100a00 */
[----:B------:R-:W3:Y:S04]  /*1a730*/  LDL.64 R216, [R1+0x218] ;  /* 0x0002180001d87983 */ /* 0x000ee80000100a00 */
[----:B------:R-:W4:Y:S04]  /*1a740*/  LDL.64 R210, [R1+0x210] ;  /* 0x0002100001d27983 */ /* 0x000f280000100a00 */
[----:B------:R-:W-:Y:S04]  /*1a750*/  LDGSTS.E [R135+0xe000], desc[UR28][R250.64], P5 ;  /* 0x0e000000fa877fae */ /* 0x000fe8000a9a101c */
[----:B------:R-:W-:Y:S04]  /*1a760*/  LDGSTS.E [R135+0xe200], desc[UR28][R242.64], P5 ;  /* 0x0e200000f2877fae */ /* 0x000fe8000a9a101c */
[----:B------:R-:W2:Y:S04]  /*1a770*/  LDL.64 R250, [R1+0x208] ;  /* 0x0002080001fa7983 */ /* 0x000ea80000100a00 */
[----:B------:R-:W2:Y:S01]  /*1a780*/  LDL.64 R242, [R1+0x200] ;  /* 0x0002000001f27983 */ /* 0x000ea20000100a00 */
[----:B------:R-:W-:-:S02]  /*1a790*/  SHF.R.U64 R189, R188, 0x5, RZ ;  /* 0x00000005bcbd7819 */ /* 0x000fc400000012ff */
[----:B------:R-:W-:Y:S01]  /*1a7a0*/  ISETP.GE.AND P5, PT, R244, R252, PT ;  /* 0x000000fcf400720c */ /* 0x000fe20003fa6270 */
[----:B------:R-:W-:Y:S01]  /*1a7b0*/  LDGSTS.E [R135+0xe400], desc[UR28][R248.64], P2 ;  /* 0x0e400000f8877fae */ /* 0x000fe200091a101c */
[----:B------:R-:W-:Y:S02]  /*1a7c0*/  LOP3.LUT P6, RZ, R189, 0x1, RZ, 0xc0, !PT ;  /* 0x00000001bdff7812 */ /* 0x000fe400078cc0ff */
[C---:B------:R-:W-:Y:S01]  /*1a7d0*/  SHF.R.U64 R189, R188.reuse, 0x4, RZ ;  /* 0x00000004bcbd7819 */ /* 0x040fe200000012ff */
[----:B------:R-:W-:Y:S03]  /*1a7e0*/  LDGSTS.E [R135+0xe600], desc[UR28][R246.64], P2 ;  /* 0x0e600000f6877fae */ /* 0x000fe600091a101c */
[----:B------:R-:W-:Y:S01]  /*1a7f0*/  LOP3.LUT P4, RZ, R189, 0x1, RZ, 0xc0, !PT ;  /* 0x00000001bdff7812 */ /* 0x000fe2000788c0ff */
[----:B------:R-:W3:Y:S01]  /*1a800*/  LDL.LU R244, [R1+0x8] ;  /* 0x0000080001f47983 */ /* 0x000ee20000300800 */
[----:B------:R-:W-:-:S03]  /*1a810*/  SHF.R.U64 R189, R188, 0x3, RZ ;  /* 0x00000003bcbd7819 */ /* 0x000fc600000012ff */
[----:B------:R-:W3:Y:S01]  /*1a820*/  LDL.64 R236, [R1+0x238] ;  /* 0x0002380001ec7983 */ /* 0x000ee20000100a00 */
[----:B------:R-:W-:Y:S02]  /*1a830*/  LOP3.LUT P2, RZ, R189, 0x1, RZ, 0xc0, !PT ;  /* 0x00000001bdff7812 */ /* 0x000fe4000784c0ff */
[----:B------:R-:W-:Y:S01]  /*1a840*/  SEL R189, RZ, 0x4, P5 ;  /* 0x00000004ffbd7807 */ /* 0x000fe20002800000 */
[----:B------:R-:W-:Y:S01]  /*1a850*/  LDGSTS.E [R135+0xe800], desc[UR28][R240.64], P6 ;  /* 0x0e800000f0877fae */ /* 0x000fe2000b1a101c */
[----:B------:R-:W-:-:S03]  /*1a860*/  ISETP.GT.AND P5, PT, R245, 0x1ff, PT ;  /* 0x000001fff500780c */ /* 0x000fc60003fa4270 */
[----:B------:R-:W-:Y:S01]  /*1a870*/  LDGSTS.E [R135+0xea00], desc[UR28][R238.64], P6 ;  /* 0x0ea00000ee877fae */ /* 0x000fe2000b1a101c */
[----:B------:R-:W-:-:S03]  /*1a880*/  SEL R189, R189, RZ, P5 ;  /* 0x000000ffbdbd7207 */ /* 0x000fc60002800000 */
[----:B------:R-:W-:Y:S04]  /*1a890*/  LDGSTS.E [R135+0xec00], desc[UR28][R232.64], P4 ;  /* 0x0ec00000e8877fae */ /* 0x000fe8000a1a101c */
[----:B------:R-:W-:Y:S01]  /*1a8a0*/  LDGSTS.E [R135+0xee00], desc[UR28][R230.64], P4 ;  /* 0x0ee00000e6877fae */ /* 0x000fe2000a1a101c */
[----:B------:R-:W-:Y:S02]  /*1a8b0*/  LOP3.LUT P4, RZ, R190, 0x1, RZ, 0xc0, !PT ;  /* 0x00000001beff7812 */ /* 0x000fe4000788c0ff */
[----:B------:R-:W-:Y:S01]  /*1a8c0*/  SHF.R.U64 R188, R188, 0x1, RZ ;  /* 0x00000001bcbc7819 */ /* 0x000fe200000012ff */
[----:B------:R-:W3:Y:S04]  /*1a8d0*/  LDL.64 R208, [R1+0x360] ;  /* 0x0003600001d07983 */ /* 0x000ee80000100a00 */
        /* <DEDUP_REMOVED lines=11> */
[----:B------:R-:W3:Y:S01]  /*1a990*/  LDL.64 R230, [R1+0x418] ;  /* 0x0004180001e67983 */ /* 0x000ee20000100a00 */
[----:B------:R-:W-:-:S02]  /*1a9a0*/  IADD3 R194, P5, PT, R224, UR12, RZ ;  /* 0x0000000ce0c27c10 */ /* 0x000fc4000ffbe0ff */
[----:B------:R-:W-:Y:S02]  /*1a9b0*/  IADD3 R192, P6, PT, R218, UR12, RZ ;  /* 0x0000000cdac07c10 */ /* 0x000fe4000ffde0ff */
[----:B------:R-:W-:Y:S02]  /*1a9c0*/  IADD3.X R195, PT, PT, R225, UR13, RZ, P5, !PT ;  /* 0x0000000de1c37c10 */ /* 0x000fe4000affe4ff */
[----:B------:R-:W-:Y:S01]  /*1a9d0*/  IADD3 R190, P5, PT, R212, UR12, RZ ;  /* 0x0000000cd4be7c10 */ /* 0x000fe2000ffbe0ff */
[----:B------:R-:W3:Y:S01]  /*1a9e0*/  LDL.64 R224, [R1+0x458] ;  /* 0x0004580001e07983 */ /* 0x000ee20000100a00 */
[----:B------:R-:W-:Y:S02]  /*1a9f0*/  IADD3.X R193, PT, PT, R219, UR13, RZ, P6, !PT ;  /* 0x0000000ddbc17c10 */ /* 0x000fe4000b7fe4ff */
[----:B------:R-:W-:Y:S01]  /*1aa00*/  IADD3.X R191, PT, PT, R213, UR13, RZ, P5, !PT ;  /* 0x0000000dd5bf7c10 */ /* 0x000fe2000affe4ff */
[----:B------:R1:W-:Y:S01]  /*1aa10*/  STL.64 [R1+0x2f8], R194 ;  /* 0x0002f8c201007387 */ /* 0x0003e20000100a00 */
[----:B------:R-:W-:-:S03]  /*1aa20*/  LOP3.LUT P6, RZ, R188, 0x1, RZ, 0xc0, !PT ;  /* 0x00000001bcff7812 */ /* 0x000fc600078cc0ff */
[----:B------:R-:W3:Y:S04]  /*1aa30*/  LDL.64 R218, [R1+0x490] ;  /* 0x0004900001da7983 */ /* 0x000ee80000100a00 */
[----:B------:R-:W3:Y:S04]  /*1aa40*/  LDL.64 R212, [R1+0x4c8] ;  /* 0x0004c80001d47983 */ /* 0x000ee80000100a00 */
[----:B--2---:R-:W-:Y:S04]  /*1aa50*/  LDGSTS.E [R135+0xf000], desc[UR28][R242.64], P2 ;  /* 0x0f000000f2877fae */ /* 0x004fe800091a101c */
[----:B------:R-:W-:Y:S01]  /*1aa60*/  LDGSTS.E [R135+0xf200], desc[UR28][R250.64], P2 ;  /* 0x0f200000fa877fae */ /* 0x000fe200091a101c */
[----:B------:R-:W-:-:S03]  /*1aa70*/  ISETP.NE.U32.AND P2, PT, R189, RZ, PT ;  /* 0x000000ffbd00720c */ /* 0x000fc60003f45070 */
[----:B----4-:R-:W-:Y:S04]  /*1aa80*/  LDGSTS.E [R135+0xf400], desc[UR28][R210.64], P4 ;  /* 0x0f400000d2877fae */ /* 0x010fe8000a1a101c */
[----:B------:R-:W2:Y:S04]  /*1aa90*/  LDL.LU.64 R242, [R1+0x568] ;  /* 0x0005680001f27983 */ /* 0x000ea80000300a00 */
[----:B------:R1:W-:Y:S04]  /*1aaa0*/  STL.64 [R1+0x318], R192 ;  /* 0x000318c001007387 */ /* 0x0003e80000100a00 */
[----:B------:R-:W4:Y:S04]  /*1aab0*/  LDL.LU.64 R250, [R1+0x560] ;  /* 0x0005600001fa7983 */ /* 0x000f280000300a00 */
[----:B------:R-:W2:Y:S04]  /*1aac0*/  LDL.64 R188, [R1+0x230] ;  /* 0x0002300001bc7983 */ /* 0x000ea80000100a00 */
[----:B---3--:R-:W-:Y:S04]  /*1aad0*/  LDGSTS.E [R135+0xf600], desc[UR28][R216.64], P4 ;  /* 0x0f600000d8877fae */ /* 0x008fe8000a1a101c */
[----:B------:R-:W-:Y:S04]  /*1aae0*/  LDGSTS.E [R135+0xf800], desc[UR28][R222.64], P6 ;  /* 0x0f800000de877fae */ /* 0x000fe8000b1a101c */
[----:B------:R-:W-:Y:S04]  /*1aaf0*/  LDGSTS.E [R135+0xfa00], desc[UR28][R228.64], P6 ;  /* 0x0fa00000e4877fae */ /* 0x000fe8000b1a101c */
[----:B------:R1:W-:Y:S04]  /*1ab00*/  STL.64 [R1+0x338], R190 ;  /* 0x000338be01007387 */ /* 0x0003e80000100a00 */
[----:B------:R-:W3:Y:S04]  /*1ab10*/  LDL.LU.64 R210, [R1+0x558] ;  /* 0x0005580001d27983 */ /* 0x000ee80000300a00 */
[----:B------:R-:W3:Y:S04]  /*1ab20*/  LDL.LU.64 R216, [R1+0x550] ;  /* 0x0005500001d87983 */ /* 0x000ee80000300a00 */
[----:B------:R-:W3:Y:S04]  /*1ab30*/  LDL.LU.64 R222, [R1+0x548] ;  /* 0x0005480001de7983 */ /* 0x000ee80000300a00 */
[----:B------:R-:W3:Y:S04]  /*1ab40*/  LDL.LU.64 R228, [R1+0x540] ;  /* 0x0005400001e47983 */ /* 0x000ee80000300a00 */
[----:B--2---:R2:W-:Y:S04]  /*1ab50*/  LDGSTS.E [R135+0xfc00], desc[UR28][R188.64], !P1 ;  /* 0x0fc00000bc877fae */ /* 0x0045e8000c9a101c */
[----:B------:R1:W-:Y:S04]  /*1ab60*/  LDGSTS.E [R135+0xfe00], desc[UR28][R236.64], !P1 ;  /* 0x0fe00000ec877fae */ /* 0x0003e8000c9a101c */
[----:B------:R-:W0:Y:S01]  /*1ab70*/  LDGDEPBAR ;  /* 0x00000000000079af */ /* 0x000e220000000000 */
[----:B--2---:R-:W-:-:S03]  /*1ab80*/  VIADD R188, R244, 0x100000 ;  /* 0x00100000f4bc7836 */ /* 0x004fc60000000000 */
[----:B------:R-:W2:Y:S04]  /*1ab90*/  LDL.LU.64 R236, [R1+0x538] ;  /* 0x0005380001ec7983 */ /* 0x000ea80000300a00 */
[----:B------:R1:W-:Y:S04]  /*1aba0*/  LDGSTS.E [R188+-0x74000], desc[UR28][R208.64], P2 ;  /* 0x8c000000d0bc7fae */ /* 0x0003e800091a101c */
[----:B------:R1:W-:Y:S01]  /*1abb0*/  LDGSTS.E [R188+-0x73c00], desc[UR28][R2.64], P2 ;  /* 0x8c40000002bc7fae */ /* 0x0003e200091a101c */
[----:B------:R-:W-:-:S03]  /*1abc0*/  IADD3 R134, PT, PT, R134, 0x100000, RZ ;  /* 0x0010000086867810 */ /* 0x000fc60007ffe0ff */
[----:B------:R1:W-:Y:S04]  /*1abd0*/  LDGSTS.E [R188+-0x73800], desc[UR28][R204.64], P2 ;  /* 0x8c800000ccbc7fae */ /* 0x0003e800091a101c */
[----:B------:R-:W2:Y:S04]  /*1abe0*/  LDL.LU.64 R208, [R1+0x530] ;  /* 0x0005300001d07983 */ /* 0x000ea80000300a00 */
[----:B------:R1:W5:Y:S04]  /*1abf0*/  LDL.LU.64 R2, [R1+0x528] ;  /* 0x0005280001027983 */ /* 0x0003680000300a00 */
[----:B------:R1:W-:Y:S04]  /*1ac00*/  LDGSTS.E [R188+-0x73400], desc[UR28][R200.64], P2 ;  /* 0x8cc00000c8bc7fae */ /* 0x0003e800091a101c */
[----:B------:R1:W-:Y:S04]  /*1ac10*/  LDGSTS.E [R188+-0x73000], desc[UR28][R202.64], P2 ;  /* 0x8d000000cabc7fae */ /* 0x0003e800091a101c */
[----:B------:R1:W-:Y:S04]  /*1ac20*/  LDGSTS.E [R188+-0x72c00], desc[UR28][R198.64], P2 ;  /* 0x8d400000c6bc7fae */ /* 0x0003e800091a101c */
[----:B------:R1:W-:Y:S04]  /*1ac30*/  LDGSTS.E [R188+-0x72800], desc[UR28][R196.64], P2 ;  /* 0x8d800000c4bc7fae */ /* 0x0003e800091a101c */
[----:B------:R1:W-:Y:S01]  /*1ac40*/  LDGSTS.E [R188+-0x72400], desc[UR28][R248.64], P2 ;  /* 0x8dc00000f8bc7fae */ /* 0x0003e200091a101c */
[----:B------:R-:W-:-:S03]  /*1ac50*/  VIADD R133, R133, 0x100000 ;  /* 0x0010000085857836 */ /* 0x000fc60000000000 */
[----:B------:R1:W-:Y:S04]  /*1ac60*/  LDGSTS.E [R134+-0x73f00], desc[UR28][R246.64], P2 ;  /* 0x8c100000f6867fae */ /* 0x0003e800091a101c */
[----:B------:R1:W-:Y:S04]  /*1ac70*/  LDGSTS.E [R134+-0x73b00], desc[UR28][R240.64], P2 ;  /* 0x8c500000f0867fae */ /* 0x0003e800091a101c */
[----:B------:R1:W-:Y:S04]  /*1ac80*/  LDGSTS.E [R134+-0x73700], desc[UR28][R238.64], P2 ;  /* 0x8c900000ee867fae */ /* 0x0003e800091a101c */
        /* <DEDUP_REMOVED lines=11> */
[----:B----4-:R1:W-:Y:S04]  /*1ad40*/  LDGSTS.E [R133+-0x72a00], desc[UR28][R250.64], P2 ;  /* 0x8d600000fa857fae */ /* 0x0103e800091a101c */
[----:B---3--:R1:W-:Y:S04]  /*1ad50*/  LDGSTS.E [R133+-0x72600], desc[UR28][R210.64], P2 ;  /* 0x8da00000d2857fae */ /* 0x0083e800091a101c */
[----:B------:R1:W-:Y:S04]  /*1ad60*/  LDGSTS.E [R133+-0x72200], desc[UR28][R216.64], P2 ;  /* 0x8de00000d8857fae */ /* 0x0003e800091a101c */
[----:B------:R1:W-:Y:S04]  /*1ad70*/  LDGSTS.E [R132+-0x73d00], desc[UR28][R222.64], P2 ;  /* 0x8c300000de847fae */ /* 0x0003e800091a101c */
[----:B------:R1:W-:Y:S01]  /*1ad80*/  LDGSTS.E [R132+-0x73900], desc[UR28][R228.64], P2 ;  /* 0x8c700000e4847fae */ /* 0x0003e200091a101c */
[----:B------:R-:W-:Y:S01]  /*1ad90*/  UMOV UR6, URZ ;  /* 0x000000ff00067c82 */ /* 0x000fe20008000000 */
[----:B------:R-:W-:-:S02]  /*1ada0*/  ISETP.GE.AND P1, PT, R245, 0x40, PT ;  /* 0x00000040f500780c */ /* 0x000fc40003f26270 */
[----:B--2---:R1:W-:Y:S04]  /*1adb0*/  LDGSTS.E [R132+-0x73500], desc[UR28][R236.64], P2 ;  /* 0x8cb00000ec847fae */ /* 0x0043e800091a101c */
[----:B------:R1:W-:Y:S04]  /*1adc0*/  LDGSTS.E [R132+-0x73100], desc[UR28][R208.64], P2 ;  /* 0x8cf00000d0847fae */ /* 0x0003e800091a101c */
[----:B------:R1:W-:Y:S04]  /*1add0*/  LDGSTS.E [R132+-0x72d00], desc[UR28][R206.64], P2 ;  /* 0x8d300000ce847fae */ /* 0x0003e800091a101c */
[----:B------:R1:W-:Y:S04]  /*1ade0*/  LDGSTS.E [R132+-0x72900], desc[UR28][R194.64], P2 ;  /* 0x8d700000c2847fae */ /* 0x0003e800091a101c */
[----:B------:R1:W-:Y:S04]  /*1adf0*/  LDGSTS.E [R132+-0x72500], desc[UR28][R192.64], P2 ;  /* 0x8db00000c0847fae */ /* 0x0003e800091a101c */
[----:B------:R1:W-:Y:S01]  /*1ae00*/  LDGSTS.E [R132+-0x72100], desc[UR28][R190.64], P2 ;  /* 0x8df00000be847fae */ /* 0x0003e200091a101c */
[----:B------:R-:W-:-:S03]  /*1ae10*/  ISETP.GE.AND P2, PT, R245, 0x80, PT ;  /* 0x00000080f500780c */ /* 0x000fc60003f46270 */
[----:B------:R-:W0:Y:S10]  /*1ae20*/  LDGDEPBAR ;  /* 0x00000000000079af */ /* 0x000e340000000000 */
[----:B-1----:R-:W-:Y:S05]  /*1ae30*/  @!P2 BRA `(.L_x_8) ;  /* 0x00000094004ca947 */ /* 0x002fea0003800000 */
[----:B------:R-:W-:Y:S01]  /*1ae40*/  STL [R1+0x8], R6 ;  /* 0x0000080601007387 */ /* 0x000fe20000100800 */
[----:B------:R-:W-:Y:S01]  /*1ae50*/  IMAD.MOV.U32 R212, RZ, RZ, R82 ;  /* 0x000000ffffd47224 */ /* 0x000fe200078e0052 */
[----:B------:R-:W-:Y:S01]  /*1ae60*/  MOV R209, R87 ;  /* 0x0000005700d17202 */ /* 0x000fe20000000f00 */
[----:B------:R-:W-:Y:S01]  /*1ae70*/  IMAD.MOV.U32 R211, RZ, RZ, R83 ;  /* 0x000000ffffd37224 */ /* 0x000fe200078e0053 */
[----:B------:R-:W-:Y:S01]  /*1ae80*/  STL [R1], R7 ;  /* 0x0000000701007387 */ /* 0x000fe20000100800 */
[----:B------:R-:W-:Y:S01]  /*1ae90*/  IMAD.MOV.U32 R210, RZ, RZ, R86 ;  /* 0x000000ffffd27224 */ /* 0x000fe200078e0056 */
[----:B------:R-:W-:Y:S01]  /*1aea0*/  MOV R203, R99 ;  /* 0x0000006300cb7202 */ /* 0x000fe20000000f00 */
[----:B------:R-:W-:Y:S01]  /*1aeb0*/  IMAD.MOV.U32 R204, RZ, RZ, R98 ;  /* 0x000000ffffcc7224 */ /* 0x000fe200078e0062 */
[----:B------:R1:W-:Y:S01]  /*1aec0*/  STL [R1+0x14], R4 ;  /* 0x0000140401007387 */ /* 0x0003e20000100800 */
[----:B------:R-:W-:Y:S01]  /*1aed0*/  MOV R208, R90 ;  /* 0x0000005a00d07202 */ /* 0x000fe20000000f00 */
[----:B------:R-:W-:Y:S01]  /*1aee0*/  IMAD.MOV.U32 R207, RZ, RZ, R91 ;  /* 0x000000ffffcf7224 */ /* 0x000fe200078e005b */
[----:B------:R-:W-:Y:S01]  /*1aef0*/  MOV R202, R102 ;  /* 0x0000006600ca7202 */ /* 0x000fe20000000f00 */
[----:B------:R-:W-:Y:S01]  /*1af00*/  STL [R1+0x10], R5 ;  /* 0x0000100501007387 */ /* 0x000fe20000100800 */
[----:B------:R-:W-:Y:S01]  /*1af10*/  IMAD.MOV.U32 R206, RZ, RZ, R94 ;  /* 0x000000ffffce7224 */ /* 0x000fe200078e005e */
[----:B------:R-:W-:Y:S01]  /*1af20*/  SHF.R.S32.HI R132, RZ, 0x1f, R245 ;  /* 0x0000001fff847819 */ /* 0x000fe200000114f5 */
[----:B------:R-:W-:Y:S01]  /*1af30*/  IMAD.MOV.U32 R205, RZ, RZ, R95 ;  /* 0x000000ffffcd7224 */ /* 0x000fe200078e005f */
[----:B------:R-:W-:Y:S01]  /*1af40*/  STL [R1+0x1c], R8 ;  /* 0x00001c0801007387 */ /* 0x000fe20000100800 */
[----:B------:R-:W-:Y:S01]  /*1af50*/  IMAD.MOV.U32 R194, RZ, RZ, R118 ;  /* 0x000000ffffc27224 */ /* 0x000fe200078e0076 */
[----:B------:R-:W-:Y:S01]  /*1af60*/  MOV R197, R111 ;  /* 0x0000006f00c57202 */ /* 0x000fe20000000f00 */
[----:B------:R-:W-:Y:S01]  /*1af70*/  IMAD.MOV.U32 R193, RZ, RZ, R119 ;  /* 0x000000ffffc17224 */ /* 0x000fe200078e0077 */
[----:B------:R-:W-:Y:S01]  /*1af80*/  STL [R1+0x18], R9 ;  /* 0x0000180901007387 */ /* 0x000fe20000100800 */
[----:B------:R-:W-:Y:S01]  /*1af90*/  IMAD.MOV.U32 R133, RZ, RZ, R143 ;  /* 0x000000ffff857224 */ /* 0x000fe200078e008f */
[----:B------:R-:W-:Y:S01]  /*1afa0*/  MOV R196, R114 ;  /* 0x0000007200c47202 */ /* 0x000fe20000000f00 */
[----:B------:R-:W-:Y:S01]  /*1afb0*/  IMAD.MOV.U32 R201, RZ, RZ, R103 ;  /* 0x000000ffffc97224 */ /* 0x000fe200078e0067 */
[----:B------:R-:W-:Y:S01]  /*1afc0*/  STL [R1+0x24], R12 ;  /* 0x0000240c01007387 */ /* 0x000fe20000100800 */
[----:B------:R-:W-:Y:S01]  /*1afd0*/  IMAD.MOV.U32 R143, RZ, RZ, R171 ;  /* 0x000000ffff8f7224 */ /* 0x000fe200078e00ab */
[----:B------:R-:W-:Y:S01]  /*1afe0*/  LEA.HI R134, R132, R245, RZ, 0x6 ;  /* 0x000000f584867211 */ /* 0x000fe200078f30ff */
        /* <DEDUP_REMOVED lines=10> */
[----:B------:R-:W-:Y:S01]  /*1b090*/  MOV R175, R177 ;  /* 0x000000b100af7202 */ /* 0x000fe20000000f00 */
[----:B------:R-:W-:Y:S01]  /*1b0a0*/  IMAD.MOV.U32 R195, RZ, RZ, R115 ;  /* 0x000000ffffc37224 */ /* 0x000fe200078e0073 */
[----:B------:R-:W-:Y:S01]  /*1b0b0*/  MOV R190, R126 ;  /* 0x0000007e00be7202 */ /* 0x000fe20000000f00 */
        /* <DEDUP_REMOVED lines=73> */
[----:B------:R-:W-:-:S02]  /*1b550*/  IMAD.MOV.U32 R247, RZ, RZ, R19 ;  /* 0x000000fffff77224 */ /* 0x000fc400078e0013 */
[----:B------:R-:W-:Y:S01]  /*1b560*/  IMAD.MOV.U32 R249, RZ, RZ, R15 ;  /* 0x000000fffff97224 */ /* 0x000fe200078e000f */
[----:B------:R-:W-:Y:S01]  /*1b570*/  STL [R1+0x78], R65 ;  /* 0x0000784101007387 */ /* 0x000fe20000100800 */
[----:B------:R-:W-:-:S03]  /*1b580*/  IMAD.MOV.U32 R252, RZ, RZ, R10 ;  /* 0x000000fffffc7224 */ /* 0x000fc600078e000a */
[----:B------:R-:W-:Y:S04]  /*1b590*/  STL [R1+0x84], R68 ;  /* 0x0000844401007387 */ /* 0x000fe80000100800 */
        /* <DEDUP_REMOVED lines=9> */
[----:B------:R-:W2:Y:S04]  /*1b630*/  LDL.LU.64 R82, [R1+0x130] ;  /* 0x0001300001527983 */ /* 0x000ea80000300a00 */
[----:B------:R-:W-:Y:S04]  /*1b640*/  STL [R1+0xac], R88 ;  /* 0x0000ac5801007387 */ /* 0x000fe80000100800 */
[----:B------:R-:W-:Y:S04]  /*1b650*/  STL [R1+0xa8], R89 ;  /* 0x0000a85901007387 */ /* 0x000fe80000100800 */
[----:B------:R-:W-:Y:S04]  /*1b660*/  STL [R1+0xb4], R92 ;  /* 0x0000b45c01007387 */ /* 0x000fe80000100800 */
[----:B------:R-:W-:Y:S04]  /*1b670*/  STL [R1+0xb0], R93 ;  /* 0x0000b05d01007387 */ /* 0x000fe80000100800 */
[----:B------:R-:W-:Y:S04]  /*1b680*/  STL [R1+0xbc], R96 ;  /* 0x0000bc6001007387 */ /* 0x000fe80000100800 */
[----:B------:R-:W-:Y:S04]  /*1b690*/  STL [R1+0xb8], R97 ;  /* 0x0000b86101007387 */ /* 0x000fe80000100800 */
[----:B------:R-:W-:Y:S04]  /*1b6a0*/  STL [R1+0xc4], R100 ;  /* 0x0000c46401007387 */ /* 0x000fe80000100800 */
[----:B------:R-:W1:Y:S04]  /*1b6b0*/  LDL.LU.64 R86, [R1+0x110] ;  /* 0x0001100001567983 */ /* 0x000e680000300a00 */
[----:B------:R-:W3:Y:S04]  /*1b6c0*/  LDL.LU.64 R98, [R1+0x118] ;  /* 0x0001180001627983 */ /* 0x000ee80000300a00 */
[----:B------:R-:W4:Y:S04]  /*1b6d0*/  LDL.LU.64 R90, [R1+0x138] ;  /* 0x00013800015a7983 */ /* 0x000f280000300a00 */
[----:B------:R-:W-:Y:S04]  /*1b6e0*/  STL [R1+0xc0], R101 ;  /* 0x0000c06501007387 */ /* 0x000fe80000100800 */
[----:B------:R-:W3:Y:S04]  /*1b6f0*/  LDL.LU.64 R94, [R1+0x140] ;  /* 0x00014000015e7983 */ /* 0x000ee80000300a00 */
[----:B------:R-:W3:Y:S04]  /*1b700*/  LDL.LU.64 R118, [R1+0x120] ;  /* 0x0001200001767983 */ /* 0x000ee80000300a00 */
[----:B------:R-:W3:Y:S04]  /*1b710*/  LDL.LU.64 R102, [R1+0x148] ;  /* 0x0001480001667983 */ /* 0x000ee80000300a00 */
[----:B------:R-:W3:Y:S04]  /*1b720*/  LDL.LU.64 R106, [R1+0x160] ;  /* 0x00016000016a7983 */ /* 0x000ee80000300a00 */
[----:B------:R-:W3:Y:S04]  /*1b730*/  LDL.LU.64 R110, [R1+0x150] ;  /* 0x00015000016e7983 */ /* 0x000ee80000300a00 */
[----:B------:R-:W-:Y:S04]  /*1b740*/  STL [R1+0xcc], R104 ;  /* 0x0000cc6801007387 */ /* 0x000fe80000100800 */
[----:B------:R-:W3:Y:S04]  /*1b750*/  LDL.LU.64 R114, [R1+0x158] ;  /* 0x0001580001727983 */ /* 0x000ee80000300a00 */
[----:B------:R-:W-:Y:S04]  /*1b760*/  STL [R1+0xc8], R105 ;  /* 0x0000c86901007387 */ /* 0x000fe80000100800 */
[----:B------:R-:W3:Y:S04]  /*1b770*/  LDL.LU.64 R122, [R1+0x178] ;  /* 0x00017800017a7983 */ /* 0x000ee80000300a00 */
[----:B------:R-:W3:Y:S04]  /*1b780*/  LDL.LU.64 R126, [R1+0x198] ;  /* 0x00019800017e7983 */ /* 0x000ee80000300a00 */
[----:B------:R-:W3:Y:S04]  /*1b790*/  LDL.LU.64 R130, [R1+0x180] ;  /* 0x0001800001827983 */ /* 0x000ee80000300a00 */
[----:B------:R-:W3:Y:S04]  /*1b7a0*/  LDL.LU.64 R162, [R1+0x128] ;  /* 0x0001280001a27983 */ /* 0x000ee80000300a00 */
        /* <DEDUP_REMOVED lines=13> */
[----:B------:R-:W-:Y:S01]  /*1b880*/  STL [R1+0x104], R161 ;  /* 0x000104a101007387 */ /* 0x000fe20000100800 */
[----:B--2---:R-:W-:-:S02]  /*1b890*/  IMAD.MOV.U32 R50, RZ, RZ, R82 ;  /* 0x000000ffff327224 */ /* 0x004fc400078e0052 */
[----:B------:R-:W-:Y:S01]  /*1b8a0*/  IMAD.MOV.U32 R51, RZ, RZ, R83 ;  /* 0x000000ffff337224 */ /* 0x000fe200078e0053 */
[----:B-1----:R-:W-:Y:S01]  /*1b8b0*/  MOV R4, R87 ;  /* 0x0000005700047202 */ /* 0x002fe20000000f00 */
[----:B------:R-:W-:Y:S04]  /*1b8c0*/  STL [R1+0x110], R86 ;  /* 0x0001105601007387 */ /* 0x000fe80000100800 */
[----:B------:R1:W-:Y:S01]  /*1b8d0*/  STL [R1+0x10c], R4 ;  /* 0x00010c0401007387 */ /* 0x0003e20000100800 */
[----:B----4-:R-:W-:-:S03]  /*1b8e0*/  IMAD.MOV.U32 R52, RZ, RZ, R90 ;  /* 0x000000ffff347224 */ /* 0x010fc600078e005a */
[----:B---3--:R-:W-:Y:S01]  /*1b8f0*/  STL [R1+0x118], R98 ;  /* 0x0001186201007387 */ /* 0x008fe20000100800 */
[----:B------:R-:W-:Y:S02]  /*1b900*/  IMAD.MOV.U32 R53, RZ, RZ, R91 ;  /* 0x000000ffff357224 */ /* 0x000fe400078e005b */
[----:B-1----:R-:W-:Y:S01]  /*1b910*/  IMAD.MOV.U32 R4, RZ, RZ, R99 ;  /* 0x000000ffff047224 */ /* 0x002fe200078e0063 */
[----:B------:R-:W-:Y:S01]  /*1b920*/  MOV R54, R94 ;  /* 0x0000005e00367202 */ /* 0x000fe20000000f00 */
[----:B------:R-:W-:-:S03]  /*1b930*/  IMAD.MOV.U32 R55, RZ, RZ, R95 ;  /* 0x000000ffff377224 */ /* 0x000fc600078e005f */
[----:B------:R1:W-:Y:S04]  /*1b940*/  STL [R1+0x114], R4 ;  /* 0x0001140401007387 */ /* 0x0003e80000100800 */
[----:B------:R-:W-:Y:S01]  /*1b950*/  STL [R1+0x120], R118 ;  /* 0x0001207601007387 */ /* 0x000fe20000100800 */
[----:B------:R-:W-:Y:S01]  /*1b960*/  MOV R56, R102 ;  /* 0x0000006600387202 */ /* 0x000fe20000000f00 */
[----:B------:R-:W-:Y:S02]  /*1b970*/  IMAD.MOV.U32 R57, RZ, RZ, R103 ;  /* 0x000000ffff397224 */ /* 0x000fe400078e0067 */
[----:B------:R-:W-:Y:S01]  /*1b980*/  IMAD.MOV.U32 R90, RZ, RZ, R106 ;  /* 0x000000ffff5a7224 */ /* 0x000fe200078e006a */
[----:B------:R-:W-:Y:S01]  /*1b990*/  MOV R91, R107 ;  /* 0x0000006b005b7202 */ /* 0x000fe20000000f00 */
[----:B-1----:R-:W-:-:S02]  /*1b9a0*/  IMAD.MOV.U32 R4, RZ, RZ, R119 ;  /* 0x000000ffff047224 */ /* 0x002fc400078e0077 */
[----:B------:R-:W-:Y:S02]  /*1b9b0*/  IMAD.MOV.U32 R58, RZ, RZ, R110 ;  /* 0x000000ffff3a7224 */ /* 0x000fe400078e006e */
[----:B------:R-:W-:Y:S01]  /*1b9c0*/  IMAD.MOV.U32 R59, RZ, RZ, R111 ;  /* 0x000000ffff3b7224 */ /* 0x000fe200078e006f */
[----:B------:R1:W-:Y:S01]  /*1b9d0*/  STL [R1+0x11c], R4 ;  /* 0x00011c0401007387 */ /* 0x0003e20000100800 */
[----:B------:R-:W-:Y:S01]  /*1b9e0*/  MOV R62, R114 ;  /* 0x00000072003e7202 */ /* 0x000fe20000000f00 */
[----:B------:R-:W-:Y:S01]  /*1b9f0*/  IMAD.MOV.U32 R63, RZ, RZ, R115 ;  /* 0x000000ffff3f7224 */ /* 0x000fe200078e0073 */
[----:B------:R-:W-:Y:S01]  /*1ba00*/  MOV R66, R122 ;  /* 0x0000007a00427202 */ /* 0x000fe20000000f00 */
[----:B------:R-:W-:Y:S02]  /*1ba10*/  IMAD.MOV.U32 R67, RZ, RZ, R123 ;  /* 0x000000ffff437224 */ /* 0x000fe400078e007b */
[----:B------:R-:W-:Y:S01]  /*1ba20*/  IMAD.MOV.U32 R78, RZ, RZ, R126 ;  /* 0x000000ffff4e7224 */ /* 0x000fe200078e007e */
[----:B------:R-:W-:Y:S01]  /*1ba30*/  MOV R79, R127 ;  /* 0x0000007f004f7202 */ /* 0x000fe20000000f00 */
[----:B------:R-:W-:-:S02]  /*1ba40*/  IMAD.MOV.U32 R70, RZ, RZ, R130 ;  /* 0x000000ffff467224 */ /* 0x000fc400078e0082 */
[----:B------:R-:W-:Y:S01]  /*1ba50*/  IMAD.MOV.U32 R71, RZ, RZ, R131 ;  /* 0x000000ffff477224 */ /* 0x000fe200078e0083 */
[----:B------:R2:W-:Y:S01]  /*1ba60*/  STL [R1+0x128], R162 ;  /* 0x000128a201007387 */ /* 0x0005e20000100800 */
[----:B-1----:R-:W-:-:S03]  /*1ba70*/  MOV R4, R163 ;  /* 0x000000a300047202 */ /* 0x002fc60000000f00 */
[----:B------:R-:W3:Y:S04]  /*1ba80*/  LDL.LU.64 R74, [R1+0x188] ;  /* 0x00018800014a7983 */ /* 0x000ee80000300a00 */
[----:B------:R-:W4:Y:S04]  /*1ba90*/  LDL.LU.64 R82, [R1+0x190] ;  /* 0x0001900001527983 */ /* 0x000f280000300a00 */
[----:B------:R-:W4:Y:S04]  /*1baa0*/  LDL.LU.64 R86, [R1+0x1b0] ;  /* 0x0001b00001567983 */ /* 0x000f280000300a00 */
[----:B------:R-:W4:Y:S04]  /*1bab0*/  LDL.LU.64 R102, [R1+0x168] ;  /* 0x0001680001667983 */ /* 0x000f280000300a00 */
[----:B------:R-:W4:Y:S04]  /*1bac0*/  LDL.LU.64 R94, [R1+0x1b8] ;  /* 0x0001b800015e7983 */ /* 0x000f280000300a00 */
[----:B------:R-:W4:Y:S04]  /*1bad0*/  LDL.LU.64 R98, [R1+0x1c0] ;  /* 0x0001c00001627983 */ /* 0x000f280000300a00 */
[----:B------:R1:W-:Y:S04]  /*1bae0*/  STL [R1+0x124], R4 ;  /* 0x0001240401007387 */ /* 0x0003e80000100800 */
[----:B------:R1:W-:Y:S04]  /*1baf0*/  STL [R1+0x130], R50 ;  /* 0x0001303201007387 */ /* 0x0003e80000100800 */
[----:B------:R-:W4:Y:S04]  /*1bb00*/  LDL.LU.64 R106, [R1+0x1c8] ;  /* 0x0001c800016a7983 */ /* 0x000f280000300a00 */
[----:B------:R-:W4:Y:S04]  /*1bb10*/  LDL.LU.64 R110, [R1+0x1d8] ;  /* 0x0001d800016e7983 */ /* 0x000f280000300a00 */
[----:B------:R-:W4:Y:S04]  /*1bb20*/  LDL.LU.64 R114, [R1+0x1d0] ;  /* 0x0001d00001727983 */ /* 0x000f280000300a00 */
[----:B------:R-:W4:Y:S04]  /*1bb30*/  LDL.LU.64 R118, [R1+0x1e0] ;  /* 0x0001e00001767983 */ /* 0x000f280000300a00 */
[----:B------:R-:W4:Y:S04]  /*1bb40*/  LDL.LU.64 R122, [R1+0x1a0] ;  /* 0x0001a000017a7983 */ /* 0x000f280000300a00 */
[----:B------:R-:W4:Y:S04]  /*1bb50*/  LDL.LU.64 R126, [R1+0x220] ;  /* 0x00022000017e7983 */ /* 0x000f280000300a00 */
[----:B------:R-:W4:Y:S04]  /*1bb60*/  LDL.LU.64 R130, [R1+0x1f8] ;  /* 0x0001f80001827983 */ /* 0x000f280000300a00 */
[----:B--2---:R-:W2:Y:S01]  /*1bb70*/  LDL.LU.64 R162, [R1+0x170] ;  /* 0x0001700001a27983 */ /* 0x004ea20000300a00 */
[----:B-1----:R-:W-:Y:S01]  /*1bb80*/  IMAD.MOV.U32 R4, RZ, RZ, R51 ;  /* 0x000000ffff047224 */ /* 0x002fe200078e0033 */
[----:B------:R-:W-:Y:S01]  /*1bb90*/  MOV R50, R70 ;  /* 0x0000004600327202 */ /* 0x000fe20000000f00 */
[----:B------:R-:W-:Y:S01]  /*1bba0*/  IMAD.MOV.U32 R46, RZ, RZ, R66 ;  /* 0x000000ffff2e7224 */ /* 0x000fe200078e0042 */
[----:B------:R-:W-:Y:S01]  /*1bbb0*/  STL [R1+0x138], R52 ;  /* 0x0001383401007387 */ /* 0x000fe20000100800 */
[----:B------:R-:W-:-:S02]  /*1bbc0*/  IMAD.MOV.U32 R47, RZ, RZ, R67 ;  /* 0x000000ffff2f7224 */ /* 0x000fc400078e0043 */
[----:B------:R-:W-:Y:S01]  /*1bbd0*/  IMAD.MOV.U32 R51, RZ, RZ, R71 ;  /* 0x000000ffff337224 */ /* 0x000fe200078e0047 */
[----:B------:R1:W-:Y:S04]  /*1bbe0*/  STL [R1+0x12c], R4 ;  /* 0x00012c0401007387 */ /* 0x0003e80000100800 */
[----:B------:R-:W-:Y:S01]  /*1bbf0*/  STL [R1+0x140], R54 ;  /* 0x0001403601007387 */ /* 0x000fe20000100800 */
[----:B-1----:R-:W-:-:S05]  /*1bc00*/  IMAD.MOV.U32 R4, RZ, RZ, R53 ;  /* 0x000000ffff047224 */ /* 0x002fca00078e0035 */
[----:B------:R1:W-:Y:S04]  /*1bc10*/  STL [R1+0x134], R4 ;  /* 0x0001340401007387 */ /* 0x0003e80000100800 */
[----:B------:R-:W-:Y:S01]  /*1bc20*/  STL [R1+0x148], R56 ;  /* 0x0001483801007387 */ /* 0x000fe20000100800 */
[----:B-1----:R-:W-:-:S05]  /*1bc30*/  MOV R4, R55 ;  /* 0x0000003700047202 */ /* 0x002fca0000000f00 */
[----:B------:R1:W-:Y:S04]  /*1bc40*/  STL [R1+0x13c], R4 ;  /* 0x00013c0401007387 */ /* 0x0003e80000100800 */
[----:B------:R-:W-:Y:S01]  /*1bc50*/  STL [R1+0x150], R58 ;  /* 0x0001503a01007387 */ /* 0x000fe20000100800 */
[----:B-1----:R-:W-:-:S05]  /*1bc60*/  IMAD.MOV.U32 R4, RZ, RZ, R57 ;  /* 0x000000ffff047224 */ /* 0x002fca00078e0039 */
[----:B------:R1:W-:Y:S04]  /*1bc70*/  STL [R1+0x144], R4 ;  /* 0x0001440401007387 */ /* 0x0003e80000100800 */
[----:B------:R-:W-:Y:S01]  /*1bc80*/  STL [R1+0x158], R62 ;  /* 0x0001583e01007387 */ /* 0x000fe20000100800 */
[----:B-1----:R-:W-:-:S05]  /*1bc90*/  IMAD.MOV.U32 R4, RZ, RZ, R59 ;  /* 0x000000ffff047224 */ /* 0x002fca00078e003b */
[----:B------:R1:W-:Y:S02]  /*1bca0*/  STL [R1+0x14c], R4 ;  /* 0x00014c0401007387 */ /* 0x0003e40000100800 */
[----:B-1----:R-:W-:-:S05]  /*1bcb0*/  MOV R4, R63 ;  /* 0x0000003f00047202 */ /* 0x002fca0000000f00 */
[----:B------:R1:W-:Y:S04]  /*1bcc0*/  STL [R1+0x154], R4 ;  /* 0x0001540401007387 */ /* 0x0003e80000100800 */
[----:B------:R-:W-:Y:S01]  /*1bcd0*/  STL [R1+0x160], R90 ;  /* 0x0001605a01007387 */ /* 0x000fe20000100800 */
[----:B-1----:R-:W-:-:S05]  /*1bce0*/  IMAD.MOV.U32 R4, RZ, RZ, R91 ;  /* 0x000000ffff047224 */ /* 0x002fca00078e005b */
[----:B------:R1:W-:Y:S01]  /*1bcf0*/  STL [R1+0x15c], R4 ;  /* 0x00015c0401007387 */ /* 0x0003e20000100800 */
[----:B---3--:R-:W-:Y:S01]  /*1bd00*/  IMAD.MOV.U32 R52, RZ, RZ, R74 ;  /* 0x000000ffff347224 */ /* 0x008fe200078e004a */
[----:B------:R-:W-:Y:S01]  /*1bd10*/  MOV R53, R75 ;  /* 0x0000004b00357202 */ /* 0x000fe20000000f00 */
[----:B----4-:R-:W-:Y:S02]  /*1bd20*/  IMAD.MOV.U32 R58, RZ, RZ, R82 ;  /* 0x000000ffff3a7224 */ /* 0x010fe400078e0052 */
[----:B------:R-:W-:Y:S01]  /*1bd30*/  IMAD.MOV.U32 R59, RZ, RZ, R83 ;  /* 0x000000ffff3b7224 */ /* 0x000fe200078e0053 */
[----:B------:R-:W-:Y:S01]  /*1bd40*/  MOV R54, R86 ;  /* 0x0000005600367202 */ /* 0x000fe20000000f00 */
[----:B------:R-:W-:Y:S02]  /*1bd50*/  IMAD.MOV.U32 R55, RZ, RZ, R87 ;  /* 0x000000ffff377224 */ /* 0x000fe400078e0057 */
[----:B-1----:R-:W-:Y:S01]  /*1bd60*/  IMAD.MOV.U32 R4, RZ, RZ, R103 ;  /* 0x000000ffff047224 */ /* 0x002fe200078e0067 */
[----:B------:R-:W-:Y:S01]  /*1bd70*/  STL [R1+0x168], R102 ;  /* 0x0001686601007387 */ /* 0x000fe20000100800 */
[----:B------:R-:W-:-:S03]  /*1bd80*/  MOV R56, R94 ;  /* 0x0000005e00387202 */ /* 0x000fc60000000f00 */
[----:B------:R2:W-:Y:S01]  /*1bd90*/  STL [R1+0x164], R4 ;  /* 0x0001640401007387 */ /* 0x0005e20000100800 */
[----:B------:R-:W-:Y:S02]  /*1bda0*/  IMAD.MOV.U32 R57, RZ, RZ, R95 ;  /* 0x000000ffff397224 */ /* 0x000fe400078e005f */
[----:B------:R-:W-:Y:S01]  /*1bdb0*/  IMAD.MOV.U32 R62, RZ, RZ, R98 ;  /* 0x000000ffff3e7224 */ /* 0x000fe200078e0062 */
        /* <DEDUP_REMOVED lines=8> */
[----:B------:R-:W-:Y:S01]  /*1be40*/  MOV R91, R119 ;  /* 0x00000077005b7202 */ /* 0x000fe20000000f00 */
[----:B------:R-:W-:Y:S02]  /*1be50*/  IMAD.MOV.U32 R94, RZ, RZ, R122 ;  /* 0x000000ffff5e7224 */ /* 0x000fe400078e007a */
[----:B------:R-:W-:Y:S01]  /*1be60*/  IMAD.MOV.U32 R95, RZ, RZ, R123 ;  /* 0x000000ffff5f7224 */ /* 0x000fe200078e007b */
[----:B------:R-:W-:Y:S01]  /*1be70*/  MOV R110, R126 ;  /* 0x0000007e006e7202 */ /* 0x000fe20000000f00 */
[----:B------:R-:W-:Y:S02]  /*1be80*/  IMAD.MOV.U32 R111, RZ, RZ, R127 ;  /* 0x000000ffff6f7224 */ /* 0x000fe400078e007f */
[----:B------:R-:W-:Y:S01]  /*1be90*/  IMAD.MOV.U32 R82, RZ, RZ, R130 ;  /* 0x000000ffff527224 */ /* 0x000fe200078e0082 */
[----:B------:R-:W-:Y:S01]  /*1bea0*/  MOV R83, R131 ;  /* 0x0000008300537202 */ /* 0x000fe20000000f00 */
[----:B--2---:R-:W-:Y:S01]  /*1beb0*/  IMAD.MOV.U32 R4, RZ, RZ, R163 ;  /* 0x000000ffff047224 */ /* 0x004fe200078e00a3 */
[----:B------:R1:W-:Y:S04]  /*1bec0*/  STL [R1+0x170], R162 ;  /* 0x000170a201007387 */ /* 0x0003e80000100800 */
[----:B------:R-:W2:Y:S04]  /*1bed0*/  LDL.LU.64 R86, [R1+0x200] ;  /* 0x0002000001567983 */ /* 0x000ea80000300a00 */
[----:B------:R-:W3:Y:S04]  /*1bee0*/  LDL.LU.64 R98, [R1+0x208] ;  /* 0x0002080001627983 */ /* 0x000ee80000300a00 */
[----:B------:R4:W-:Y:S04]  /*1bef0*/  STL [R1+0x16c], R4 ;  /* 0x00016c0401007387 */ /* 0x0009e80000100800 */
[----:B------:R-:W3:Y:S04]  /*1bf00*/  LDL.LU.64 R102, [R1+0x210] ;  /* 0x0002100001667983 */ /* 0x000ee80000300a00 */
[----:B------:R-:W3:Y:S04]  /*1bf10*/  LDL.LU.64 R106, [R1+0x300] ;  /* 0x00030000016a7983 */ /* 0x000ee80000300a00 */
[----:B------:R-:W3:Y:S04]  /*1bf20*/  LDL.LU.64 R118, [R1+0x1e8] ;  /* 0x0001e80001767983 */ /* 0x000ee80000300a00 */
[----:B------:R-:W3:Y:S04]  /*1bf30*/  LDL.LU.64 R114, [R1+0x230] ;  /* 0x0002300001727983 */ /* 0x000ee80000300a00 */
[----:B------:R-:W3:Y:S04]  /*1bf40*/  LDL.LU.64 R122, [R1+0x218] ;  /* 0x00021800017a7983 */ /* 0x000ee80000300a00 */
[----:B------:R-:W3:Y:S04]  /*1bf50*/  LDL.LU.64 R126, [R1+0x238] ;  /* 0x00023800017e7983 */ /* 0x000ee80000300a00 */
[----:B------:R-:W3:Y:S04]  /*1bf60*/  LDL.LU.64 R130, [R1+0x360] ;  /* 0x0003600001827983 */ /* 0x000ee80000300a00 */
[----:B-1----:R-:W3:Y:S01]  /*1bf70*/  LDL.LU.64 R162, [R1+0x1a8] ;  /* 0x0001a80001a27983 */ /* 0x002ee20000300a00 */
[----:B----4-:R-:W-:-:S03]  /*1bf80*/  IMAD.MOV.U32 R4, RZ, RZ, R47 ;  /* 0x000000ffff047224 */ /* 0x010fc600078e002f */
[----:B------:R-:W-:Y:S04]  /*1bf90*/  STL [R1+0x178], R46 ;  /* 0x0001782e01007387 */ /* 0x000fe80000100800 */
[----:B------:R-:W-:Y:S04]  /*1bfa0*/  STL [R1+0x180], R50 ;  /* 0x0001803201007387 */ /* 0x000fe80000100800 */
[----:B------:R1:W-:Y:S04]  /*1bfb0*/  STL [R1+0x174], R4 ;  /* 0x0001740401007387 */ /* 0x0003e80000100800 */
[----:B------:R4:W-:Y:S01]  /*1bfc0*/  STL [R1+0x188], R52 ;  /* 0x0001883401007387 */ /* 0x0009e20000100800 */
[----:B-1----:R-:W-:-:S05]  /*1bfd0*/  MOV R4, R51 ;  /* 0x0000003300047202 */ /* 0x002fca0000000f00 */
[----:B------:R1:W-:Y:S01]  /*1bfe0*/  STL [R1+0x17c], R4 ;  /* 0x00017c0401007387 */ /* 0x0003e20000100800 */
[----:B----4-:R-:W-:Y:S02]  /*1bff0*/  IMAD.MOV.U32 R52, RZ, RZ, R54 ;  /* 0x000000ffff347224 */ /* 0x010fe400078e0036 */
[----:B------:R-:W-:Y:S02]  /*1c000*/  IMAD.MOV.U32 R54, RZ, RZ, R56 ;  /* 0x000000ffff367224 */ /* 0x000fe400078e0038 */
[----:B------:R-:W-:Y:S02]  /*1c010*/  IMAD.MOV.U32 R56, RZ, RZ, R62 ;  /* 0x000000ffff387224 */ /* 0x000fe400078e003e */
[----:B------:R-:W-:Y:S02]  /*1c020*/  IMAD.MOV.U32 R62, RZ, RZ, R74 ;  /* 0x000000ffff3e7224 */ /* 0x000fe400078e004a */
[----:B-1----:R-:W-:Y:S01]  /*1c030*/  IMAD.MOV.U32 R4, RZ, RZ, R53 ;  /* 0x000000ffff047224 */ /* 0x002fe200078e0035 */
[----:B------:R-:W-:Y:S01]  /*1c040*/  MOV R53, R55 ;  /* 0x0000003700357202 */ /* 0x000fe20000000f00 */
[----:B------:R-:W-:-:S02]  /*1c050*/  IMAD.MOV.U32 R55, RZ, RZ, R57 ;  /* 0x000000ffff377224 */ /* 0x000fc400078e0039 */
[----:B------:R-:W-:Y:S01]  /*1c060*/  IMAD.MOV.U32 R57, RZ, RZ, R63 ;  /* 0x000000ffff397224 */ /* 0x000fe200078e003f */
[----:B------:R1:W-:Y:S01]  /*1c070*/  STL [R1+0x184], R4 ;  /* 0x0001840401007387 */ /* 0x0003e20000100800 */
[----:B------:R-:W-:-:S03]  /*1c080*/  MOV R63, R75 ;  /* 0x0000004b003f7202 */ /* 0x000fc60000000f00 */
[----:B------:R4:W-:Y:S01]  /*1c090*/  STL [R1+0x190], R58 ;  /* 0x0001903a01007387 */ /* 0x0009e20000100800 */
[----:B-1----:R-:W-:-:S05]  /*1c0a0*/  MOV R4, R59 ;  /* 0x0000003b00047202 */ /* 0x002fca0000000f00 */
[----:B------:R1:W-:Y:S01]  /*1c0b0*/  STL [R1+0x18c], R4 ;  /* 0x00018c0401007387 */ /* 0x0003e20000100800 */
[----:B----4-:R-:W-:Y:S01]  /*1c0c0*/  MOV R58, R66 ;  /* 0x00000042003a7202 */ /* 0x010fe20000000f00 */
[----:B------:R-:W-:Y:S01]  /*1c0d0*/  IMAD.MOV.U32 R59, RZ, RZ, R67 ;  /* 0x000000ffff3b7224 */ /* 0x000fe200078e0043 */
[----:B------:R-:W-:Y:S01]  /*1c0e0*/  MOV R67, R83 ;  /* 0x0000005300437202 */ /* 0x000fe20000000f00 */
[----:B------:R-:W-:Y:S01]  /*1c0f0*/  STL [R1+0x198], R78 ;  /* 0x0001984e01007387 */ /* 0x000fe20000100800 */
[----:B------:R-:W-:Y:S02]  /*1c100*/  IMAD.MOV.U32 R66, RZ, RZ, R82 ;  /* 0x000000ffff427224 */ /* 0x000fe400078e0052 */
[----:B-1----:R-:W-:-:S05]  /*1c110*/  IMAD.MOV.U32 R4, RZ, RZ, R79 ;  /* 0x000000ffff047224 */ /* 0x002fca00078e004f */
[----:B------:R1:W-:Y:S04]  /*1c120*/  STL [R1+0x194], R4 ;  /* 0x0001940401007387 */ /* 0x0003e80000100800 */
[----:B------:R4:W-:Y:S01]  /*1c130*/  STL [R1+0x1a0], R94 ;  /* 0x0001a05e01007387 */ /* 0x0009e20000100800 */
[----:B-1----:R-:W-:-:S05]  /*1c140*/  MOV R4, R95 ;  /* 0x0000005f00047202 */ /* 0x002fca0000000f00 */
[----:B------:R1:W-:Y:S01]  /*1c150*/  STL [R1+0x19c], R4 ;  /* 0x00019c0401007387 */ /* 0x0003e20000100800 */
[----:B--2---:R-:W-:Y:S02]  /*1c160*/  IMAD.MOV.U32 R74, RZ, RZ, R86 ;  /* 0x000000ffff4a7224 */ /* 0x004fe400078e0056 */
[----:B------:R-:W-:Y:S02]  /*1c170*/  IMAD.MOV.U32 R75, RZ, RZ, R87 ;  /* 0x000000ffff4b7224 */ /* 0x000fe400078e0057 */
[----:B---3--:R-:W-:Y:S02]  /*1c180*/  IMAD.MOV.U32 R78, RZ, RZ, R98 ;  /* 0x000000ffff4e7224 */ /* 0x008fe400078e0062 */
[----:B------:R-:W-:Y:S01]  /*1c190*/  IMAD.MOV.U32 R79, RZ, RZ, R99 ;  /* 0x000000ffff4f7224 */ /* 0x000fe200078e0063 */
[----:B------:R-:W-:Y:S01]  /*1c1a0*/  MOV R82, R102 ;  /* 0x0000006600527202 */ /* 0x000fe20000000f00 */
[----:B------:R-:W-:Y:S02]  /*1c1b0*/  IMAD.MOV.U32 R83, RZ, RZ, R103 ;  /* 0x000000ffff537224 */ /* 0x000fe400078e0067 */
[----:B------:R-:W-:Y:S01]  /*1c1c0*/  IMAD.MOV.U32 R86, RZ, RZ, R106 ;  /* 0x000000ffff567224 */ /* 0x000fe200078e006a */
[----:B------:R-:W-:Y:S01]  /*1c1d0*/  MOV R87, R107 ;  /* 0x0000006b00577202 */ /* 0x000fe20000000f00 */
[----:B----4-:R-:W-:-:S02]  /*1c1e0*/  IMAD.MOV.U32 R94, RZ, RZ, R114 ;  /* 0x000000ffff5e7224 */ /* 0x010fc400078e0072 */
[----:B------:R-:W-:Y:S01]  /*1c1f0*/  IMAD.MOV.U32 R95, RZ, RZ, R115 ;  /* 0x000000ffff5f7224 */ /* 0x000fe200078e0073 */
[----:B------:R-:W-:Y:S01]  /*1c200*/  MOV R98, R122 ;  /* 0x0000007a00627202 */ /* 0x000fe20000000f00 */
[----:B------:R-:W-:Y:S02]  /*1c210*/  IMAD.MOV.U32 R99, RZ, RZ, R123 ;  /* 0x000000ffff637224 */ /* 0x000fe400078e007b */
[----:B------:R-:W-:Y:S01]  /*1c220*/  IMAD.MOV.U32 R102, RZ, RZ, R126 ;  /* 0x000000ffff667224 */ /* 0x000fe200078e007e */
[----:B------:R-:W-:Y:S01]  /*1c230*/  MOV R103, R127 ;  /* 0x0000007f00677202 */ /* 0x000fe20000000f00 */
[----:B------:R-:W-:Y:S02]  /*1c240*/  IMAD.MOV.U32 R106, RZ, RZ, R130 ;  /* 0x000000ffff6a7224 */ /* 0x000fe400078e0082 */
[----:B------:R-:W-:Y:S01]  /*1c250*/  IMAD.MOV.U32 R107, RZ, RZ, R131 ;  /* 0x000000ffff6b7224 */ /* 0x000fe200078e0083 */
[----:B-1----:R-:W-:Y:S01]  /*1c260*/  MOV R4, R163 ;  /* 0x000000a300047202 */ /* 0x002fe20000000f00 */
[----:B------:R1:W-:Y:S04]  /*1c270*/  STL [R1+0x1a8], R162 ;  /* 0x0001a8a201007387 */ /* 0x0003e80000100800 */
[----:B------:R-:W2:Y:S04]  /*1c280*/  LDL.LU.64 R114, [R1+0x370] ;  /* 0x0003700001727983 */ /* 0x000ea80000300a00 */
[----:B------:R-:W3:Y:S04]  /*1c290*/  LDL.LU.64 R122, [R1+0x330] ;  /* 0x00033000017a7983 */ /* 0x000ee80000300a00 */
[----:B------:R4:W-:Y:S04]  /*1c2a0*/  STL [R1+0x1a4], R4 ;  /* 0x0001a40401007387 */ /* 0x0009e80000100800 */
[----:B------:R-:W3:Y:S04]  /*1c2b0*/  LDL.LU.64 R126, [R1+0x2e0] ;  /* 0x0002e000017e7983 */ /* 0x000ee80000300a00 */
[----:B------:R-:W3:Y:S04]  /*1c2c0*/  LDL.64 R130, [R1+0x340] ;  /* 0x0003400001827983 */ /* 0x000ee80000100a00 */
[----:B-1----:R-:W3:Y:S01]  /*1c2d0*/  LDL.LU.64 R162, [R1+0x1f0] ;  /* 0x0001f00001a27983 */ /* 0x002ee20000300a00 */
[----:B----4-:R-:W-:Y:S01]  /*1c2e0*/  IMAD.MOV.U32 R4, RZ, RZ, R53 ;  /* 0x000000ffff047224 */ /* 0x010fe200078e0035 */
[----:B------:R-:W-:Y:S01]  /*1c2f0*/  MOV R50, R74 ;  /* 0x0000004a00327202 */ /* 0x000fe20000000f00 */
[----:B------:R-:W-:Y:S01]  /*1c300*/  IMAD.MOV.U32 R51, RZ, RZ, R75 ;  /* 0x000000ffff337224 */ /* 0x000fe200078e004b */
[----:B------:R1:W-:Y:S01]  /*1c310*/  STL [R1+0x1b0], R52 ;  /* 0x0001b03401007387 */ /* 0x0003e20000100800 */
[----:B------:R-:W-:Y:S01]  /*1c320*/  MOV R46, R66 ;  /* 0x00000042002e7202 */ /* 0x000fe20000000f00 */
[----:B------:R-:W-:-:S02]  /*1c330*/  IMAD.MOV.U32 R47, RZ, RZ, R67 ;  /* 0x000000ffff2f7224 */ /* 0x000fc400078e0043 */
[----:B------:R4:W-:Y:S04]  /*1c340*/  STL [R1+0x1b8], R54 ;  /* 0x0001b83601007387 */ /* 0x0009e80000100800 */
[----:B------:R4:W-:Y:S04]  /*1c350*/  STL [R1+0x1ac], R4 ;  /* 0x0001ac0401007387 */ /* 0x0009e80000100800 */
[----:B------:R4:W-:Y:S01]  /*1c360*/  STL [R1+0x1c0], R56 ;  /* 0x0001c03801007387 */ /* 0x0009e20000100800 */
[----:B-1----:R-:W-:Y:S01]  /*1c370*/  IMAD.MOV.U32 R52, RZ, RZ, R78 ;  /* 0x000000ffff347224 */ /* 0x002fe200078e004e */
[----:B------:R-:W-:-:S02]  /*1c380*/  MOV R53, R79 ;  /* 0x0000004f00357202 */ /* 0x000fc40000000f00 */
[----:B----4-:R-:W-:Y:S01]  /*1c390*/  MOV R54, R94 ;  /* 0x0000005e00367202 */ /* 0x010fe20000000f00 */
[----:B------:R-:W-:Y:S02]  /*1c3a0*/  IMAD.MOV.U32 R4, RZ, RZ, R55 ;  /* 0x000000ffff047224 */ /* 0x000fe400078e0037 */
[----:B------:R-:W-:-:S03]  /*1c3b0*/  IMAD.MOV.U32 R55, RZ, RZ, R95 ;  /* 0x000000ffff377224 */ /* 0x000fc600078e005f */
[----:B------:R1:W-:Y:S01]  /*1c3c0*/  STL [R1+0x1b4], R4 ;  /* 0x0001b40401007387 */ /* 0x0003e20000100800 */
[----:B------:R-:W-:Y:S01]  /*1c3d0*/  IMAD.MOV.U32 R56, RZ, RZ, R82 ;  /* 0x000000ffff387224 */ /* 0x000fe200078e0052 */
[----:B------:R-:W-:Y:S02]  /*1c3e0*/  MOV R82, R86 ;  /* 0x0000005600527202 */ /* 0x000fe40000000f00 */
[----:B------:R4:W-:Y:S01]  /*1c3f0*/  STL [R1+0x1c8], R58 ;  /* 0x0001c83a01007387 */ /* 0x0009e20000100800 */
[----:B-1----:R-:W-:Y:S01]  /*1c400*/  MOV R4, R57 ;  /* 0x0000003900047202 */ /* 0x002fe20000000f00 */
[----:B------:R-:W-:Y:S02]  /*1c410*/  IMAD.MOV.U32 R57, RZ, RZ, R83 ;  /* 0x000000ffff397224 */ /* 0x000fe400078e0053 */
[----:B------:R-:W-:Y:S02]  /*1c420*/  IMAD.MOV.U32 R83, RZ, RZ, R87 ;  /* 0x000000ffff537224 */ /* 0x000fe400078e0057 */
[----:B------:R1:W-:Y:S01]  /*1c430*/  STL [R1+0x1bc], R4 ;  /* 0x0001bc0401007387 */ /* 0x0003e20000100800 */
[----:B----4-:R-:W-:-:S03]  /*1c440*/  IMAD.MOV.U32 R58, RZ, RZ, R102 ;  /* 0x000000ffff3a7224 */ /* 0x010fc600078e0066 */
[----:B------:R4:W-:Y:S01]  /*1c450*/  STL [R1+0x1d0], R62 ;  /* 0x0001d03e01007387 */ /* 0x0009e20000100800 */
[----:B-1----:R-:W-:Y:S02]  /*1c460*/  IMAD.MOV.U32 R4, RZ, RZ, R59 ;  /* 0x000000ffff047224 */ /* 0x002fe400078e003b */
[----:B------:R-:W-:-:S03]  /*1c470*/  IMAD.MOV.U32 R59, RZ, RZ, R103 ;  /* 0x000000ffff3b7224 */ /* 0x000fc600078e0067 */
[----:B------:R1:W-:Y:S01]  /*1c480*/  STL [R1+0x1c4], R4 ;  /* 0x0001c40401007387 */ /* 0x0003e20000100800 */
[----:B----4-:R-:W-:-:S03]  /*1c490*/  MOV R62, R106 ;  /* 0x0000006a003e7202 */ /* 0x010fc60000000f00 */
[----:B------:R4:W-:Y:S01]  /*1c4a0*/  STL [R1+0x1d8], R70 ;  /* 0x0001d84601007387 */ /* 0x0009e20000100800 */
[----:B-1----:R-:W-:Y:S02]  /*1c4b0*/  IMAD.MOV.U32 R4, RZ, RZ, R63 ;  /* 0x000000ffff047224 */ /* 0x002fe400078e003f */
[----:B------:R-:W-:-:S03]  /*1c4c0*/  IMAD.MOV.U32 R63, RZ, RZ, R107 ;  /* 0x000000ffff3f7224 */ /* 0x000fc600078e006b */
[----:B------:R1:W-:Y:S01]  /*1c4d0*/  STL [R1+0x1cc], R4 ;  /* 0x0001cc0401007387 */ /* 0x0003e20000100800 */
[----:B----4-:R-:W-:Y:S02]  /*1c4e0*/  IMAD.MOV.U32 R70, RZ, RZ, R98 ;  /* 0x000000ffff467224 */ /* 0x010fe400078e0062 */
[----:B-1----:R-:W-:Y:S01]  /*1c4f0*/  IMAD.MOV.U32 R4, RZ, RZ, R71 ;  /* 0x000000ffff047224 */ /* 0x002fe200078e0047 */
[----:B------:R-:W-:-:S04]  /*1c500*/  MOV R71, R99 ;  /* 0x0000006300477202 */ /* 0x000fc80000000f00 */
[----:B------:R1:W-:Y:S04]  /*1c510*/  STL [R1+0x1d4], R4 ;  /* 0x0001d40401007387 */ /* 0x0003e80000100800 */
[----:B------:R-:W-:Y:S01]  /*1c520*/  STL [R1+0x1e0], R90 ;  /* 0x0001e05a01007387 */ /* 0x000fe20000100800 */
[----:B-1----:R-:W-:-:S05]  /*1c530*/  IMAD.MOV.U32 R4, RZ, RZ, R91 ;  /* 0x000000ffff047224 */ /* 0x002fca00078e005b */
[----:B------:R1:W-:Y:S04]  /*1c540*/  STL [R1+0x1dc], R4 ;  /* 0x0001dc0401007387 */ /* 0x0003e80000100800 */
[----:B------:R-:W-:Y:S01]  /*1c550*/  STL [R1+0x1e8], R118 ;  /* 0x0001e87601007387 */ /* 0x000fe20000100800 */
[----:B-1----:R-:W-:-:S05]  /*1c560*/  IMAD.MOV.U32 R4, RZ, RZ, R119 ;  /* 0x000000ffff047224 */ /* 0x002fca00078e0077 */
[----:B------:R1:W-:Y:S01]  /*1c570*/  STL [R1+0x1e4], R4 ;  /* 0x0001e40401007387 */ /* 0x0003e20000100800 */
[----:B--2---:R-:W-:Y:S01]  /*1c580*/  IMAD.MOV.U32 R66, RZ, RZ, R114 ;  /* 0x000000ffff427224 */ /* 0x004fe200078e0072 */
[----:B------:R-:W-:Y:S01]  /*1c590*/  MOV R67, R115 ;  /* 0x0000007300437202 */ /* 0x000fe20000000f00 */
[----:B---3--:R-:W-:Y:S01]  /*1c5a0*/  IMAD.MOV.U32 R74, RZ, RZ, R122 ;  /* 0x000000ffff4a7224 */ /* 0x008fe200078e007a */
[----:B------:R-:W-:Y:S01]  /*1c5b0*/  MOV R75, R123 ;  /* 0x0000007b004b7202 */ /* 0x000fe20000000f00 */
[----:B------:R-:W-:Y:S02]  /*1c5c0*/  IMAD.MOV.U32 R106, RZ, RZ, R126 ;  /* 0x000000ffff6a7224 */ /* 0x000fe400078e007e */
[----:B------:R-:W-:Y:S01]  /*1c5d0*/  IMAD.MOV.U32 R107, RZ, RZ, R127 ;  /* 0x000000ffff6b7224 */ /* 0x000fe200078e007f */
[----:B------:R-:W-:Y:S01]  /*1c5e0*/  MOV R78, R130 ;  /* 0x00000082004e7202 */ /* 0x000fe20000000f00 */
[----:B------:R-:W-:Y:S01]  /*1c5f0*/  IMAD.MOV.U32 R79, RZ, RZ, R131 ;  /* 0x000000ffff4f7224 */ /* 0x000fe200078e0083 */
[----:B------:R2:W-:Y:S01]  /*1c600*/  STL [R1+0x1f0], R162 ;  /* 0x0001f0a201007387 */ /* 0x0005e20000100800 */
[----:B-1----:R-:W-:-:S03]  /*1c610*/  IMAD.MOV.U32 R4, RZ, RZ, R163 ;  /* 0x000000ffff047224 */ /* 0x002fc600078e00a3 */
[----:B------:R-:W3:Y:S04]  /*1c620*/  LDL.LU.64 R86, [R1+0x3b8] ;  /* 0x0003b80001567983 */ /* 0x000ee80000300a00 */
[----:B------:R-:W4:Y:S04]  /*1c630*/  LDL.LU.64 R90, [R1+0x308] ;  /* 0x00030800015a7983 */ /* 0x000f280000300a00 */
[----:B------:R-:W4:Y:S04]  /*1c640*/  LDL.LU.64 R94, [R1+0x3d0] ;  /* 0x0003d000015e7983 */ /* 0x000f280000300a00 */
[----:B------:R-:W4:Y:S04]  /*1c650*/  LDL.LU.64 R122, [R1+0x4c8] ;  /* 0x0004c800017a7983 */ /* 0x000f280000300a00 */
[----:B------:R-:W4:Y:S04]  /*1c660*/  LDL.LU.64 R98, [R1+0x2b8] ;  /* 0x0002b80001627983 */ /* 0x000f280000300a00 */
[----:B------:R-:W4:Y:S04]  /*1c670*/  LDL.LU.64 R102, [R1+0x448] ;  /* 0x0004480001667983 */ /* 0x000f280000300a00 */
[----:B------:R-:W4:Y:S04]  /*1c680*/  LDL.LU.64 R126, [R1+0x498] ;  /* 0x00049800017e7983 */ /* 0x000f280000300a00 */
[----:B------:R1:W-:Y:S04]  /*1c690*/  STL [R1+0x1ec], R4 ;  /* 0x0001ec0401007387 */ /* 0x0003e80000100800 */
[----:B------:R-:W4:Y:S04]  /*1c6a0*/  LDL.LU.64 R114, [R1+0x3a8] ;  /* 0x0003a80001727983 */ /* 0x000f280000300a00 */
[----:B--2---:R-:W2:Y:S04]  /*1c6b0*/  LDL.LU.64 R162, [R1+0x338] ;  /* 0x0003380001a27983 */ /* 0x004ea80000300a00 */
[----:B------:R-:W2:Y:S04]  /*1c6c0*/  LDL.LU.64 R118, [R1+0x418] ;  /* 0x0004180001767983 */ /* 0x000ea80000300a00 */
[----:B------:R-:W2:Y:S01]  /*1c6d0*/  LDL.LU.64 R130, [R1+0x228] ;  /* 0x0002280001827983 */ /* 0x000ea20000300a00 */
[----:B-1----:R-:W-:-:S03]  /*1c6e0*/  MOV R4, R47 ;  /* 0x0000002f00047202 */ /* 0x002fc60000000f00 */
[----:B------:R1:W-:Y:S04]  /*1c6f0*/  STL [R1+0x1f8], R46 ;  /* 0x0001f82e01007387 */ /* 0x0003e80000100800 */
[----:B------:R1:W-:Y:S04]  /*1c700*/  STL [R1+0x200], R50 ;  /* 0x0002003201007387 */ /* 0x0003e80000100800 */
[----:B------:R1:W-:Y:S04]  /*1c710*/  STL [R1+0x1f4], R4 ;  /* 0x0001f40401007387 */ /* 0x0003e80000100800 */
[----:B------:R1:W-:Y:S02]  /*1c720*/  STL [R1+0x208], R52 ;  /* 0x0002083401007387 */ /* 0x0003e40000100800 */
[----:B-1----:R-:W-:Y:S01]  /*1c730*/  MOV R46, R54 ;  /* 0x00000036002e7202 */ /* 0x002fe20000000f00 */
[----:B------:R-:W-:Y:S01]  /*1c740*/  IMAD.MOV.U32 R47, RZ, RZ, R55 ;  /* 0x000000ffff2f7224 */ /* 0x000fe200078e0037 */
[----:B------:R-:W-:Y:S01]  /*1c750*/  MOV R55, R63 ;  /* 0x0000003f00377202 */ /* 0x000fe20000000f00 */
[----:B------:R-:W-:Y:S01]  /*1c760*/  IMAD.MOV.U32 R54, RZ, RZ, R62 ;  /* 0x000000ffff367224 */ /* 0x000fe200078e003e */
[----:B------:R-:W-:Y:S01]  /*1c770*/  MOV R50, R58 ;  /* 0x0000003a00327202 */ /* 0x000fe20000000f00 */
[----:B------:R-:W-:Y:S01]  /*1c780*/  IMAD.MOV.U32 R4, RZ, RZ, R51 ;  /* 0x000000ffff047224 */ /* 0x000fe200078e0033 */
[----:B------:R-:W-:Y:S01]  /*1c790*/  MOV R58, R78 ;  /* 0x0000004e003a7202 */ /* 0x000fe20000000f00 */
[----:B------:R-:W-:-:S02]  /*1c7a0*/  IMAD.MOV.U32 R51, RZ, RZ, R59 ;  /* 0x000000ffff337224 */ /* 0x000fc400078e003b */
[----:B------:R-:W-:Y:S01]  /*1c7b0*/  IMAD.MOV.U32 R59, RZ, RZ, R79 ;  /* 0x000000ffff3b7224 */ /* 0x000fe200078e004f */
[----:B------:R1:W-:Y:S01]  /*1c7c0*/  STL [R1+0x1fc], R4 ;  /* 0x0001fc0401007387 */ /* 0x0003e20000100800 */
[----:B------:R-:W-:Y:S02]  /*1c7d0*/  IMAD.MOV.U32 R52, RZ, RZ, R66 ;  /* 0x000000ffff347224 */ /* 0x000fe400078e0042 */
[----:B-1----:R-:W-:Y:S02]  /*1c7e0*/  IMAD.MOV.U32 R4, RZ, RZ, R53 ;  /* 0x000000ffff047224 */ /* 0x002fe400078e0035 */
[----:B------:R-:W-:-:S03]  /*1c7f0*/  IMAD.MOV.U32 R53, RZ, RZ, R67 ;  /* 0x000000ffff357224 */ /* 0x000fc600078e0043 */
[----:B------:R1:W-:Y:S04]  /*1c800*/  STL [R1+0x204], R4 ;  /* 0x0002040401007387 */ /* 0x0003e80000100800 */
[----:B------:R1:W-:Y:S02]  /*1c810*/  STL [R1+0x210], R56 ;  /* 0x0002103801007387 */ /* 0x0003e40000100800 */
[----:B-1----:R-:W-:-:S05]  /*1c820*/  IMAD.MOV.U32 R4, RZ, RZ, R57 ;  /* 0x000000ffff047224 */ /* 0x002fca00078e0039 */
[----:B------:R1:W-:Y:S01]  /*1c830*/  STL [R1+0x20c], R4 ;  /* 0x00020c0401007387 */ /* 0x0003e20000100800 */
[----:B------:R-:W-:Y:S02]  /*1c840*/  IMAD.MOV.U32 R56, RZ, RZ, R74 ;  /* 0x000000ffff387224 */ /* 0x000fe400078e004a */
[----:B------:R-:W-:Y:S01]  /*1c850*/  IMAD.MOV.U32 R57, RZ, RZ, R75 ;  /* 0x000000ffff397224 */ /* 0x000fe200078e004b */
[----:B------:R-:W-:Y:S01]  /*1c860*/  STL [R1+0x218], R70 ;  /* 0x0002184601007387 */ /* 0x000fe20000100800 */
[----:B-1----:R-:W-:-:S05]  /*1c870*/  MOV R4, R71 ;  /* 0x0000004700047202 */ /* 0x002fca0000000f00 */
[----:B------:R1:W-:Y:S04]  /*1c880*/  STL [R1+0x214], R4 ;  /* 0x0002140401007387 */ /* 0x0003e80000100800 */
[----:B------:R-:W-:Y:S01]  /*1c890*/  STL [R1+0x220], R110 ;  /* 0x0002206e01007387 */ /* 0x000fe20000100800 */
[----:B-1----:R-:W-:-:S05]  /*1c8a0*/  MOV R4, R111 ;  /* 0x0000006f00047202 */ /* 0x002fca0000000f00 */
[----:B------:R1:W-:Y:S01]  /*1c8b0*/  STL [R1+0x21c], R4 ;  /* 0x00021c0401007387 */ /* 0x0003e20000100800 */
[----:B---3--:R-:W-:Y:S01]  /*1c8c0*/  IMAD.MOV.U32 R66, RZ, RZ, R86 ;  /* 0x000000ffff427224 */ /* 0x008fe200078e0056 */
[----:B------:R-:W-:Y:S01]  /*1c8d0*/  MOV R67, R87 ;  /* 0x0000005700437202 */ /* 0x000fe20000000f00 */
[----:B----4-:R-:W-:Y:S02]  /*1c8e0*/  IMAD.MOV.U32 R62, RZ, RZ, R90 ;  /* 0x000000ffff3e7224 */ /* 0x010fe400078e005a */
[----:B------:R-:W-:Y:S01]  /*1c8f0*/  IMAD.MOV.U32 R63, RZ, RZ, R91 ;  /* 0x000000ffff3f7224 */ /* 0x000fe200078e005b */
[----:B------:R-:W-:Y:S01]  /*1c900*/  MOV R70, R94 ;  /* 0x0000005e00467202 */ /* 0x000fe20000000f00 */
[----:B------:R-:W-:Y:S02]  /*1c910*/  IMAD.MOV.U32 R71, RZ, RZ, R95 ;  /* 0x000000ffff477224 */ /* 0x000fe400078e005f */
[----:B------:R-:W-:Y:S01]  /*1c920*/  IMAD.MOV.U32 R74, RZ, RZ, R98 ;  /* 0x000000ffff4a7224 */ /* 0x000fe200078e0062 */
[----:B------:R-:W-:Y:S01]  /*1c930*/  MOV R75, R99 ;  /* 0x00000063004b7202 */ /* 0x000fe20000000f00 */
[----:B------:R-:W-:-:S02]  /*1c940*/  IMAD.MOV.U32 R78, RZ, RZ, R102 ;  /* 0x000000ffff4e7224 */ /* 0x000fc400078e0066 */
[----:B------:R-:W-:Y:S02]  /*1c950*/  IMAD.MOV.U32 R79, RZ, RZ, R103 ;  /* 0x000000ffff4f7224 */ /* 0x000fe400078e0067 */
[----:B------:R-:W-:Y:S02]  /*1c960*/  IMAD.MOV.U32 R86, RZ, RZ, R114 ;  /* 0x000000ffff567224 */ /* 0x000fe400078e0072 */
[----:B------:R-:W-:Y:S01]  /*1c970*/  IMAD.MOV.U32 R87, RZ, RZ, R115 ;  /* 0x000000ffff577224 */ /* 0x000fe200078e0073 */
[----:B--2---:R-:W-:Y:S01]  /*1c980*/  MOV R90, R118 ;  /* 0x00000076005a7202 */ /* 0x004fe20000000f00 */
[----:B------:R-:W-:Y:S01]  /*1c990*/  IMAD.MOV.U32 R91, RZ, RZ, R119 ;  /* 0x000000ffff5b7224 */ /* 0x000fe200078e0077 */
[----:B------:R2:W-:Y:S01]  /*1c9a0*/  STL [R1+0x228], R130 ;  /* 0x0002288201007387 */ /* 0x0005e20000100800 */
[----:B-1----:R-:W-:-:S03]  /*1c9b0*/  IMAD.MOV.U32 R4, RZ, RZ, R131 ;  /* 0x000000ffff047224 */ /* 0x002fc600078e0083 */
[----:B------:R-:W3:Y:S04]  /*1c9c0*/  LDL.LU.64 R94, [R1+0x3f0] ;  /* 0x0003f000015e7983 */ /* 0x000ee80000300a00 */
[----:B------:R-:W4:Y:S04]  /*1c9d0*/  LDL.LU.64 R98, [R1+0x378] ;  /* 0x0003780001627983 */ /* 0x000f280000300a00 */
[----:B------:R-:W4:Y:S04]  /*1c9e0*/  LDL.LU.64 R102, [R1+0x2d8] ;  /* 0x0002d80001667983 */ /* 0x000f280000300a00 */
[----:B------:R-:W4:Y:S04]  /*1c9f0*/  LDL.LU.64 R110, [R1+0x480] ;  /* 0x00048000016e7983 */ /* 0x000f280000300a00 */
[----:B------:R1:W-:Y:S04]  /*1ca00*/  STL [R1+0x224], R4 ;  /* 0x0002240401007387 */ /* 0x0003e80000100800 */
[----:B------:R-:W4:Y:S04]  /*1ca10*/  LDL.LU.64 R114, [R1+0x348] ;  /* 0x0003480001727983 */ /* 0x000f280000300a00 */
[----:B------:R-:W4:Y:S04]  /*1ca20*/  LDL.LU.64 R118, [R1+0x458] ;  /* 0x0004580001767983 */ /* 0x000f280000300a00 */
[----:B--2---:R-:W2:Y:S01]  /*1ca30*/  LDL.LU.64 R130, [R1+0x398] ;  /* 0x0003980001827983 */ /* 0x004ea20000300a00 */
[----:B-1----:R-:W-:-:S03]  /*1ca40*/  MOV R4, R47 ;  /* 0x0000002f00047202 */ /* 0x002fc60000000f00 */
[----:B------:R-:W-:Y:S04]  /*1ca50*/  STL [R1+0x230], R46 ;  /* 0x0002302e01007387 */ /* 0x000fe80000100800 */
[----:B------:R1:W-:Y:S04]  /*1ca60*/  STL [R1+0x238], R50 ;  /* 0x0002383201007387 */ /* 0x0003e80000100800 */
[----:B------:R1:W-:Y:S04]  /*1ca70*/  STL [R1+0x22c], R4 ;  /* 0x00022c0401007387 */ /* 0x0003e80000100800 */
[----:B------:R1:W-:Y:S02]  /*1ca80*/  STL [R1+0x240], R54 ;  /* 0x0002403601007387 */ /* 0x0003e40000100800 */
[----:B-1----:R-:W-:Y:S01]  /*1ca90*/  IMAD.MOV.U32 R50, RZ, RZ, R52 ;  /* 0x000000ffff327224 */ /* 0x002fe200078e0034 */
[----:B------:R-:W-:Y:S01]  /*1caa0*/  MOV R52, R58 ;  /* 0x0000003a00347202 */ /* 0x000fe20000000f00 */
[----:B------:R-:W-:Y:S01]  /*1cab0*/  IMAD.MOV.U32 R4, RZ, RZ, R51 ;  /* 0x000000ffff047224 */ /* 0x000fe200078e0033 */
[----:B------:R-:W-:Y:S01]  /*1cac0*/  MOV R51, R53 ;  /* 0x0000003500337202 */ /* 0x000fe20000000f00 */
[----:B------:R-:W-:Y:S01]  /*1cad0*/  IMAD.MOV.U32 R53, RZ, RZ, R59 ;  /* 0x000000ffff357224 */ /* 0x000fe200078e003b */
[----:B------:R-:W-:Y:S01]  /*1cae0*/  MOV R59, R87 ;  /* 0x00000057003b7202 */ /* 0x000fe20000000f00 */
[----:B------:R-:W-:Y:S01]  /*1caf0*/  IMAD.MOV.U32 R58, RZ, RZ, R86 ;  /* 0x000000ffff3a7224 */ /* 0x000fe200078e0056 */
[----:B------:R1:W-:Y:S01]  /*1cb00*/  STL [R1+0x234], R4 ;  /* 0x0002340401007387 */ /* 0x0003e20000100800 */
[----:B------:R-:W-:-:S03]  /*1cb10*/  IMAD.MOV.U32 R54, RZ, RZ, R62 ;  /* 0x000000ffff367224 */ /* 0x000fc600078e003e */
[----:B------:R1:W-:Y:S02]  /*1cb20*/  STL [R1+0x248], R56 ;  /* 0x0002483801007387 */ /* 0x0003e40000100800 */
[----:B-1----:R-:W-:Y:S01]  /*1cb30*/  IMAD.MOV.U32 R4, RZ, RZ, R55 ;  /* 0x000000ffff047224 */ /* 0x002fe200078e0037 */
[----:B------:R-:W-:-:S04]  /*1cb40*/  MOV R55, R63 ;  /* 0x0000003f00377202 */ /* 0x000fc80000000f00 */
[----:B------:R1:W-:Y:S01]  /*1cb50*/  STL [R1+0x23c], R4 ;  /* 0x00023c0401007387 */ /* 0x0003e20000100800 */
[----:B------:R-:W-:Y:S01]  /*1cb60*/  IMAD.MOV.U32 R56, RZ, RZ, R70 ;  /* 0x000000ffff387224 */ /* 0x000fe200078e0046 */
[----:B------:R-:W-:Y:S01]  /*1cb70*/  MOV R70, R74 ;  /* 0x0000004a00467202 */ /* 0x000fe20000000f00 */
[----:B------:R-:W-:Y:S02]  /*1cb80*/  IMAD.MOV.U32 R74, RZ, RZ, R78 ;  /* 0x000000ffff4a7224 */ /* 0x000fe400078e004e */
[----:B------:R-:W-:Y:S02]  /*1cb90*/  IMAD.MOV.U32 R78, RZ, RZ, R90 ;  /* 0x000000ffff4e7224 */ /* 0x000fe400078e005a */
[----:B-1----:R-:W-:Y:S02]  /*1cba0*/  IMAD.MOV.U32 R4, RZ, RZ, R57 ;  /* 0x000000ffff047224 */ /* 0x002fe400078e0039 */
[----:B------:R-:W-:Y:S02]  /*1cbb0*/  IMAD.MOV.U32 R57, RZ, RZ, R71 ;  /* 0x000000ffff397224 */ /* 0x000fe400078e0047 */
[----:B------:R-:W-:Y:S01]  /*1cbc0*/  IMAD.MOV.U32 R71, RZ, RZ, R75 ;  /* 0x000000ffff477224 */ /* 0x000fe200078e004b */
[----:B------:R1:W-:Y:S01]  /*1cbd0*/  STL [R1+0x244], R4 ;  /* 0x0002440401007387 */ /* 0x0003e20000100800 */
[----:B------:R-:W-:Y:S01]  /*1cbe0*/  MOV R75, R79 ;  /* 0x0000004f004b7202 */ /* 0x000fe20000000f00 */
[----:B------:R-:W-:-:S02]  /*1cbf0*/  IMAD.MOV.U32 R79, RZ, RZ, R91 ;  /* 0x000000ffff4f7224 */ /* 0x000fc400078e005b */
[----:B------:R-:W-:Y:S01]  /*1cc00*/  STL [R1+0x250], R82 ;  /* 0x0002505201007387 */ /* 0x000fe20000100800 */
[----:B-1----:R-:W-:-:S05]  /*1cc10*/  IMAD.MOV.U32 R4, RZ, RZ, R83 ;  /* 0x000000ffff047224 */ /* 0x002fca00078e0053 */
[----:B------:R1:W-:Y:S04]  /*1cc20*/  STL [R1+0x24c], R4 ;  /* 0x00024c0401007387 */ /* 0x0003e80000100800 */
[----:B------:R-:W-:Y:S01]  /*1cc30*/  STL [R1+0x258], R106 ;  /* 0x0002586a01007387 */ /* 0x000fe20000100800 */
[----:B-1----:R-:W-:-:S05]  /*1cc40*/  MOV R4, R107 ;  /* 0x0000006b00047202 */ /* 0x002fca0000000f00 */
[----:B------:R1:W-:Y:S01]  /*1cc50*/  STL [R1+0x254], R4 ;  /* 0x0002540401007387 */ /* 0x0003e20000100800 */
[----:B---3--:R-:W-:Y:S01]  /*1cc60*/  MOV R82, R94 ;  /* 0x0000005e00527202 */ /* 0x008fe20000000f00 */
[----:B------:R-:W-:Y:S02]  /*1cc70*/  IMAD.MOV.U32 R83, RZ, RZ, R95 ;  /* 0x000000ffff537224 */ /* 0x000fe400078e005f */
[----:B----4-:R-:W-:Y:S01]  /*1cc80*/  IMAD.MOV.U32 R62, RZ, RZ, R98 ;  /* 0x000000ffff3e7224 */ /* 0x010fe200078e0062 */
[----:B------:R-:W-:Y:S01]  /*1cc90*/  MOV R63, R99 ;  /* 0x00000063003f7202 */ /* 0x000fe20000000f00 */
[----:B------:R-:W-:Y:S02]  /*1cca0*/  IMAD.MOV.U32 R86, RZ, RZ, R102 ;  /* 0x000000ffff567224 */ /* 0x000fe400078e0066 */
[----:B------:R-:W-:Y:S02]  /*1ccb0*/  IMAD.MOV.U32 R87, RZ, RZ, R103 ;  /* 0x000000ffff577224 */ /* 0x000fe400078e0067 */
[----:B------:R-:W-:-:S02]  /*1ccc0*/  IMAD.MOV.U32 R90, RZ, RZ, R110 ;  /* 0x000000ffff5a7224 */ /* 0x000fc400078e006e */
[----:B------:R-:W-:Y:S01]  /*1ccd0*/  IMAD.MOV.U32 R91, RZ, RZ, R111 ;  /* 0x000000ffff5b7224 */ /* 0x000fe200078e006f */
[----:B------:R-:W-:Y:S01]  /*1cce0*/  MOV R102, R114 ;  /* 0x0000007200667202 */ /* 0x000fe20000000f00 */
[----:B------:R-:W-:Y:S02]  /*1ccf0*/  IMAD.MOV.U32 R103, RZ, RZ, R115 ;  /* 0x000000ffff677224 */ /* 0x000fe400078e0073 */
[----:B------:R-:W-:Y:S01]  /*1cd00*/  IMAD.MOV.U32 R94, RZ, RZ, R118 ;  /* 0x000000ffff5e7224 */ /* 0x000fe200078e0076 */
[----:B------:R-:W-:Y:S01]  /*1cd10*/  MOV R95, R119 ;  /* 0x00000077005f7202 */ /* 0x000fe20000000f00 */
[----:B--2---:R2:W-:Y:S01]  /*1cd20*/  STL [R1+0x260], R130 ;  /* 0x0002608201007387 */ /* 0x0045e20000100800 */
[----:B-1----:R-:W-:-:S03]  /*1cd30*/  IMAD.MOV.U32 R4, RZ, RZ, R131 ;  /* 0x000000ffff047224 */ /* 0x002fc600078e0083 */
[----:B------:R-:W3:Y:S04]  /*1cd40*/  LDL.LU.64 R98, [R1+0x428] ;  /* 0x0004280001627983 */ /* 0x000ee80000300a00 */
[----:B------:R-:W4:Y:S04]  /*1cd50*/  LDL.LU.64 R114, [R1+0x410] ;  /* 0x0004100001727983 */ /* 0x000f280000300a00 */
[----:B------:R-:W3:Y:S04]  /*1cd60*/  LDL.LU.64 R106, [R1+0x2f8] ;  /* 0x0002f800016a7983 */ /* 0x000ee80000300a00 */
[----:B------:R-:W3:Y:S04]  /*1cd70*/  LDL.LU.64 R110, [R1+0x4b8] ;  /* 0x0004b800016e7983 */ /* 0x000ee80000300a00 */
[----:B------:R1:W-:Y:S04]  /*1cd80*/  STL [R1+0x25c], R4 ;  /* 0x00025c0401007387 */ /* 0x0003e80000100800 */
[----:B------:R-:W-:Y:S04]  /*1cd90*/  STL [R1+0x268], R50 ;  /* 0x0002683201007387 */ /* 0x000fe80000100800 */
[----:B------:R-:W3:Y:S04]  /*1cda0*/  LDL.LU.64 R118, [R1+0x490] ;  /* 0x0004900001767983 */ /* 0x000ee80000300a00 */
[----:B--2---:R-:W2:Y:S01]  /*1cdb0*/  LDL.LU.64 R130, [R1+0x3e0] ;  /* 0x0003e00001827983 */ /* 0x004ea20000300a00 */
[----:B-1----:R-:W-:-:S03]  /*1cdc0*/  IMAD.MOV.U32 R4, RZ, RZ, R51 ;  /* 0x000000ffff047224 */ /* 0x002fc600078e0033 */
[----:B------:R-:W-:Y:S04]  /*1cdd0*/  STL [R1+0x270], R52 ;  /* 0x0002703401007387 */ /* 0x000fe80000100800 */
[----:B------:R1:W-:Y:S02]  /*1cde0*/  STL [R1+0x264], R4 ;  /* 0x0002640401007387 */ /* 0x0003e40000100800 */
[----:B-1----:R-:W-:-:S05]  /*1cdf0*/  MOV R4, R53 ;  /* 0x0000003500047202 */ /* 0x002fca0000000f00 */
[----:B------:R1:W-:Y:S04]  /*1ce00*/  STL [R1+0x26c], R4 ;  /* 0x00026c0401007387 */ /* 0x0003e80000100800 */
[----:B------:R-:W-:Y:S01]  /*1ce10*/  STL [R1+0x278], R54 ;  /* 0x0002783601007387 */ /* 0x000fe20000100800 */
[----:B-1----:R-:W-:-:S05]  /*1ce20*/  IMAD.MOV.U32 R4, RZ, RZ, R55 ;  /* 0x000000ffff047224 */ /* 0x002fca00078e0037 */
        /* <DEDUP_REMOVED lines=13> */
[----:B----4-:R-:W-:Y:S02]  /*1cf00*/  IMAD.MOV.U32 R4, RZ, RZ, R115 ;  /* 0x000000ffff047224 */ /* 0x010fe400078e0073 */
[----:B------:R1:W-:Y:S01]  /*1cf10*/  STL [R1+0x2a0], R114 ;  /* 0x0002a07201007387 */ /* 0x0003e20000100800 */
[----:B---3--:R-:W-:-:S03]  /*1cf20*/  MOV R102, R106 ;  /* 0x0000006a00667202 */ /* 0x008fc60000000f00 */
[----:B------:R3:W-:Y:S01]  /*1cf30*/  STL [R1+0x29c], R4 ;  /* 0x00029c0401007387 */ /* 0x0007e20000100800 */
[----:B------:R-:W-:Y:S02]  /*1cf40*/  IMAD.MOV.U32 R103, RZ, RZ, R107 ;  /* 0x000000ffff677224 */ /* 0x000fe400078e006b */
[----:B------:R-:W-:Y:S01]  /*1cf50*/  IMAD.MOV.U32 R106, RZ, RZ, R110 ;  /* 0x000000ffff6a7224 */ /* 0x000fe200078e006e */
[----:B------:R-:W-:Y:S01]  /*1cf60*/  MOV R107, R111 ;  /* 0x0000006f006b7202 */ /* 0x000fe20000000f00 */
[----:B------:R-:W-:Y:S01]  /*1cf70*/  IMAD.MOV.U32 R110, RZ, RZ, R118 ;  /* 0x000000ffff6e7224 */ /* 0x000fe200078e0076 */
[----:B------:R-:W-:Y:S01]  /*1cf80*/  MOV R111, R119 ;  /* 0x00000077006f7202 */ /* 0x000fe20000000f00 */
[----:B--2---:R2:W-:Y:S04]  /*1cf90*/  STL [R1+0x2a8], R130 ;  /* 0x0002a88201007387 */ /* 0x0045e80000100800 */
[----:B-1----:R-:W4:Y:S01]  /*1cfa0*/  LDL.LU.64 R114, [R1+0x460] ;  /* 0x0004600001727983 */ /* 0x002f220000300a00 */
[----:B---3--:R-:W-:-:S03]  /*1cfb0*/  IMAD.MOV.U32 R4, RZ, RZ, R131 ;  /* 0x000000ffff047224 */ /* 0x008fc600078e0083 */
[----:B------:R-:W3:Y:S04]  /*1cfc0*/  LDL.LU.64 R118, [R1+0x318] ;  /* 0x0003180001767983 */ /* 0x000ee80000300a00 */
[----:B------:R1:W-:Y:S04]  /*1cfd0*/  STL [R1+0x2a4], R4 ;  /* 0x0002a40401007387 */ /* 0x0003e80000100800 */
[----:B------:R-:W-:Y:S04]  /*1cfe0*/  STL [R1+0x2b0], R66 ;  /* 0x0002b04201007387 */ /* 0x000fe80000100800 */
[----:B--2---:R-:W2:Y:S01]  /*1cff0*/  LDL.LU.64 R130, [R1+0x4e8] ;  /* 0x0004e80001827983 */ /* 0x004ea20000300a00 */
[----:B------:R-:W-:Y:S01]  /*1d000*/  IMAD.MOV.U32 R5, RZ, RZ, R163 ;  /* 0x000000ffff057224 */ /* 0x000fe200078e00a3 */
[----:B------:R-:W-:Y:S01]  /*1d010*/  UMOV UR17, 0x1 ;  /* 0x0000000100117882 */ /* 0x000fe20000000000 */
[----:B-1----:R-:W-:Y:S01]  /*1d020*/  IMAD.MOV.U32 R4, RZ, RZ, R67 ;  /* 0x000000ffff047224 */ /* 0x002fe200078e0043 */
[----:B------:R-:W-:Y:S01]  /*1d030*/  UMOV UR18, 0x7 ;  /* 0x0000000700127882 */ /* 0x000fe20000000000 */
[----:B------:R-:W-:Y:S01]  /*1d040*/  UMOV UR7, URZ ;  /* 0x000000ff00077c82 */ /* 0x000fe20008000000 */
[----:B------:R-:W-:Y:S01]  /*1d050*/  UMOV UR8, URZ ;  /* 0x000000ff00087c82 */ /* 0x000fe20008000000 */
[----:B------:R-:W-:Y:S01]  /*1d060*/  UMOV UR5, URZ ;  /* 0x000000ff00057c82 */ /* 0x000fe20008000000 */
[----:B------:R1:W-:Y:S04]  /*1d070*/  STL [R1+0x2ac], R4 ;  /* 0x0002ac0401007387 */ /* 0x0003e80000100800 */
[----:B------:R-:W-:Y:S04]  /*1d080*/  STL [R1+0x2b8], R70 ;  /* 0x0002b84601007387 */ /* 0x000fe80000100800 */
[----:B------:R-:W-:Y:S01]  /*1d090*/  STL [R1+0x2c0], R74 ;  /* 0x0002c04a01007387 */ /* 0x000fe20000100800 */
[----:B-1----:R-:W-:-:S05]  /*1d0a0*/  MOV R4, R71 ;  /* 0x0000004700047202 */ /* 0x002fca0000000f00 */
[----:B------:R1:W-:Y:S02]  /*1d0b0*/  STL [R1+0x2b4], R4 ;  /* 0x0002b40401007387 */ /* 0x0003e40000100800 */
[----:B-1----:R-:W-:-:S05]  /*1d0c0*/  IMAD.MOV.U32 R4, RZ, RZ, R75 ;  /* 0x000000ffff047224 */ /* 0x002fca00078e004b */
[----:B------:R1:W-:Y:S04]  /*1d0d0*/  STL [R1+0x2bc], R4 ;  /* 0x0002bc0401007387 */ /* 0x0003e80000100800 */
[----:B------:R-:W-:Y:S04]  /*1d0e0*/  STL [R1+0x2c8], R78 ;  /* 0x0002c84e01007387 */ /* 0x000fe80000100800 */
        /* <DEDUP_REMOVED lines=23> */
[----:B------:R1:W-:Y:S02]  /*1d260*/  STL [R1+0x2fc], R4 ;  /* 0x0002fc0401007387 */ /* 0x0003e40000100800 */
[----:B-1----:R-:W-:Y:S02]  /*1d270*/  IMAD.MOV.U32 R4, RZ, RZ, R111 ;  /* 0x000000ffff047224 */ /* 0x002fe400078e006f */
[----:B----4-:R-:W-:Y:S04]  /*1d280*/  STL [R1+0x310], R114 ;  /* 0x0003107201007387 */ /* 0x010fe80000100800 */
[----:B------:R1:W-:Y:S04]  /*1d290*/  STL [R1+0x304], R4 ;  /* 0x0003040401007387 */ /* 0x0003e80000100800 */
[----:B---3--:R-:W-:Y:S01]  /*1d2a0*/  STL [R1+0x318], R118 ;  /* 0x0003187601007387 */ /* 0x008fe20000100800 */
[----:B-1----:R-:W-:-:S05]  /*1d2b0*/  IMAD.MOV.U32 R4, RZ, RZ, R115 ;  /* 0x000000ffff047224 */ /* 0x002fca00078e0073 */
[----:B------:R1:W-:Y:S04]  /*1d2c0*/  STL [R1+0x30c], R4 ;  /* 0x00030c0401007387 */ /* 0x0003e80000100800 */
[----:B--2---:R-:W-:Y:S01]  /*1d2d0*/  STL [R1+0x320], R130 ;  /* 0x0003208201007387 */ /* 0x004fe20000100800 */
[----:B-1----:R-:W-:-:S05]  /*1d2e0*/  MOV R4, R119 ;  /* 0x0000007700047202 */ /* 0x002fca0000000f00 */
[----:B------:R1:W-:Y:S04]  /*1d2f0*/  STL [R1+0x314], R4 ;  /* 0x0003140401007387 */ /* 0x0003e80000100800 */
[----:B------:R-:W-:Y:S01]  /*1d300*/  STL [R1+0x328], R122 ;  /* 0x0003287a01007387 */ /* 0x000fe20000100800 */
[----:B-1----:R-:W-:Y:S02]  /*1d310*/  IMAD.MOV.U32 R4, RZ, RZ, R131 ;  /* 0x000000ffff047224 */ /* 0x002fe400078e0083 */
[----:B------:R-:W1:Y:S03]  /*1d320*/  LDC R131, c[0x0][0x3a0] ;  /* 0x0000e800ff837b82 */ /* 0x000e660000000800 */
[----:B------:R2:W-:Y:S04]  /*1d330*/  STL [R1+0x31c], R4 ;  /* 0x00031c0401007387 */ /* 0x0005e80000100800 */
[----:B------:R-:W-:Y:S01]  /*1d340*/  STL [R1+0x330], R126 ;  /* 0x0003307e01007387 */ /* 0x000fe20000100800 */
[----:B--2---:R-:W-:-:S05]  /*1d350*/  MOV R4, R123 ;  /* 0x0000007b00047202 */ /* 0x004fca0000000f00 */
[----:B------:R2:W-:Y:S01]  /*1d360*/  STL [R1+0x324], R4 ;  /* 0x0003240401007387 */ /* 0x0005e20000100800 */
[----:B-1----:R-:W-:Y:S02]  /*1d370*/  VIADD R131, R131, 0x3f ;  /* 0x0000003f83837836 */ /* 0x002fe40000000000 */
[----:B--2---:R-:W-:-:S03]  /*1d380*/  IMAD.MOV.U32 R4, RZ, RZ, R127 ;  /* 0x000000ffff047224 */ /* 0x004fc600078e007f */
[----:B------:R-:W-:-:S04]  /*1d390*/  SHF.R.S32.HI R169, RZ, 0x1f, R131 ;  /* 0x0000001fffa97819 */ /* 0x000fc80000011483 */
[----:B------:R-:W-:Y:S01]  /*1d3a0*/  LEA.HI R169, R169, R131, RZ, 0x6 ;  /* 0x00000083a9a97211 */ /* 0x000fe200078f30ff */
[----:B------:R1:W-:Y:S04]  /*1d3b0*/  STL [R1+0x32c], R4 ;  /* 0x00032c0401007387 */ /* 0x0003e80000100800 */
[----:B------:R-:W-:Y:S04]  /*1d3c0*/  STL [R1+0x338], R162 ;  /* 0x000338a201007387 */ /* 0x000fe80000100800 */
[----:B------:R2:W-:Y:S01]  /*1d3d0*/  STL [R1+0x334], R5 ;  /* 0x0003340501007387 */ /* 0x0005e20000100800 */
[----:B-1----:R-:W-:Y:S01]  /*1d3e0*/  SHF.R.S32.HI R4, RZ, 0x6, R169 ;  /* 0x00000006ff047819 */ /* 0x002fe200000114a9 */
[----:B------:R-:W-:-:S03]  /*1d3f0*/  HFMA2 R169, -RZ, RZ, 0, 0 ;  /* 0x00000000ffa97431 */ /* 0x000fc600000001ff */
[C---:B------:R-:W-:Y:S02]  /*1d400*/  IADD3 R6, PT, PT, R4.reuse, -0x8, RZ ;  /* 0xfffffff804067810 */ /* 0x040fe40007ffe0ff */
[----:B--2---:R-:W-:Y:S01]  /*1d410*/  VIMNMX R5, PT, PT, R4, 0x2, !PT ;  /* 0x0000000204057848 */ /* 0x004fe20007fe0100 */
[----:B------:R-:W-:-:S04]  /*1d420*/  IMAD.MOV.U32 R4, RZ, RZ, RZ ;  /* 0x000000ffff047224 */ /* 0x000fc800078e00ff */
[----:B------:R-:W-:-:S05]  /*1d430*/  VIADD R5, R5, 0xfffffffe ;  /* 0xfffffffe05057836 */ /* 0x000fca0000000000 */
[----:B------:R1:W-:Y:S02]  /*1d440*/  STL [R1+0x33c], R5 ;  /* 0x00033c0501007387 */ /* 0x0003e40000100800 */
.L_x_11:
[----:B------:R-:W-:Y:S01]  /*1d450*/  IMAD.U32 R4, R4, -0x80000000, RZ ;  /* 0x8000000004047824 */ /* 0x000fe200078e00ff */
[----:B------:R-:W-:-:S03]  /*1d460*/  UIADD3 UR8, UPT, UPT, UR8, 0x1, URZ ;  /* 0x0000000108087890 */ /* 0x000fc6000fffe0ff */
[----:B------:R-:W2:Y:S01]  /*1d470*/  SYNCS.PHASECHK.TRANS64.TRYWAIT P2, [UR4], R4 ;  /* 0x00000004ff0075a7 */ /* 0x000ea20008041104 */
[----:B------:R-:W-:-:S04]  /*1d480*/  UISETP.GT.AND UP1, UPT, UR8, 0x6, UPT ;  /* 0x000000060800788c */ /* 0x000fc8000bf24270 */
[----:B------:R-:W-:-:S04]  /*1d490*/  USEL UR8, UR8, URZ, !UP1 ;  /* 0x000000ff08087287 */ /* 0x000fc8000c800000 */
[----:B------:R-:W-:Y:S01]  /*1d4a0*/  ULEA UR19, UR8, UR9, 0x10 ;  /* 0x0000000908137291 */ /* 0x000fe2000f8e80ff */
[----:B--2---:R-:W-:Y:S11]  /*1d4b0*/  @!P2 BRA `(.L_x_9) ;  /* 0x0000009400bca947 */ /* 0x004ff60003800000 */
.L_x_17:
[----:B------:R-:W-:-:S04]  /*1d4c0*/  DEPBAR.LE SB0, 0xc ;  /* 0x000083000000791a */ /* 0x000fc80000000000 */
[----:B------:R-:W-:Y:S01]  /*1d4d0*/  BAR.SYNC.DEFER_BLOCKING 0x0 ;  /* 0x0000000000007b1d */ /* 0x000fe20000010000 */
[----:B------:R-:W-:Y:S02]  /*1d4e0*/  UIADD3 UR7, UPT, UPT, UR7, 0x1, URZ ;  /* 0x0000000107077890 */ /* 0x000fe4000fffe0ff */
[----:B------:R-:W-:Y:S02]  /*1d4f0*/  ULEA UR4, UR17, UR9, 0x3 ;  /* 0x0000000911047291 */ /* 0x000fe4000f8e18ff */
[----:B------:R-:W-:Y:S02]  /*1d500*/  UISETP.GT.AND UP1, UPT, UR7, 0x7, UPT ;  /* 0x000000070700788c */ /* 0x000fe4000bf24270 */
[----:B------:R-:W-:Y:S02]  /*1d510*/  UIADD3 UR4, UPT, UPT, UR4, 0x90000, URZ ;  /* 0x0009000004047890 */ /* 0x000fe4000fffe0ff */
[----:B------:R-:W-:Y:S01]  /*1d520*/  USEL UR7, UR7, URZ, !UP1 ;  /* 0x000000ff07077287 */ /* 0x000fe2000c800000 */
[----:B------:R-:W-:Y:S01]  /*1d530*/  UMOV UR6, UR5 ;  /* 0x0000000500067c82 */ /* 0x000fe20008000000 */
[----:B------:R-:W2:Y:S04]  /*1d540*/  LDSM.16.M88.4 R8, [R0+UR19+0x800] ;  /* 0x000800130008783b */ /* 0x000ea80008000200 */
[----:B------:R-:W3:Y:S04]  /*1d550*/  LDSM.16.M88.4 R12, [R0+UR19+0x1800] ;  /* 0x00180013000c783b */ /* 0x000ee80008000200 */
[----:B------:R-:W4:Y:S04]  /*1d560*/  LDSM.16.M88.4 R76, [R0+UR19+0x2000] ;  /* 0x00200013004c783b */ /* 0x000f280008000200 */
[----:B------:R-:W1:Y:S04]  /*1d570*/  LDSM.16.M88.4 R72, [R0+UR19+0x1000] ;  /* 0x001000130048783b */ /* 0x000e680008000200 */
[----:B------:R-:W1:Y:S04]  /*1d580*/  LDSM.16.M88.4 R68, [R0+UR19] ;  /* 0x000000130044783b */ /* 0x000e680008000200 */
[----:B------:R-:W1:Y:S04]  /*1d590*/  LDSM.16.M88.4 R16, [R0+UR19+0x2800] ;  /* 0x002800130010783b */ /* 0x000e680008000200 */
[----:B------:R-:W1:Y:S04]  /*1d5a0*/  LDSM.16.M88.4 R20, [R0+UR19+0x3800] ;  /* 0x003800130014783b */ /* 0x000e680008000200 */
[----:B------:R-:W1:Y:S04]  /*1d5b0*/  LDSM.16.M88.4 R24, [R0+UR19+0x4800] ;  /* 0x004800130018783b */ /* 0x000e680008000200 */
[----:B------:R-:W1:Y:S04]  /*1d5c0*/  LDSM.16.M88.4 R88, [R0+UR19+0x5000] ;  /* 0x005000130058783b */ /* 0x000e680008000200 */
[----:B------:R-:W1:Y:S04]  /*1d5d0*/  LDSM.16.M88.4 R84, [R0+UR19+0x4000] ;  /* 0x004000130054783b */ /* 0x000e680008000200 */
[----:B------:R-:W1:Y:S01]  /*1d5e0*/  LDSM.16.M88.4 R80, [R0+UR19+0x3000] ;  /* 0x003000130050783b */ /* 0x000e620008000200 */
[----:B--2---:R-:W-:Y:S01]  /*1d5f0*/  IMAD.MOV.U32 R7, RZ, RZ, R10 ;  /* 0x000000ffff077224 */ /* 0x004fe200078e000a */
[----:B------:R-:W-:-:S02]  /*1d600*/  MOV R6, R8 ;  /* 0x0000000800067202 */ /* 0x000fc40000000f00 */
[----:B------:R-:W2:Y:S01]  /*1d610*/  LDSM.16.M88.4 R28, [R0+UR19+0x5800] ;  /* 0x00580013001c783b */ /* 0x000ea20008000200 */
[----:B---3--:R-:W-:-:S03]  /*1d620*/  IMAD.MOV.U32 R10, RZ, RZ, R12 ;  /* 0x000000ffff0a7224 */ /* 0x008fc600078e000c */
[----:B------:R-:W3:Y:S01]  /*1d630*/  LDSM.16.M88.4 R32, [R0+UR19+0x6800] ;  /* 0x006800130020783b */ /* 0x000ee20008000200 */
[----:B----4-:R-:W-:Y:S01]  /*1d640*/  MOV R12, R76 ;  /* 0x0000004c000c7202 */ /* 0x010fe20000000f00 */
[----:B------:R-:W-:Y:S01]  /*1d650*/  IMAD.MOV.U32 R76, RZ, RZ, R77 ;  /* 0x000000ffff4c7224 */ /* 0x000fe200078e004d */
[----:B------:R-:W-:Y:S01]  /*1d660*/  MOV R77, R79 ;  /* 0x0000004f004d7202 */ /* 0x000fe20000000f00 */
[----:B------:R-:W4:Y:S01]  /*1d670*/  LDSM.16.M88.4 R36, [R0+UR19+0x7800] ;  /* 0x007800130024783b */ /* 0x000f220008000200 */
[----:B-1----:R-:W-:Y:S01]  /*1d680*/  IMAD.MOV.U32 R8, RZ, RZ, R72 ;  /* 0x000000ffff087224 */ /* 0x002fe200078e0048 */
[----:B------:R-:W-:Y:S01]  /*1d690*/  MOV R72, R73 ;  /* 0x0000004900487202 */ /* 0x000fe20000000f00 */
[----:B------:R-:W-:Y:S01]  /*1d6a0*/  IMAD.MOV.U32 R73, RZ, RZ, R75 ;  /* 0x000000ffff497224 */ /* 0x000fe200078e004b */
[----:B------:R-:W1:Y:S01]  /*1d6b0*/  LDSM.16.M88.4 R100, [R0+UR19+0x8000] ;  /* 0x008000130064783b */ /* 0x000e620008000200 */
[----:B------:R-:W-:Y:S01]  /*1d6c0*/  IMAD.MOV.U32 R4, RZ, RZ, R68 ;  /* 0x000000ffff047224 */ /* 0x000fe200078e0044 */
[----:B------:R-:W-:Y:S01]  /*1d6d0*/  MOV R5, R70 ;  /* 0x0000004600057202 */ /* 0x000fe20000000f00 */
[----:B------:R-:W-:Y:S01]  /*1d6e0*/  IMAD.MOV.U32 R68, RZ, RZ, R69 ;  /* 0x000000ffff447224 */ /* 0x000fe200078e0045 */
[----:B------:R-:W-:Y:S01]  /*1d6f0*/  LDSM.16.M88.4 R96, [R0+UR19+0x7000] ;  /* 0x007000130060783b */ /* 0x000fe20008000200 */
[----:B------:R-:W-:-:S02]  /*1d700*/  IMAD.MOV.U32 R70, RZ, RZ, R9 ;  /* 0x000000ffff467224 */ /* 0x000fc400078e0009 */
[----:B------:R-:W-:Y:S01]  /*1d710*/  IMAD.MOV.U32 R79, RZ, RZ, R19 ;  /* 0x000000ffff4f7224 */ /* 0x000fe200078e0013 */
[----:B------:R-:W1:Y:S01]  /*1d720*/  LDSM.16.M88.4 R92, [R0+UR19+0x6000] ;  /* 0x00600013005c783b */ /* 0x000e620008000200 */
[----:B------:R-:W-:Y:S01]  /*1d730*/  IMAD.MOV.U32 R69, RZ, RZ, R71 ;  /* 0x000000ffff457224 */ /* 0x000fe200078e0047 */
[----:B------:R-:W-:Y:S01]  /*1d740*/  MOV R71, R11 ;  /* 0x0000000b00477202 */ /* 0x000fe20000000f00 */
[----:B------:R-:W-:Y:S01]  /*1d750*/  IMAD.MOV.U32 R9, RZ, RZ, R74 ;  /* 0x000000ffff097224 */ /* 0x000fe200078e004a */
[----:B------:R-:W-:Y:S01]  /*1d760*/  LDSM.16.M88.4 R40, [R0+UR19+0x8800] ;  /* 0x008800130028783b */ /* 0x000fe20008000200 */
[----:B------:R-:W-:Y:S01]  /*1d770*/  IMAD.MOV.U32 R75, RZ, RZ, R15 ;  /* 0x000000ffff4b7224 */ /* 0x000fe200078e000f */
[----:B------:R-:W-:Y:S01]  /*1d780*/  MOV R11, R14 ;  /* 0x0000000e000b7202 */ /* 0x000fe20000000f00 */
[----:B------:R-:W-:Y:S01]  /*1d790*/  IMAD.MOV.U32 R19, RZ, RZ, R22 ;  /* 0x000000ffff137224 */ /* 0x000fe200078e0016 */
[----:B------:R-:W-:Y:S01]  /*1d7a0*/  LDSM.16.M88.4 R44, [R0+UR19+0x9800] ;  /* 0x00980013002c783b */ /* 0x000fe20008000200 */
[----:B------:R-:W-:-:S02]  /*1d7b0*/  IMAD.MOV.U32 R74, RZ, RZ, R13 ;  /* 0x000000ffff4a7224 */ /* 0x000fc400078e000d */
[----:B------:R-:W-:Y:S01]  /*1d7c0*/  IMAD.MOV.U32 R15, RZ, RZ, R18 ;  /* 0x000000ffff0f7224 */ /* 0x000fe200078e0012 */
[----:B------:R-:W-:Y:S01]  /*1d7d0*/  LDSM.16.M88.4 R48, [R0+UR19+0xa800] ;  /* 0x00a800130030783b */ /* 0x000fe20008000200 */
[----:B------:R-:W-:Y:S01]  /*1d7e0*/  IMAD.MOV.U32 R22, RZ, RZ, R24 ;  /* 0x000000ffff167224 */ /* 0x000fe200078e0018 */
[----:B------:R-:W-:Y:S01]  /*1d7f0*/  MOV R18, R20 ;  /* 0x0000001400127202 */ /* 0x000fe20000000f00 */
[----:B------:R-:W-:Y:S01]  /*1d800*/  IMAD.MOV.U32 R13, RZ, RZ, R78 ;  /* 0x000000ffff0d7224 */ /* 0x000fe200078e004e */
[----:B------:R-:W1:Y:S01]  /*1d810*/  LDSM.16.M88.4 R56, [R0+UR19+0xb000] ;  /* 0x00b000130038783b */ /* 0x000e620008000200 */
[----:B------:R-:W-:Y:S01]  /*1d820*/  MOV R24, R88 ;  /* 0x0000005800187202 */ /* 0x000fe20000000f00 */
[----:B------:R-:W-:Y:S01]  /*1d830*/  IMAD.MOV.U32 R14, RZ, RZ, R16 ;  /* 0x000000ffff0e7224 */ /* 0x000fe200078e0010 */
[----:B------:R-:W-:Y:S01]  /*1d840*/  MOV R78, R17 ;  /* 0x00000011004e7202 */ /* 0x000fe20000000f00 */
        /* <DEDUP_REMOVED lines=8> */
[----:B------:R-:W-:Y:S01]  /*1d8d0*/  MOV R89, R91 ;  /* 0x0000005b00597202 */ /* 0x000fe20000000f00 */
[----:B------:R-:W-:Y:S01]  /*1d8e0*/  IMAD.MOV.U32 R82, RZ, RZ, R21 ;  /* 0x000000ffff527224 */ /* 0x000fe200078e0015 */
[----:B------:R-:W1:Y:S01]  /*1d8f0*/  LDSM.16.M88.4 R52, [R0+UR19+0xb800] ;  /* 0x00b800130034783b */ /* 0x000e620008000200 */
[----:B------:R-:W-:-:S02]  /*1d900*/  IMAD.MOV.U32 R85, RZ, RZ, R87 ;  /* 0x000000ffff557224 */ /* 0x000fc400078e0057 */
[----:B--2---:R-:W-:Y:S01]  /*1d910*/  IMAD.MOV.U32 R91, RZ, RZ, R31 ;  /* 0x000000ffff5b7224 */ /* 0x004fe200078e001f */
[----:B------:R-:W2:Y:S01]  /*1d920*/  LDSM.16.M88.4 R116, [R0+UR19+0xc000] ;  /* 0x00c000130074783b */ /* 0x000ea20008000200 */
[----:B------:R-:W-:Y:S01]  /*1d930*/  IMAD.MOV.U32 R81, RZ, RZ, R83 ;  /* 0x000000ffff517224 */ /* 0x000fe200078e0053 */
[----:B------:R-:W-:Y:S01]  /*1d940*/  MOV R83, R23 ;  /* 0x0000001700537202 */ /* 0x000fe20000000f00 */
[----:B------:R-:W-:Y:S01]  /*1d950*/  IMAD.MOV.U32 R21, RZ, RZ, R86 ;  /* 0x000000ffff157224 */ /* 0x000fe200078e0056 */
[----:B------:R-:W-:Y:S01]  /*1d960*/  MOV R23, R26 ;  /* 0x0000001a00177202 */ /* 0x000fe20000000f00 */
[----:B------:R-:W-:Y:S01]  /*1d970*/  IMAD.MOV.U32 R87, RZ, RZ, R27 ;  /* 0x000000ffff577224 */ /* 0x000fe200078e001b */
[----:B------:R-:W-:Y:S01]  /*1d980*/  LDSM.16.M88.4 R120, [R0+UR19+0xd000] ;  /* 0x00d000130078783b */ /* 0x000fe20008000200 */
[----:B---3--:R-:W-:Y:S02]  /*1d990*/  IMAD.MOV.U32 R31, RZ, RZ, R34 ;  /* 0x000000ffff1f7224 */ /* 0x008fe400078e0022 */
[----:B------:R-:W-:Y:S01]  /*1d9a0*/  IMAD.MOV.U32 R86, RZ, RZ, R25 ;  /* 0x000000ffff567224 */ /* 0x000fe200078e0019 */
[----:B------:R-:W-:Y:S01]  /*1d9b0*/  LDSM.16.M88.4 R124, [R0+UR19+0xe000] ;  /* 0x00e00013007c783b */ /* 0x000fe20008000200 */
[----:B------:R-:W-:Y:S01]  /*1d9c0*/  IMAD.MOV.U32 R27, RZ, RZ, R30 ;  /* 0x000000ffff1b7224 */ /* 0x000fe200078e001e */
[----:B------:R-:W-:Y:S01]  /*1d9d0*/  MOV R30, R32 ;  /* 0x00000020001e7202 */ /* 0x000fe20000000f00 */
[----:B----4-:R-:W-:Y:S01]  /*1d9e0*/  IMAD.MOV.U32 R34, RZ, RZ, R36 ;  /* 0x000000ffff227224 */ /* 0x010fe200078e0024 */
        /* <DEDUP_REMOVED lines=28> */
[----:B--2---:R-:W-:Y:S01]  /*1dbb0*/  MOV R53, R118 ;  /* 0x0000007600357202 */ /* 0x004fe20000000f00 */
[----:B------:R-:W-:Y:S01]  /*1dbc0*/  IMAD.MOV.U32 R39, RZ, RZ, R42 ;  /* 0x000000ffff277224 */ /* 0x000fe200078e002a */
[----:B------:R-:W-:Y:S01]  /*1dbd0*/  MOV R42, R44 ;  /* 0x0000002c002a7202 */ /* 0x000fe20000000f00 */
[----:B------:R-:W-:Y:S01]  /*1dbe0*/  IMAD.MOV.U32 R46, RZ, RZ, R48 ;  /* 0x000000ffff2e7224 */ /* 0x000fe200078e0030 */
[----:B------:R-:W-:Y:S01]  /*1dbf0*/  MOV R48, R56 ;  /* 0x0000003800307202 */ /* 0x000fe20000000f00 */
[----:B------:R-:W-:-:S02]  /*1dc00*/  IMAD.MOV.U32 R110, RZ, RZ, R49 ;  /* 0x000000ffff6e7224 */ /* 0x000fc400078e0031 */
[----:B------:R-:W-:Y:S01]  /*1dc10*/  IMAD.MOV.U32 R37, RZ, RZ, R102 ;  /* 0x000000ffff257224 */ /* 0x000fe200078e0066 */
[----:B------:R-:W-:Y:S01]  /*1dc20*/  MOV R102, R41 ;  /* 0x0000002900667202 */ /* 0x000fe20000000f00 */
[----:B------:R-:W-:Y:S01]  /*1dc30*/  IMAD.MOV.U32 R106, RZ, RZ, R45 ;  /* 0x000000ffff6a7224 */ /* 0x000fe200078e002d */
[----:B------:R-:W-:Y:S01]  /*1dc40*/  MOV R41, R66 ;  /* 0x0000004200297202 */ /* 0x000fe20000000f00 */
[----:B------:R-:W-:Y:S02]  /*1dc50*/  IMAD.MOV.U32 R49, RZ, RZ, R58 ;  /* 0x000000ffff317224 */ /* 0x000fe400078e003a */
[----:B------:R-:W-:Y:S02]  /*1dc60*/  IMAD.MOV.U32 R112, RZ, RZ, R57 ;  /* 0x000000ffff707224 */ /* 0x000fe400078e0039 */
[----:B------:R-:W-:Y:S01]  /*1dc70*/  IMAD.MOV.U32 R38, RZ, RZ, R40 ;  /* 0x000000ffff267224 */ /* 0x000fe200078e0028 */
[----:B------:R-:W1:Y:S01]  /*1dc80*/  LDSM.16.M88.4 R56, [R0+UR19+0xc800] ;  /* 0x00c800130038783b */ /* 0x000e620008000200 */
[----:B------:R-:W-:-:S02]  /*1dc90*/  IMAD.MOV.U32 R44, RZ, RZ, R60 ;  /* 0x000000ffff2c7224 */ /* 0x000fc400078e003c */
[----:B------:R-:W-:Y:S02]  /*1dca0*/  IMAD.MOV.U32 R45, RZ, RZ, R62 ;  /* 0x000000ffff2d7224 */ /* 0x000fe400078e003e */
[----:B------:R-:W-:Y:S02]  /*1dcb0*/  IMAD.MOV.U32 R109, RZ, RZ, R63 ;  /* 0x000000ffff6d7224 */ /* 0x000fe400078e003f */
[----:B------:R-:W-:Y:S01]  /*1dcc0*/  IMAD.MOV.U32 R40, RZ, RZ, R64 ;  /* 0x000000ffff287224 */ /* 0x000fe200078e0040 */
[----:B------:R-:W2:Y:S01]  /*1dcd0*/  LDSM.16.M88.4 R60, [R0+UR19+0xd800] ;  /* 0x00d80013003c783b */ /* 0x000ea20008000200 */
[----:B------:R-:W-:Y:S02]  /*1dce0*/  IMAD.MOV.U32 R104, RZ, RZ, R65 ;  /* 0x000000ffff687224 */ /* 0x000fe400078e0041 */
[----:B------:R-:W-:Y:S02]  /*1dcf0*/  IMAD.MOV.U32 R105, RZ, RZ, R67 ;  /* 0x000000ffff697224 */ /* 0x000fe400078e0043 */
[----:B------:R-:W3:Y:S01]  /*1dd00*/  LDSM.16.M88.4 R64, [R0+UR19+0xe800] ;  /* 0x00e800130040783b */ /* 0x000ee20008000200 */
[----:B------:R-:W-:-:S02]  /*1dd10*/  IMAD.MOV.U32 R50, RZ, RZ, R52 ;  /* 0x000000ffff327224 */ /* 0x000fc400078e0034 */
[----:B------:R-:W-:Y:S02]  /*1dd20*/  IMAD.MOV.U32 R52, RZ, RZ, R116 ;  /* 0x000000ffff347224 */ /* 0x000fe400078e0074 */
[----:B------:R-:W-:Y:S02]  /*1dd30*/  IMAD.MOV.U32 R111, RZ, RZ, R51 ;  /* 0x000000ffff6f7224 */ /* 0x000fe400078e0033 */
[----:B------:R-:W-:Y:S02]  /*1dd40*/  IMAD.MOV.U32 R116, RZ, RZ, R117 ;  /* 0x000000ffff747224 */ /* 0x000fe400078e0075 */
[----:B------:R-:W-:Y:S02]  /*1dd50*/  IMAD.MOV.U32 R51, RZ, RZ, R54 ;  /* 0x000000ffff337224 */ /* 0x000fe400078e0036 */
[----:B------:R-:W-:Y:S02]  /*1dd60*/  IMAD.MOV.U32 R115, RZ, RZ, R55 ;  /* 0x000000ffff737224 */ /* 0x000fe400078e0037 */
[----:B------:R-:W-:Y:S01]  /*1dd70*/  IMAD.MOV.U32 R117, RZ, RZ, R119 ;  /* 0x000000ffff757224 */ /* 0x000fe200078e0077 */
[----:B-1----:R-:W-:Y:S01]  /*1dd80*/  MOV R54, R56 ;  /* 0x0000003800367202 */ /* 0x002fe20000000f00 */
[----:B------:R-:W-:Y:S01]  /*1dd90*/  IMAD.MOV.U32 R55, RZ, RZ, R58 ;  /* 0x000000ffff377224 */ /* 0x000fe200078e003a */
[----:B------:R-:W-:Y:S01]  /*1dda0*/  MOV R119, R59 ;  /* 0x0000003b00777202 */ /* 0x000fe20000000f00 */
[----:B------:R-:W-:-:S02]  /*1ddb0*/  IMAD.MOV.U32 R118, RZ, RZ, R57 ;  /* 0x000000ffff767224 */ /* 0x000fc400078e0039 */
[----:B------:R-:W-:Y:S01]  /*1ddc0*/  IMAD.MOV.U32 R56, RZ, RZ, R120 ;  /* 0x000000ffff387224 */ /* 0x000fe200078e0078 */
[----:B------:R-:W-:Y:S01]  /*1ddd0*/  MOV R120, R121 ;  /* 0x0000007900787202 */ /* 0x000fe20000000f00 */
[----:B------:R-:W-:Y:S01]  /*1dde0*/  IMAD.MOV.U32 R57, RZ, RZ, R122 ;  /* 0x000000ffff397224 */ /* 0x000fe200078e007a */
[----:B--2---:R-:W-:Y:S01]  /*1ddf0*/  MOV R59, R62 ;  /* 0x0000003e003b7202 */ /* 0x004fe20000000f00 */
[----:B------:R-:W-:Y:S01]  /*1de00*/  IMAD.MOV.U32 R58, RZ, RZ, R60 ;  /* 0x000000ffff3a7224 */ /* 0x000fe200078e003c */
[----:B------:R-:W-:Y:S01]  /*1de10*/  MOV R60, R124 ;  /* 0x0000007c003c7202 */ /* 0x000fe20000000f00 */
[----:B------:R-:W-:Y:S02]  /*1de20*/  IMAD.MOV.U32 R122, RZ, RZ, R61 ;  /* 0x000000ffff7a7224 */ /* 0x000fe400078e003d */
[----:B---3--:R-:W-:Y:S02]  /*1de30*/  IMAD.MOV.U32 R62, RZ, RZ, R64 ;  /* 0x000000ffff3e7224 */ /* 0x008fe400078e0040 */
[----:B------:R-:W-:-:S02]  /*1de40*/  IMAD.MOV.U32 R121, RZ, RZ, R123 ;  /* 0x000000ffff797224 */ /* 0x000fc400078e007b */
[----:B------:R-:W-:Y:S01]  /*1de50*/  IMAD.MOV.U32 R61, RZ, RZ, R126 ;  /* 0x000000ffff3d7224 */ /* 0x000fe200078e007e */
[----:B------:R-:W-:Y:S01]  /*1de60*/  MOV R126, R65 ;  /* 0x00000041007e7202 */ /* 0x000fe20000000f00 */
[----:B------:R-:W-:Y:S01]  /*1de70*/  IMAD.MOV.U32 R124, RZ, RZ, R125 ;  /* 0x000000ffff7c7224 */ /* 0x000fe200078e007d */
[----:B------:R-:W-:Y:S01]  /*1de80*/  MOV R125, R127 ;  /* 0x0000007f007d7202 */ /* 0x000fe20000000f00 */
[----:B------:R-:W-:Y:S01]  /*1de90*/  IMAD.MOV.U32 R64, RZ, RZ, R128 ;  /* 0x000000ffff407224 */ /* 0x000fe200078e0080 */
[----:B------:R-:W-:Y:S01]  /*1dea0*/  MOV R65, R130 ;  /* 0x0000008200417202 */ /* 0x000fe20000000f00 */
[----:B------:R-:W-:Y:S02]  /*1deb0*/  IMAD.MOV.U32 R123, RZ, RZ, R63 ;  /* 0x000000ffff7b7224 */ /* 0x000fe400078e003f */
[----:B------:R-:W-:Y:S02]  /*1dec0*/  IMAD.MOV.U32 R128, RZ, RZ, R129 ;  /* 0x000000ffff807224 */ /* 0x000fe400078e0081 */
[----:B------:R-:W-:Y:S01]  /*1ded0*/  IMAD.MOV.U32 R63, RZ, RZ, R66 ;  /* 0x000000ffff3f7224 */ /* 0x000fe200078e0042 */
[----:B------:R-:W-:Y:S01]  /*1dee0*/  MOV R66, R160 ;  /* 0x000000a000427202 */ /* 0x000fe20000000f00 */
[----:B------:R-:W-:-:S02]  /*1def0*/  IMAD.MOV.U32 R127, RZ, RZ, R67 ;  /* 0x000000ffff7f7224 */ /* 0x000fc400078e0043 */
[----:B------:R-:W-:Y:S01]  /*1df00*/  IMAD.MOV.U32 R129, RZ, RZ, R131 ;  /* 0x000000ffff817224 */ /* 0x000fe200078e0083 */
[----:B------:R-:W-:Y:S01]  /*1df10*/  MOV R131, R163 ;  /* 0x000000a300837202 */ /* 0x000fe20000000f00 */
[----:B------:R-:W-:Y:S02]  /*1df20*/  IMAD.MOV.U32 R67, RZ, RZ, R162 ;  /* 0x000000ffff437224 */ /* 0x000fe400078e00a2 */
[----:B------:R-:W-:-:S04]  /*1df30*/  IMAD.MOV.U32 R130, RZ, RZ, R161 ;  /* 0x000000ffff827224 */ /* 0x000fc800078e00a1 */
[----:B------:R1:W-:Y:S01]  /*1df40*/  STTM.x128 tmem[UR11+0x80], R4 ;  /* 0x00008004000079ed */ /* 0x0003e200083c000b */
[----:B------:R-:W2:Y:S02]  /*1df50*/  FENCE.VIEW.ASYNC.T ;  /* 0x00000000000073c6 */ /* 0x000ea40000000200 */
[----:B--2---:R-:W-:Y:S06]  /*1df60*/  BAR.SYNC.DEFER_BLOCKING 0x0 ;  /* 0x0000000000007b1d */ /* 0x004fec0000010000 */
[----:B------:R-:W-:Y:S05]  /*1df70*/  @P0 BRA `(.L_x_10) ;  /* 0x0000000400680947 */ /* 0x000fea0003800000 */
[----:B------:R-:W-:Y:S01]  /*1df80*/  ULEA UR25, UR7, UR9, 0xe ;  /* 0x0000000907197291 */ /* 0x000fe2000f8e70ff */
[----:B-1----:R-:W-:Y:S01]  /*1df90*/  MOV.SPILL R4, UR13 ;  /* 0x0000000d00047c02 */ /* 0x002fe20009000f00 */
[----:B------:R-:W-:Y:S01]  /*1dfa0*/  UMOV UR31, URZ ;  /* 0x000000ff001f7c82 */ /* 0x000fe20008000000 */
[----:B------:R-:W-:Y:S01]  /*1dfb0*/  UIADD3 UR45, UPT, UPT, UR10, 0x88, URZ ;  /* 0x000000880a2d7890 */ /* 0x000fe2000fffe0ff */
[----:B------:R-:W-:Y:S01]  /*1dfc0*/  MOV.SPILL R5, UR12 ;  /* 0x0000000c00057c02 */ /* 0x000fe20009000f00 */
[----:B------:R-:W-:Y:S02]  /*1dfd0*/  UIADD3 UR27, UPT, UPT, UR25, 0x70000, URZ ;  /* 0x00070000191b7890 */ /* 0x000fe4000fffe0ff */
[----:B------:R-:W-:Y:S02]  /*1dfe0*/  UIADD3 UR47, UPT, UPT, UR10, 0x90, URZ ;  /* 0x000000900a2f7890 */ /* 0x000fe4000fffe0ff */
[----:B------:R-:W-:Y:S01]  /*1dff0*/  USHF.R.U32.HI UR30, URZ, 0x4, UR27 ;  /* 0x00000004ff1e7899 */ /* 0x000fe2000801161b */
[----:B------:R-:W-:Y:S01]  /*1e000*/  UMOV UR52, 0x0 ;  /* 0x0000000000347882 */ /* 0x000fe20000000000 */
[----:B------:R-:W-:-:S02]  /*1e010*/  UMOV UR53, 0x8100910 ;  /* 0x0810091000357882 */ /* 0x000fc40000000000 */
[----:B------:R-:W-:Y:S01]  /*1e020*/  USGXT.U32 UR30, UR30, 0xe ;  /* 0x0000000e1e1e789a */ /* 0x000fe20008000000 */
[----:B------:R-:W-:Y:S01]  /*1e030*/  UMOV UR54, 0x0 ;  /* 0x0000000000367882 */ /* 0x000fe20000000000 */
[----:B------:R-:W-:Y:S02]  /*1e040*/  UMOV UR55, 0x8100910 ;  /* 0x0810091000377882 */ /* 0x000fe40000000000 */
[----:B------:R-:W-:Y:S01]  /*1e050*/  UIADD3 UR34, UP1, UPT, UR30, 0x2, URZ ;  /* 0x000000021e227890 */ /* 0x000fe2000ff3e0ff */
[----:B------:R-:W-:Y:S01]  /*1e060*/  UMOV UR62, 0x0 ;  /* 0x00000000003e7882 */ /* 0x000fe20000000000 */
[----:B------:R-:W-:Y:S02]  /*1e070*/  UMOV UR63, 0x8100910 ;  /* 0x08100910003f7882 */ /* 0x000fe40000000000 */
[----:B------:R-:W-:Y:S02]  /*1e080*/  UIADD3.X UR35, UPT, UPT, UR31, 0x40004040, URZ, UP1, !UPT ;  /* 0x400040401f237890 */ /* 0x000fe40008ffe4ff */
[----:B------:R-:W-:Y:S01]  /*1e090*/  UIADD3 UR42, UP1, UPT, UR34, 0x2, URZ ;  /* 0x00000002222a7890 */ /* 0x000fe2000ff3e0ff */
[----:B------:R-:W-:Y:S01]  /*1e0a0*/  UMOV UR31, 0x40004040 ;  /* 0x40004040001f7882 */ /* 0x000fe20000000000 */
[----:B------:R-:W-:Y:S01]  /*1e0b0*/  UIADD3 UR46, UP2, UPT, UR34, 0x1fe, URZ ;  /* 0x000001fe222e7890 */ /* 0x000fe2000ff5e0ff */
[----:B------:R1:W-:Y:S01]  /*1e0c0*/  UTCHMMA tmem[UR16], gdesc[UR30], tmem[UR10], tmem[UR52], idesc[UR53], UPT ;  /* 0x00ff341e100079ea */ /* 0x0003e2000b80000a */
[----:B------:R-:W-:-:S02]  /*1e0d0*/  UIADD3.X UR43, UPT, UPT, UR35, URZ, URZ, UP1, !UPT ;  /* 0x000000ff232b7290 */ /* 0x000fc40008ffe4ff */
[----:B------:R-:W-:Y:S02]  /*1e0e0*/  UIADD3 UR44, UP1, UPT, UR34, 0x4, URZ ;  /* 0x00000004222c7890 */ /* 0x000fe4000ff3e0ff */
[----:B------:R2:W-:Y:S01]  /*1e0f0*/  UTCHMMA tmem[UR45], gdesc[UR34], tmem[UR10], tmem[UR54], idesc[UR55], UPT ;  /* 0x00ff36222d0079ea */ /* 0x0005e2000b80000a */
[----:B------:R-:W-:Y:S02]  /*1e100*/  UIADD3 UR75, UPT, UPT, UR10, 0x98, URZ ;  /* 0x000000980a4b7890 */ /* 0x000fe4000fffe0ff */
[----:B------:R-:W-:Y:S02]  /*1e110*/  UIADD3 UR73, UPT, UPT, UR10, 0xa0, URZ ;  /* 0x000000a00a497890 */ /* 0x000fe4000fffe0ff */
[----:B------:R-:W-:Y:S02]  /*1e120*/  UIADD3 UR5, UPT, UPT, UR10, 0xa8, URZ ;  /* 0x000000a80a057890 */ /* 0x000fe4000fffe0ff */
[----:B------:R3:W-:Y:S01]  /*1e130*/  UTCHMMA tmem[UR47], gdesc[UR42], tmem[UR10], tmem[UR62], idesc[UR63], UPT ;  /* 0x00ff3e2a2f0079ea */ /* 0x0007e2000b80000a */
[----:B-1----:R-:W-:-:S02]  /*1e140*/  UIADD3 UR52, UP3, UPT, UR34, 0x204, URZ ;  /* 0x0000020422347890 */ /* 0x002fc4000ff7e0ff */
[----:B------:R-:W-:Y:S02]  /*1e150*/  UIADD3 UR20, UPT, UPT, UR10, 0xb0, URZ ;  /* 0x000000b00a147890 */ /* 0x000fe4000fffe0ff */
[----:B--2---:R-:W-:Y:S02]  /*1e160*/  UIADD3.X UR45, UPT, UPT, UR35, URZ, URZ, UP1, !UPT ;  /* 0x000000ff232d7290 */ /* 0x004fe40008ffe4ff */
[----:B------:R-:W-:Y:S02]  /*1e170*/  UIADD3 UR48, UP1, UPT, UR34, 0x200, URZ ;  /* 0x0000020022307890 */ /* 0x000fe4000ff3e0ff */
[----:B------:R-:W-:Y:S02]  /*1e180*/  UIADD3 UR21, UPT, UPT, UR10, 0xb8, URZ ;  /* 0x000000b80a157890 */ /* 0x000fe4000fffe0ff */
[----:B---3--:R-:W-:Y:S02]  /*1e190*/  UIADD3.X UR47, UPT, UPT, UR35, URZ, URZ, UP2, !UPT ;  /* 0x000000ff232f7290 */ /* 0x008fe400097fe4ff */
[----:B------:R-:W-:-:S02]  /*1e1a0*/  UIADD3 UR50, UP2, UPT, UR34, 0x202, URZ ;  /* 0x0000020222327890 */ /* 0x000fc4000ff5e0ff */
[----:B------:R-:W-:Y:S02]  /*1e1b0*/  UIADD3.X UR49, UPT, UPT, UR35, URZ, URZ, UP1, !UPT ;  /* 0x000000ff23317290 */ /* 0x000fe40008ffe4ff */
[----:B------:R-:W-:Y:S02]  /*1e1c0*/  UIADD3.X UR51, UPT, UPT, UR35, URZ, URZ, UP2, !UPT ;  /* 0x000000ff23337290 */ /* 0x000fe400097fe4ff */
[----:B------:R-:W-:Y:S02]  /*1e1d0*/  UIADD3.X UR53, UPT, UPT, UR35, URZ, URZ, UP3, !UPT ;  /* 0x000000ff23357290 */ /* 0x000fe40009ffe4ff */
[----:B------:R-:W-:Y:S02]  /*1e1e0*/  UIADD3 UR22, UPT, UPT, UR10, 0x40, URZ ;  /* 0x000000400a167890 */ /* 0x000fe4000fffe0ff */
[----:B------:R-:W-:Y:S02]  /*1e1f0*/  UIADD3 UR23, UPT, UPT, UR10, 0xc0, URZ ;  /* 0x000000c00a177890 */ /* 0x000fe4000fffe0ff */
[----:B------:R-:W-:-:S02]  /*1e200*/  UIADD3 UR24, UPT, UPT, UR10, 0x40, URZ ;  /* 0x000000400a187890 */ /* 0x000fc4000fffe0ff */
[----:B------:R-:W-:Y:S01]  /*1e210*/  UIADD3 UR25, UPT, UPT, UR10, 0xc8, URZ ;  /* 0x000000c80a197890 */ /* 0x000fe2000fffe0ff */
[----:B------:R-:W-:Y:S01]  /*1e220*/  UMOV UR60, 0x0 ;  /* 0x00000000003c7882 */ /* 0x000fe20000000000 */
[----:B------:R-:W-:Y:S01]  /*1e230*/  UMOV UR61, 0x8100910 ;  /* 0x08100910003d7882 */ /* 0x000fe20000000000 */
[----:B------:R-:W-:Y:S02]  /*1e240*/  UIADD3 UR26, UPT, UPT, UR10, 0x40, URZ ;  /* 0x000000400a1a7890 */ /* 0x000fe4000fffe0ff */
[----:B------:R-:W-:Y:S01]  /*1e250*/  UTCHMMA tmem[UR75], gdesc[UR44], tmem[UR10], tmem[UR60], idesc[UR61], UPT ;  /* 0x00ff3c2c4b0079ea */ /* 0x000fe2000b80000a */
        /* <DEDUP_REMOVED lines=17> */
[----:B------:R-:W-:Y:S01]  /*1e370*/  UIADD3 UR70, UPT, UPT, UR10, 0x40, URZ ;  /* 0x000000400a467890 */ /* 0x000fe2000fffe0ff */
[----:B------:R2:W-:Y:S01]  /*1e380*/  UTCHMMA tmem[UR23], gdesc[UR30], tmem[UR22], tmem[UR58], idesc[UR59], UPT ;  /* 0x00ff3a1e170079ea */ /* 0x0005e2000b800016 */
[----:B------:R-:W-:Y:S01]  /*1e390*/  UIADD3 UR71, UPT, UPT, UR10, 0xf0, URZ ;  /* 0x000000f00a477890 */ /* 0x000fe2000fffe0ff */
[----:B------:R2:W-:Y:S01]  /*1e3a0*/  UTCHMMA tmem[UR25], gdesc[UR34], tmem[UR24], tmem[UR60], idesc[UR61], UPT ;  /* 0x00ff3c22190079ea */ /* 0x0005e2000b800018 */
[----:B------:R-:W-:-:S02]  /*1e3b0*/  UIADD3 UR72, UPT, UPT, UR10, 0x40, URZ ;  /* 0x000000400a487890 */ /* 0x000fc4000fffe0ff */
[----:B------:R-:W-:Y:S01]  /*1e3c0*/  UIADD3 UR74, UPT, UPT, UR10, 0xf8, URZ ;  /* 0x000000f80a4a7890 */ /* 0x000fe2000fffe0ff */
[----:B-1----:R-:W-:Y:S01]  /*1e3d0*/  R2UR.FILL UR13, R4 ;  /* 0x00000000040d72ca */ /* 0x002fe200004e0000 */
        /* <DEDUP_REMOVED lines=12> */
[----:B------:R-:W-:Y:S01]  /*1e4a0*/  UMOV UR5, URZ ;  /* 0x000000ff00057c82 */ /* 0x000fe20008000000 */
[----:B------:R2:W-:Y:S01]  /*1e4b0*/  UTCHMMA tmem[UR67], gdesc[UR46], tmem[UR66], tmem[UR36], idesc[UR37], UPT ;  /* 0x00ff242e430079ea */ /* 0x0005e2000b800042 */
[----:B------:R2:W-:Y:S01]  /*1e4c0*/  UTCHMMA tmem[UR69], gdesc[UR48], tmem[UR68], tmem[UR38], idesc[UR39], UPT ;  /* 0x00ff2630450079ea */ /* 0x0005e2000b800044 */
[----:B------:R-:W-:Y:S01]  /*1e4d0*/  UMOV UR62, UR4 ;  /* 0x00000004003e7c82 */ /* 0x000fe20008000000 */
[----:B------:R2:W-:Y:S01]  /*1e4e0*/  UTCHMMA tmem[UR71], gdesc[UR50], tmem[UR70], tmem[UR40], idesc[UR41], UPT ;  /* 0x00ff2832470079ea */ /* 0x0005e2000b800046 */
[----:B------:R2:W-:Y:S01]  /*1e4f0*/  UTCHMMA tmem[UR74], gdesc[UR52], tmem[UR72], tmem[UR54], idesc[UR55], UPT ;  /* 0x00ff36344a0079ea */ /* 0x0005e2000b800048 */
[----:B------:R2:W-:Y:S01]  /*1e500*/  UTCBAR [UR62], URZ ;  /* 0x000000ff3e0073e9 */ /* 0x0005e200080000ff */
[----:B------:R-:W-:-:S15]  /*1e510*/  R2UR.FILL UR12, R5 ;  /* 0x00000000050c72ca */ /* 0x000fde00004e0000 */
.L_x_10:
[----:B-1----:R-:W1:Y:S01]  /*1e520*/  LDC R4, c[0x0][0x3a0] ;  /* 0x0000e800ff047b82 */ /* 0x002e620000000800 */
[----:B------:R-:W3:Y:S07]  /*1e530*/  LDL.LU R11, [R1] ;  /* 0x00000000010b7983 */ /* 0x000eee0000300800 */
[----:B------:R-:W4:Y:S08]  /*1e540*/  LDC R10, c[0x0][0x3a0] ;  /* 0x0000e800ff0a7b82 */ /* 0x000f300000000800 */
[----:B------:R-:W-:Y:S01]  /*1e550*/  BAR.SYNC.DEFER_BLOCKING 0x0 ;  /* 0x0000000000007b1d */ /* 0x000fe20000010000 */
[----:B------:R-:W-:-:S02]  /*1e560*/  IADD3 R132, P5, PT, R132, UR14, RZ ;  /* 0x0000000e84847c10 */ /* 0x000fc4000ffbe0ff */
[----:B------:R-:W-:-:S03]  /*1e570*/  IADD3 R134, P6, PT, R134, UR14, RZ ;  /* 0x0000000e86867c10 */ /* 0x000fc6000ffde0ff */
[----:B--2---:R-:W2:Y:S01]  /*1e580*/  LDL.LU R8, [R1+0x8] ;  /* 0x0000080001087983 */ /* 0x004ea20000300800 */
[----:B-1----:R-:W-:Y:S01]  /*1e590*/  VIADD R4, R4, 0x3f ;  /* 0x0000003f04047836 */ /* 0x002fe20000000000 */
[----:B----4-:R-:W-:Y:S01]  /*1e5a0*/  IADD3 R10, PT, PT, R10, -0x200, RZ ;  /* 0xfffffe000a0a7810 */ /* 0x010fe20007ffe0ff */
[----:B------:R-:W-:-:S03]  /*1e5b0*/  IMAD.MOV.U32 R6, RZ, RZ, R132 ;  /* 0x000000ffff067224 */ /* 0x000fc600078e0084 */
[----:B------:R-:W-:Y:S01]  /*1e5c0*/  SHF.R.S32.HI R5, RZ, 0x1f, R4 ;  /* 0x0000001fff057819 */ /* 0x000fe20000011404 */
[----:B------:R-:W4:Y:S03]  /*1e5d0*/  LDL.LU R18, [R1+0x10] ;  /* 0x0000100001127983 */ /* 0x000f260000300800 */
[----:B------:R-:W-:Y:S01]  /*1e5e0*/  LEA.HI R5, R5, R4, RZ, 0x6 ;  /* 0x0000000405057211 */ /* 0x000fe200078f30ff */
[----:B------:R-:W-:Y:S01]  /*1e5f0*/  IMAD R4, R169, -0x40, R10 ;  /* 0xffffffc0a9047824 */ /* 0x000fe200078e020a */
[----:B------:R-:W-:Y:S01]  /*1e600*/  IADD3.X R133, PT, PT, R133, UR15, RZ, P5, !PT ;  /* 0x0000000f85857c10 */ /* 0x000fe2000affe4ff */
[----:B------:R-:W2:Y:S01]  /*1e610*/  LDL.LU R15, [R1+0x14] ;  /* 0x00001400010f7983 */ /* 0x000ea20000300800 */
[----:B------:R-:W-:Y:S02]  /*1e620*/  SHF.R.S32.HI R5, RZ, 0x6, R5 ;  /* 0x00000006ff057819 */ /* 0x000fe40000011405 */
[----:B------:R-:W-:Y:S01]  /*1e630*/  ISETP.GT.AND P4, PT, R4, RZ, PT ;  /* 0x000000ff0400720c */ /* 0x000fe20003f84270 */
[----:B------:R-:W-:Y:S01]  /*1e640*/  IMAD.MOV.U32 R7, RZ, RZ, R133 ;  /* 0x000000ffff077224 */ /* 0x000fe200078e0085 */
[----:B------:R-:W-:Y:S01]  /*1e650*/  IADD3.X R135, PT, PT, R135, UR15, RZ, P6, !PT ;  /* 0x0000000f87877c10 */ /* 0x000fe2000b7fe4ff */
[----:B------:R-:W-:Y:S01]  /*1e660*/  VIADD R5, R5, 0xfffffff8 ;  /* 0xfffffff805057836 */ /* 0x000fe20000000000 */
[----:B------:R-:W-:Y:S01]  /*1e670*/  IADD3 R136, P5, PT, R136, UR14, RZ ;  /* 0x0000000e88887c10 */ /* 0x000fe2000ffbe0ff */
[----:B------:R-:W2:Y:S03]  /*1e680*/  LDL.LU R17, [R1+0x18] ;  /* 0x0000180001117983 */ /* 0x000ea60000300800 */
[----:B------:R-:W-:Y:S01]  /*1e690*/  ISETP.GE.AND P2, PT, R169, R5, PT ;  /* 0x00000005a900720c */ /* 0x000fe20003f46270 */
[----:B------:R-:W2:Y:S01]  /*1e6a0*/  LDL.LU R16, [R1+0x1c] ;  /* 0x00001c0001107983 */ /* 0x000ea20000300800 */
[----:B------:R-:W-:-:S02]  /*1e6b0*/  SEL R5, RZ, 0x4, !P4 ;  /* 0x00000004ff057807 */ /* 0x000fc40006000000 */
[----:B------:R-:W-:Y:S01]  /*1e6c0*/  IADD3.X R137, PT, PT, R137, UR15, RZ, P5, !PT ;  /* 0x0000000f89897c10 */ /* 0x000fe2000affe4ff */
[----:B------:R-:W2:Y:S01]  /*1e6d0*/  LDL.LU R14, [R1+0x20] ;  /* 0x00002000010e7983 */ /* 0x000ea20000300800 */
[----:B------:R-:W-:Y:S02]  /*1e6e0*/  SEL R5, R5, RZ, !P2 ;  /* 0x000000ff05057207 */ /* 0x000fe40005000000 */
[----:B------:R-:W-:Y:S01]  /*1e6f0*/  IADD3 R138, P5, PT, R138, UR14, RZ ;  /* 0x0000000e8a8a7c10 */ /* 0x000fe2000ffbe0ff */
[----:B------:R-:W2:Y:S01]  /*1e700*/  LDL.LU R9, [R1+0x24] ;  /* 0x0000240001097983 */ /* 0x000ea20000300800 */
[----:B------:R-:W-:Y:S02]  /*1e710*/  ISETP.NE.U32.AND P4, PT, R5, RZ, PT ;  /* 0x000000ff0500720c */ /* 0x000fe40003f85070 */
[----:B-----5:R-:W-:Y:S01]  /*1e720*/  LEA R5, R2, UR19, 0x2 ;  /* 0x0000001302057c11 */ /* 0x020fe2000f8e10ff */
[----:B------:R-:W2:Y:S01]  /*1e730*/  LDL.LU R13, [R1+0x28] ;  /* 0x00002800010d7983 */ /* 0x000ea20000300800 */
[----:B------:R-:W-:-:S09]  /*1e740*/  IADD3.X R139, PT, PT, R139, UR15, RZ, P5, !PT ;  /* 0x0000000f8b8b7c10 */ /* 0x000fd2000affe4ff */
[----:B------:R-:W-:Y:S01]  /*1e750*/  @!PT LDS RZ, [RZ] ;  /* 0x00000000fffff984 */ /* 0x000fe20000000800 */
[----:B------:R-:W-:Y:S01]  /*1e760*/  @!PT LDS RZ, [RZ] ;  /* 0x00000000fffff984 */ /* 0x000fe20000000800 */
[----:B------:R-:W-:Y:S01]  /*1e770*/  @!PT LDS RZ, [RZ] ;  /* 0x00000000fffff984 */ /* 0x000fe20000000800 */
[----:B------:R1:W-:Y:S04]  /*1e780*/  LDGSTS.E [R5], desc[UR28][R6.64], P4 ;  /* 0x0000000006057fae */ /* 0x0003e8000a1a101c */
[----:B------:R-:W2:Y:S01]  /*1e790*/  LDL.LU R12, [R1+0x2c] ;  /* 0x00002c00010c7983 */ /* 0x000ea20000300800 */
[----:B-1----:R-:W-:Y:S01]  /*1e7a0*/  MOV R6, R134 ;  /* 0x0000008600067202 */ /* 0x002fe20000000f00 */
[----:B------:R-:W-:-:S05]  /*1e7b0*/  IMAD.MOV.U32 R7, RZ, RZ, R135 ;  /* 0x000000ffff077224 */ /* 0x000fca00078e0087 */
[----:B------:R1:W-:Y:S01]  /*1e7c0*/  LDGSTS.E [R5+0x200], desc[UR28][R6.64], P4 ;  /* 0x0020000006057fae */ /* 0x0003e2000a1a101c */
[----:B------:R-:W-:-:S04]  /*1e7d0*/  ISETP.GT.AND P4, PT, R4, 0x1, PT ;  /* 0x000000010400780c */ /* 0x000fc80003f84270 */
[----:B-1----:R-:W-:-:S04]  /*1e7e0*/  SEL R6, RZ, 0x4, !P4 ;  /* 0x00000004ff067807 */ /* 0x002fc80006000000 */
[----:B------:R-:W-:-:S04]  /*1e7f0*/  SEL R6, R6, RZ, !P2 ;  /* 0x000000ff06067207 */ /* 0x000fc80005000000 */
[----:B------:R-:W-:Y:S01]  /*1e800*/  ISETP.NE.U32.AND P4, PT, R6, RZ, PT ;  /* 0x000000ff0600720c */ /* 0x000fe20003f85070 */
[----:B------:R-:W-:Y:S01]  /*1e810*/  IMAD.MOV.U32 R6, RZ, RZ, R136 ;  /* 0x000000ffff067224 */ /* 0x000fe200078e0088 */
[----:B------:R-:W-:-:S11]  /*1e820*/  MOV R7, R137 ;  /* 0x0000008900077202 */ /* 0x000fd60000000f00 */
[----:B------:R1:W-:Y:S02]  /*1e830*/  LDGSTS.E [R5+0x400], desc[UR28][R6.64], P4 ;  /* 0x0040000006057fae */ /* 0x0003e4000a1a101c */
[----:B-1----:R-:W-:Y:S02]  /*1e840*/  IMAD.MOV.U32 R6, RZ, RZ, R138 ;  /* 0x000000ffff067224 */ /* 0x002fe400078e008a */
[----:B------:R-:W-:-:S05]  /*1e850*/  IMAD.MOV.U32 R7, RZ, RZ, R139 ;  /* 0x000000ffff077224 */ /* 0x000fca00078e008b */
[----:B------:R1:W-:Y:S01]  /*1e860*/  LDGSTS.E [R5+0x600], desc[UR28][R6.64], P4 ;  /* 0x0060000006057fae */ /* 0x0003e2000a1a101c */
[----:B------:R-:W-:Y:S02]  /*1e870*/  ISETP.GT.AND P4, PT, R4, 0x2, PT ;  /* 0x000000020400780c */ /* 0x000fe40003f84270 */
[----:B------:R-:W-:Y:S02]  /*1e880*/  IADD3 R140, P5, PT, R140, UR14, RZ ;  /* 0x0000000e8c8c7c10 */ /* 0x000fe4000ffbe0ff */
[----:B-1----:R-:W-:-:S04]  /*1e890*/  SEL R6, RZ, 0x4, !P4 ;  /* 0x00000004ff067807 */ /* 0x002fc80006000000 */
[----:B------:R-:W-:-:S04]  /*1e8a0*/  SEL R6, R6, RZ, !P2 ;  /* 0x000000ff06067207 */ /* 0x000fc80005000000 */
[----:B------:R-:W-:Y:S02]  /*1e8b0*/  ISETP.NE.U32.AND P4, PT, R6, RZ, PT ;  /* 0x000000ff0600720c */ /* 0x000fe40003f85070 */
[----:B------:R-:W-:Y:S02]  /*1e8c0*/  IADD3.X R141, PT, PT, R141, UR15, RZ, P5, !PT ;  /* 0x0000000f8d8d7c10 */ /* 0x000fe4000affe4ff */
[----:B------:R-:W-:Y:S02]  /*1e8d0*/  IADD3 R142, P5, PT, R142, UR14, RZ ;  /* 0x0000000e8e8e7c10 */ /* 0x000fe4000ffbe0ff */
[----:B------:R-:W-:Y:S01]  /*1e8e0*/  MOV R6, R140 ;  /* 0x0000008c00067202 */ /* 0x000fe20000000f00 */
[----:B------:R-:W-:Y:S01]  /*1e8f0*/  IMAD.MOV.U32 R7, RZ, RZ, R141 ;  /* 0x000000ffff077224 */ /* 0x000fe200078e008d */
[----:B------:R-:W-:-:S05]  /*1e900*/  IADD3.X R143, PT, PT, R143, UR15, RZ, P5, !PT ;  /* 0x0000000f8f8f7c10 */ /* 0x000fca000affe4ff */
[----:B------:R1:W-:Y:S02]  /*1e910*/  LDGSTS.E [R5+0x800], desc[UR28][R6.64], P4 ;  /* 0x0080000006057fae */ /* 0x0003e4000a1a101c */
[----:B-1----:R-:W-:Y:S01]  /*1e920*/  IMAD.MOV.U32 R6, RZ, RZ, R142 ;  /* 0x000000ffff067224 */ /* 0x002fe200078e008e */
[----:B------:R-:W-:-:S05]  /*1e930*/  MOV R7, R143 ;  /* 0x0000008f00077202 */ /* 0x000fca0000000f00 */
[----:B------:R1:W-:Y:S01]  /*1e940*/  LDGSTS.E [R5+0xa00], desc[UR28][R6.64], P4 ;  /* 0x00a0000006057fae */ /* 0x0003e2000a1a101c */
[----:B------:R-:W-:Y:S02]  /*1e950*/  ISETP.GT.AND P4, PT, R4, 0x3, PT ;  /* 0x000000030400780c */ /* 0x000fe40003f84270 */
[----:B------:R-:W-:Y:S02]  /*1e960*/  IADD3 R144, P5, PT, R144, UR14, RZ ;  /* 0x0000000e90907c10 */ /* 0x000fe4000ffbe0ff */
[----:B-1----:R-:W-:-:S04]  /*1e970*/  SEL R6, RZ, 0x4, !P4 ;  /* 0x00000004ff067807 */ /* 0x002fc80006000000 */
[----:B------:R-:W-:-:S04]  /*1e980*/  SEL R6, R6, RZ, !P2 ;  /* 0x000000ff06067207 */ /* 0x000fc80005000000 */
[----:B------:R-:W-:Y:S02]  /*1e990*/  ISETP.NE.U32.AND P4, PT, R6, RZ, PT ;  /* 0x000000ff0600720c */ /* 0x000fe40003f85070 */
[----:B------:R-:W-:Y:S02]  /*1e9a0*/  IADD3.X R145, PT, PT, R145, UR15, RZ, P5, !PT ;  /* 0x0000000f91917c10 */ /* 0x000fe4000affe4ff */
[----:B------:R-:W-:Y:S01]  /*1e9b0*/  IADD3 R146, P5, PT, R146, UR14, RZ ;  /* 0x0000000e92927c10 */ /* 0x000fe2000ffbe0ff */
[----:B------:R-:W-:Y:S02]  /*1e9c0*/  IMAD.MOV.U32 R6, RZ, RZ, R144 ;  /* 0x000000ffff067224 */ /* 0x000fe400078e0090 */
[----:B------:R-:W-:Y:S01]  /*1e9d0*/  IMAD.MOV.U32 R7, RZ, RZ, R145 ;  /* 0x000000ffff077224 */ /* 0x000fe200078e0091 */
[----:B------:R-:W-:-:S05]  /*1e9e0*/  IADD3.X R147, PT, PT, R147, UR15, RZ, P5, !PT ;  /* 0x0000000f93937c10 */ /* 0x000fca000affe4ff */
[----:B------:R1:W-:Y:S02]  /*1e9f0*/  LDGSTS.E [R5+0xc00], desc[UR28][R6.64], P4 ;  /* 0x00c0000006057fae */ /* 0x0003e4000a1a101c */
[----:B-1----:R-:W-:Y:S01]  /*1ea00*/  MOV R6, R146 ;  /* 0x0000009200067202 */ /* 0x002fe20000000f00 */
        /* <DEDUP_REMOVED lines=9> */
[----:B------:R-:W-:Y:S01]  /*1eaa0*/  IMAD.MOV.U32 R6, RZ, RZ, R148 ;  /* 0x000000ffff067224 */ /* 0x000fe200078e0094 */
[----:B------:R-:W-:Y:S02]  /*1eab0*/  MOV R7, R149 ;  /* 0x0000009500077202 */ /* 0x000fe40000000f00 */
[----:B------:R-:W-:-:S05]  /*1eac0*/  IADD3.X R151, PT, PT, R151, UR15, RZ, P5, !PT ;  /* 0x0000000f97977c10 */ /* 0x000fca000affe4ff */
        /* <DEDUP_REMOVED lines=341> */
[----:B--2---:R-:W-:Y:S02]  /*20020*/  IADD3 R8, P5, PT, R8, UR14, RZ ;  /* 0x0000000e08087c10 */ /* 0x004fe4000ffbe0ff */
[----:B-1----:R-:W-:-:S04]  /*20030*/  SEL R6, RZ, 0x4, !P4 ;  /* 0x00000004ff067807 */ /* 0x002fc80006000000 */
[----:B------:R-:W-:Y:S02]  /*20040*/  SEL R6, R6, RZ, !P2 ;  /* 0x000000ff06067207 */ /* 0x000fe40005000000 */
[----:B---3--:R-:W-:Y:S02]  /*20050*/  IADD3.X R11, PT, PT, R11, UR15, RZ, P5, !PT ;  /* 0x0000000f0b0b7c10 */ /* 0x008fe4000affe4ff */
[----:B------:R-:W-:Y:S01]  /*20060*/  ISETP.NE.U32.AND P4, PT, R6, RZ, PT ;  /* 0x000000ff0600720c */ /* 0x000fe20003f85070 */
[----:B------:R-:W-:Y:S01]  /*20070*/  STL [R1+0x8], R8 ;  /* 0x0000080801007387 */ /* 0x000fe20000100800 */
[----:B------:R-:W-:Y:S01]  /*20080*/  MOV R6, R8 ;  /* 0x0000000800067202 */ /* 0x000fe20000000f00 */
[----:B------:R-:W-:Y:S02]  /*20090*/  IMAD.MOV.U32 R7, RZ, RZ, R11 ;  /* 0x000000ffff077224 */ /* 0x000fe400078e000b */
[----:B------:R1:W-:Y:S01]  /*200a0*/  STL [R1], R11 ;  /* 0x0000000b01007387 */ /* 0x0003e20000100800 */
[----:B------:R-:W-:-:S04]  /*200b0*/  IADD3 R15, P5, PT, R15, UR14, RZ ;  /* 0x0000000e0f0f7c10 */ /* 0x000fc8000ffbe0ff */
[----:B----4-:R-:W-:-:S03]  /*200c0*/  IADD3.X R18, PT, PT, R18, UR15, RZ, P5, !PT ;  /* 0x0000000f12127c10 */ /* 0x010fc6000affe4ff */
[----:B------:R2:W-:Y:S04]  /*200d0*/  LDGSTS.E [R5+0x7400], desc[UR28][R6.64], P4 ;  /* 0x0740000006057fae */ /* 0x0005e8000a1a101c */
[----:B-1----:R-:W3:Y:S04]  /*200e0*/  LDL.LU R11, [R1+0x30] ;  /* 0x00003000010b7983 */ /* 0x002ee80000300800 */
[----:B------:R-:W4:Y:S01]  /*200f0*/  LDL.LU R8, [R1+0x34] ;  /* 0x0000340001087983 */ /* 0x000f220000300800 */
[----:B--2---:R-:W-:Y:S01]  /*20100*/  IMAD.MOV.U32 R6, RZ, RZ, R15 ;  /* 0x000000ffff067224 */ /* 0x004fe200078e000f */
[----:B------:R-:W-:-:S05]  /*20110*/  MOV R7, R18 ;  /* 0x0000001200077202 */ /* 0x000fca0000000f00 */
[----:B------:R1:W-:Y:S01]  /*20120*/  LDGSTS.E [R5+0x7600], desc[UR28][R6.64], P4 ;  /* 0x0760000006057fae */ /* 0x0003e2000a1a101c */
[----:B------:R-:W-:Y:S02]  /*20130*/  ISETP.GT.AND P4, PT, R4, 0x1e, PT ;  /* 0x0000001e0400780c */ /* 0x000fe40003f84270 */
[----:B------:R-:W-:Y:S01]  /*20140*/  IADD3 R16, P5, PT, R16, UR14, RZ ;  /* 0x0000000e10107c10 */ /* 0x000fe2000ffbe0ff */
[----:B------:R2:W-:Y:S03]  /*20150*/  STL [R1+0x14], R15 ;  /* 0x0000140f01007387 */ /* 0x0005e60000100800 */
[----:B------:R-:W-:Y:S02]  /*20160*/  IADD3.X R17, PT, PT, R17, UR15, RZ, P5, !PT ;  /* 0x0000000f11117c10 */ /* 0x000fe4000affe4ff */
[----:B-1----:R-:W-:Y:S01]  /*20170*/  SEL R6, RZ, 0x4, !P4 ;  /* 0x00000004ff067807 */ /* 0x002fe20006000000 */
[----:B------:R-:W-:Y:S03]  /*20180*/  STL [R1+0x10], R18 ;  /* 0x0000101201007387 */ /* 0x000fe60000100800 */
[----:B------:R-:W-:Y:S01]  /*20190*/  SEL R6, R6, RZ, !P2 ;  /* 0x000000ff06067207 */ /* 0x000fe20005000000 */
[----:B--2---:R-:W2:Y:S03]  /*201a0*/  LDL.LU R15, [R1+0x3c] ;  /* 0x00003c00010f7983 */ /* 0x004ea60000300800 */
[----:B------:R-:W-:Y:S01]  /*201b0*/  ISETP.NE.U32.AND P4, PT, R6, RZ, PT ;  /* 0x000000ff0600720c */ /* 0x000fe20003f85070 */
[----:B------:R1:W-:Y:S01]  /*201c0*/  STL [R1+0x1c], R16 ;  /* 0x00001c1001007387 */ /* 0x0003e20000100800 */
[----:B------:R-:W-:-:S03]  /*201d0*/  IMAD.MOV.U32 R6, RZ, RZ, R16 ;  /* 0x000000ffff067224 */ /* 0x000fc600078e0010 */
[----:B------:R-:W-:Y:S04]  /*201e0*/  STL [R1+0x18], R17 ;  /* 0x0000181101007387 */ /* 0x000fe80000100800 */
[----:B-1----:R-:W2:Y:S01]  /*201f0*/  LDL.LU R16, [R1+0x38] ;  /* 0x0000380001107983 */ /* 0x002ea20000300800 */
[----:B------:R-:W-:Y:S01]  /*20200*/  IADD3 R9, P5, PT, R9, UR14, RZ ;  /* 0x0000000e09097c10 */ /* 0x000fe2000ffbe0ff */
[----:B------:R-:W-:-:S03]  /*20210*/  IMAD.MOV.U32 R7, RZ, RZ, R17 ;  /* 0x000000ffff077224 */ /* 0x000fc600078e0011 */
[----:B------:R-:W-:Y:S01]  /*20220*/  IADD3.X R14, PT, PT, R14, UR15, RZ, P5, !PT ;  /* 0x0000000f0e0e7c10 */ /* 0x000fe2000affe4ff */
[----:B------:R-:W-:Y:S04]  /*20230*/  STL [R1+0x24], R9 ;  /* 0x0000240901007387 */ /* 0x000fe80000100800 */
[----:B------:R1:W-:Y:S04]  /*20240*/  LDGSTS.E [R5+0x7800], desc[UR28][R6.64], P4 ;  /* 0x0780000006057fae */ /* 0x0003e8000a1a101c */
[----:B------:R1:W-:Y:S02]  /*20250*/  STL [R1+0x20], R14 ;  /* 0x0000200e01007387 */ /* 0x0003e40000100800 */
[----:B-1----:R-:W-:Y:S01]  /*20260*/  MOV R6, R9 ;  /* 0x0000000900067202 */ /* 0x002fe20000000f00 */
[----:B------:R-:W-:-:S02]  /*20270*/  IMAD.MOV.U32 R7, RZ, RZ, R14 ;  /* 0x000000ffff077224 */ /* 0x000fc400078e000e */
[----:B------:R-:W2:Y:S04]  /*20280*/  LDL.LU R14, [R1+0x40] ;  /* 0x00004000010e7983 */ /* 0x000ea80000300800 */
[----:B------:R-:W2:Y:S04]  /*20290*/  LDL.LU R9, [R1+0x44] ;  /* 0x0000440001097983 */ /* 0x000ea80000300800 */
[----:B------:R1:W-:Y:S01]  /*202a0*/  LDGSTS.E [R5+0x7a00], desc[UR28][R6.64], P4 ;  /* 0x07a0000006057fae */ /* 0x0003e2000a1a101c */
[----:B------:R-:W-:Y:S02]  /*202b0*/  ISETP.GT.AND P4, PT, R4, 0x1f, PT ;  /* 0x0000001f0400780c */ /* 0x000fe40003f84270 */
[----:B------:R-:W-:-:S02]  /*202c0*/  IADD3 R12, P5, PT, R12, UR14, RZ ;  /* 0x0000000e0c0c7c10 */ /* 0x000fc4000ffbe0ff */
[----:B-1----:R-:W-:Y:S02]  /*202d0*/  SEL R6, RZ, 0x4, !P4 ;  /* 0x00000004ff067807 */ /* 0x002fe40006000000 */
[----:B------:R-:W-:Y:S02]  /*202e0*/  IADD3.X R13, PT, PT, R13, UR15, RZ, P5, !PT ;  /* 0x0000000f0d0d7c10 */ /* 0x000fe4000affe4ff */
[----:B------:R-:W-:Y:S01]  /*202f0*/  SEL R6, R6, RZ, !P2 ;  /* 0x000000ff06067207 */ /* 0x000fe20005000000 */
[----:B------:R-:W-:Y:S03]  /*20300*/  STL [R1+0x2c], R12 ;  /* 0x00002c0c01007387 */ /* 0x000fe60000100800 */
[----:B------:R-:W-:Y:S01]  /*20310*/  ISETP.NE.U32.AND P4, PT, R6, RZ, PT ;  /* 0x000000ff0600720c */ /* 0x000fe20003f85070 */
[----:B------:R1:W-:Y:S01]  /*20320*/  STL [R1+0x28], R13 ;  /* 0x0000280d01007387 */ /* 0x0003e20000100800 */
[----:B------:R-:W-:Y:S01]  /*20330*/  MOV R7, R13 ;  /* 0x0000000d00077202 */ /* 0x000fe20000000f00 */
[----:B------:R-:W-:-:S02]  /*20340*/  IMAD.MOV.U32 R6, RZ, RZ, R12 ;  /* 0x000000ffff067224 */ /* 0x000fc400078e000c */
[----:B-1----:R-:W2:Y:S04]  /*20350*/  LDL.LU R13, [R1+0x48] ;  /* 0x00004800010d7983 */ /* 0x002ea80000300800 */
[----:B------:R-:W2:Y:S04]  /*20360*/  LDL.LU R12, [R1+0x4c] ;  /* 0x00004c00010c7983 */ /* 0x000ea80000300800 */
[----:B------:R1:W-:Y:S01]  /*20370*/  LDGSTS.E [R5+0x7c00], desc[UR28][R6.64], P4 ;  /* 0x07c0000006057fae */ /* 0x0003e2000a1a101c */
[----:B----4-:R-:W-:-:S04]  /*20380*/  IADD3 R8, P5, PT, R8, UR14, RZ ;  /* 0x0000000e08087c10 */ /* 0x010fc8000ffbe0ff */
[----:B---3--:R-:W-:Y:S01]  /*20390*/  IADD3.X R11, PT, PT, R11, UR15, RZ, P5, !PT ;  /* 0x0000000f0b0b7c10 */ /* 0x008fe2000affe4ff */
[----:B------:R3:W-:Y:S01]  /*203a0*/  STL [R1+0x34], R8 ;  /* 0x0000340801007387 */ /* 0x0007e20000100800 */
[----:B-1----:R-:W-:-:S03]  /*203b0*/  IMAD.MOV.U32 R6, RZ, RZ, R8 ;  /* 0x000000ffff067224 */ /* 0x002fc600078e0008 */
[----:B------:R1:W-:Y:S04]  /*203c0*/  STL [R1+0x30], R11 ;  /* 0x0000300b01007387 */ /* 0x0003e80000100800 */
[----:B------:R-:W4:Y:S04]  /*203d0*/  LDL.LU R18, [R1+0x50] ;  /* 0x0000500001127983 */ /* 0x000f280000300800 */
[----:B---3--:R-:W3:Y:S01]  /*203e0*/  LDL.LU R8, [R1+0x54] ;  /* 0x0000540001087983 */ /* 0x008ee20000300800 */
[----:B------:R-:W-:-:S03]  /*203f0*/  IMAD.MOV.U32 R7, RZ, RZ, R11 ;  /* 0x000000ffff077224 */ /* 0x000fc600078e000b */
[----:B-1----:R-:W4:Y:S04]  /*20400*/  LDL.LU R11, [R1+0x5c] ;  /* 0x00005c00010b7983 */ /* 0x002f280000300800 */
[----:B------:R1:W-:Y:S01]  /*20410*/  LDGSTS.E [R5+0x7e00], desc[UR28][R6.64], P4 ;  /* 0x07e0000006057fae */ /* 0x0003e2000a1a101c */
[----:B--2---:R-:W-:-:S05]  /*20420*/  IADD3 R15, P5, PT, R15, UR14, RZ ;  /* 0x0000000e0f0f7c10 */ /* 0x004fca000ffbe0ff */
[----:B------:R-:W-:Y:S01]  /*20430*/  STL [R1+0x3c], R15 ;  /* 0x00003c0f01007387 */ /* 0x000fe20000100800 */
[----:B------:R-:W-:-:S05]  /*20440*/  IADD3.X R16, PT, PT, R16, UR15, RZ, P5, !PT ;  /* 0x0000000f10107c10 */ /* 0x000fca000affe4ff */
[----:B------:R2:W-:Y:S04]  /*20450*/  STL [R1+0x38], R16 ;  /* 0x0000381001007387 */ /* 0x0005e80000100800 */
[----:B------:R-:W4:Y:S01]  /*20460*/  LDL.LU R17, [R1+0x58] ;  /* 0x0000580001117983 */ /* 0x000f220000300800 */
[----:B------:R-:W-:-:S04]  /*20470*/  ISETP.GT.AND P4, PT, R4, 0x20, PT ;  /* 0x000000200400780c */ /* 0x000fc80003f84270 */
[----:B-1----:R-:W-:-:S04]  /*20480*/  SEL R6, RZ, 0x4, !P4 ;  /* 0x00000004ff067807 */ /* 0x002fc80006000000 */
[----:B------:R-:W-:-:S04]  /*20490*/  SEL R6, R6, RZ, !P2 ;  /* 0x000000ff06067207 */ /* 0x000fc80005000000 */
[----:B------:R-:W-:Y:S01]  /*204a0*/  ISETP.NE.U32.AND P4, PT, R6, RZ, PT ;  /* 0x000000ff0600720c */ /* 0x000fe20003f85070 */
[----:B------:R-:W-:Y:S01]  /*204b0*/  IMAD.MOV.U32 R7, RZ, RZ, R16 ;  /* 0x000000ffff077224 */ /* 0x000fe200078e0010 */
[----:B------:R-:W-:Y:S01]  /*204c0*/  MOV R6, R15 ;  /* 0x0000000f00067202 */ /* 0x000fe20000000f00 */
[----:B--2---:R-:W2:Y:S04]  /*204d0*/  LDL.LU R16, [R1+0x60] ;  /* 0x0000600001107983 */ /* 0x004ea80000300800 */
[----:B------:R-:W2:Y:S01]  /*204e0*/  LDL.LU R15, [R1+0x64] ;  /* 0x00006400010f7983 */ /* 0x000ea20000300800 */
[----:B------:R-:W-:-:S04]  /*204f0*/  IADD3 R9, P5, PT, R9, UR14, RZ ;  /* 0x0000000e09097c10 */ /* 0x000fc8000ffbe0ff */
[----:B------:R-:W-:Y:S01]  /*20500*/  IADD3.X R14, PT, PT, R14, UR15, RZ, P5, !PT ;  /* 0x0000000f0e0e7c10 */ /* 0x000fe2000affe4ff */
[----:B------:R1:W-:Y:S02]  /*20510*/  LDGSTS.E [R5+0x8000], desc[UR28][R6.64], P4 ;  /* 0x0800000006057fae */ /* 0x0003e4000a1a101c */
[----:B-1----:R-:W-:Y:S01]  /*20520*/  IMAD.MOV.U32 R6, RZ, RZ, R9 ;  /* 0x000000ffff067224 */ /* 0x002fe200078e0009 */
[----:B------:R-:W-:-:S05]  /*20530*/  MOV R7, R14 ;  /* 0x0000000e00077202 */ /* 0x000fca0000000f00 */
[----:B------:R1:W-:Y:S01]  /*20540*/  LDGSTS.E [R5+0x8200], desc[UR28][R6.64], P4 ;  /* 0x0820000006057fae */ /* 0x0003e2000a1a101c */
[----:B------:R-:W-:-:S03]  /*20550*/  ISETP.GT.AND P4, PT, R4, 0x21, PT ;  /* 0x000000210400780c */ /* 0x000fc60003f84270 */
[----:B------:R-:W-:Y:S04]  /*20560*/  STL [R1+0x44], R9 ;  /* 0x0000440901007387 */ /* 0x000fe80000100800 */
[----:B------:R1:W-:Y:S02]  /*20570*/  STL [R1+0x40], R14 ;  /* 0x0000400e01007387 */ /* 0x0003e40000100800 */
[----:B-1----:R-:W-:Y:S02]  /*20580*/  SEL R6, RZ, 0x4, !P4 ;  /* 0x00000004ff067807 */ /* 0x002fe40006000000 */
[----:B------:R-:W-:Y:S02]  /*20590*/  IADD3 R12, P5, PT, R12, UR14, RZ ;  /* 0x0000000e0c0c7c10 */ /* 0x000fe4000ffbe0ff */
[----:B------:R-:W-:Y:S01]  /*205a0*/  SEL R6, R6, RZ, !P2 ;  /* 0x000000ff06067207 */ /* 0x000fe20005000000 */
[----:B------:R-:W2:Y:S01]  /*205b0*/  LDL.LU R14, [R1+0x68] ;  /* 0x00006800010e7983 */ /* 0x000ea20000300800 */
[----:B------:R-:W-:-:S03]  /*205c0*/  IADD3.X R13, PT, PT, R13, UR15, RZ, P5, !PT ;  /* 0x0000000f0d0d7c10 */ /* 0x000fc6000affe4ff */
[----:B------:R-:W2:Y:S01]  /*205d0*/  LDL.LU R9, [R1+0x6c] ;  /* 0x00006c0001097983 */ /* 0x000ea20000300800 */
[----:B------:R-:W-:Y:S01]  /*205e0*/  ISETP.NE.U32.AND P4, PT, R6, RZ, PT ;  /* 0x000000ff0600720c */ /* 0x000fe20003f85070 */
[----:B------:R-:W-:Y:S02]  /*205f0*/  IMAD.MOV.U32 R7, RZ, RZ, R13 ;  /* 0x000000ffff077224 */ /* 0x000fe400078e000d */
[----:B------:R-:W-:Y:S01]  /*20600*/  STL [R1+0x4c], R12 ;  /* 0x00004c0c01007387 */ /* 0x000fe20000100800 */
[----:B------:R-:W-:-:S03]  /*20610*/  IMAD.MOV.U32 R6, RZ, RZ, R12 ;  /* 0x000000ffff067224 */ /* 0x000fc600078e000c */
[----:B------:R1:W-:Y:S06]  /*20620*/  STL [R1+0x48], R13 ;  /* 0x0000480d01007387 */ /* 0x0003ec0000100800 */
[----:B------:R3:W-:Y:S04]  /*20630*/  LDGSTS.E [R5+0x8400], desc[UR28][R6.64], P4 ;  /* 0x0840000006057fae */ /* 0x0007e8000a1a101c */
[----:B-1----:R-:W2:Y:S04]  /*20640*/  LDL.LU R13, [R1+0x70] ;  /* 0x00007000010d7983 */ /* 0x002ea80000300800 */
[----:B------:R-:W2:Y:S01]  /*20650*/  LDL.LU R12, [R1+0x74] ;  /* 0x00007400010c7983 */ /* 0x000ea20000300800 */
[----:B---3--:R-:W-:-:S04]  /*20660*/  IADD3 R8, P5, PT, R8, UR14, RZ ;  /* 0x0000000e08087c10 */ /* 0x008fc8000ffbe0ff */
[----:B----4-:R-:W-:Y:S02]  /*20670*/  IADD3.X R18, PT, PT, R18, UR15, RZ, P5, !PT ;  /* 0x0000000f12127c10 */ /* 0x010fe4000affe4ff */
[----:B------:R-:W-:-:S03]  /*20680*/  MOV R6, R8 ;  /* 0x0000000800067202 */ /* 0x000fc60000000f00 */
[----:B------:R-:W-:-:S05]  /*20690*/  IMAD.MOV.U32 R7, RZ, RZ, R18 ;  /* 0x000000ffff077224 */ /* 0x000fca00078e0012 */
[----:B------:R1:W-:Y:S01]  /*206a0*/  LDGSTS.E [R5+0x8600], desc[UR28][R6.64], P4 ;  /* 0x0860000006057fae */ /* 0x0003e2000a1a101c */
[----:B------:R-:W-:Y:S02]  /*206b0*/  ISETP.GT.AND P4, PT, R4, 0x22, PT ;  /* 0x000000220400780c */ /* 0x000fe40003f84270 */
[----:B------:R-:W-:Y:S01]  /*206c0*/  IADD3 R11, P5, PT, R11, UR14, RZ ;  /* 0x0000000e0b0b7c10 */ /* 0x000fe2000ffbe0ff */
[----:B------:R3:W-:Y:S01]  /*206d0*/  STL [R1+0x54], R8 ;  /* 0x0000540801007387 */ /* 0x0007e20000100800 */
[----:B-1----:R-:W-:-:S03]  /*206e0*/  SEL R6, RZ, 0x4, !P4 ;  /* 0x00000004ff067807 */ /* 0x002fc60006000000 */
[----:B------:R-:W-:Y:S01]  /*206f0*/  STL [R1+0x50], R18 ;  /* 0x0000501201007387 */ /* 0x000fe20000100800 */
[----:B------:R-:W-:-:S03]  /*20700*/  SEL R6, R6, RZ, !P2 ;  /* 0x000000ff06067207 */ /* 0x000fc60005000000 */
[----:B---3--:R-:W3:Y:S01]  /*20710*/  LDL.LU R8, [R1+0x7c] ;  /* 0x00007c0001087983 */ /* 0x008ee20000300800 */
[----:B------:R-:W-:Y:S02]  /*20720*/  IADD3.X R17, PT, PT, R17, UR15, RZ, P5, !PT ;  /* 0x0000000f11117c10 */ /* 0x000fe4000affe4ff */
[----:B------:R-:W-:Y:S01]  /*20730*/  ISETP.NE.U32.AND P4, PT, R6, RZ, PT ;  /* 0x000000ff0600720c */ /* 0x000fe20003f85070 */
[----:B------:R1:W-:Y:S01]  /*20740*/  STL [R1+0x5c], R11 ;  /* 0x00005c0b01007387 */ /* 0x0003e20000100800 */
[----:B------:R-:W-:-:S03]  /*20750*/  IMAD.MOV.U32 R6, RZ, RZ, R11 ;  /* 0x000000ffff067224 */ /* 0x000fc600078e000b */
[----:B------:R-:W-:Y:S04]  /*20760*/  STL [R1+0x58], R17 ;  /* 0x0000581101007387 */ /* 0x000fe80000100800 */
[----:B-1----:R-:W4:Y:S01]  /*20770*/  LDL.LU R11, [R1+0x78] ;  /* 0x00007800010b7983 */ /* 0x002f220000300800 */
[----:B------:R-:W-:-:S05]  /*20780*/  MOV R7, R17 ;  /* 0x0000001100077202 */ /* 0x000fca0000000f00 */
[----:B------:R1:W-:Y:S01]  /*20790*/  LDGSTS.E [R5+0x8800], desc[UR28][R6.64], P4 ;  /* 0x0880000006057fae */ /* 0x0003e2000a1a101c */
[----:B--2---:R-:W-:-:S04]  /*207a0*/  IADD3 R15, P5, PT, R15, UR14, RZ ;  /* 0x0000000e0f0f7c10 */ /* 0x004fc8000ffbe0ff */
[----:B------:R-:W-:Y:S01]  /*207b0*/  IADD3.X R16, PT, PT, R16, UR15, RZ, P5, !PT ;  /* 0x0000000f10107c10 */ /* 0x000fe2000affe4ff */
[----:B------:R-:W-:Y:S04]  /*207c0*/  STL [R1+0x64], R15 ;  /* 0x0000640f01007387 */ /* 0x000fe80000100800 */
[----:B------:R2:W-:Y:S01]  /*207d0*/  STL [R1+0x60], R16 ;  /* 0x0000601001007387 */ /* 0x0005e20000100800 */
[----:B-1----:R-:W-:Y:S02]  /*207e0*/  IMAD.MOV.U32 R7, RZ, RZ, R16 ;  /* 0x000000ffff077224 */ /* 0x002fe400078e0010 */
[----:B------:R-:W-:-:S05]  /*207f0*/  IMAD.MOV.U32 R6, RZ, RZ, R15 ;  /* 0x000000ffff067224 */ /* 0x000fca00078e000f */
[----:B------:R1:W-:Y:S04]  /*20800*/  LDGSTS.E [R5+0x8a00], desc[UR28][R6.64], P4 ;  /* 0x08a0000006057fae */ /* 0x0003e8000a1a101c */
[----:B--2---:R-:W2:Y:S04]  /*20810*/  LDL.LU R16, [R1+0x80] ;  /* 0x0000800001107983 */ /* 0x004ea80000300800 */
[----:B------:R-:W2:Y:S01]  /*20820*/  LDL.LU R15, [R1+0x84] ;  /* 0x00008400010f7983 */ /* 0x000ea20000300800 */
[----:B------:R-:W-:-:S04]  /*20830*/  ISETP.GT.AND P4, PT, R4, 0x23, PT ;  /* 0x000000230400780c */ /* 0x000fc80003f84270 */
[----:B-1----:R-:W-:-:S04]  /*20840*/  SEL R6, RZ, 0x4, !P4 ;  /* 0x00000004ff067807 */ /* 0x002fc80006000000 */
[----:B------:R-:W-:-:S04]  /*20850*/  SEL R6, R6, RZ, !P2 ;  /* 0x000000ff06067207 */ /* 0x000fc80005000000 */
[----:B------:R-:W-:Y:S02]  /*20860*/  ISETP.NE.U32.AND P4, PT, R6, RZ, PT ;  /* 0x000000ff0600720c */ /* 0x000fe40003f85070 */
[----:B------:R-:W-:-:S04]  /*20870*/  IADD3 R9, P5, PT, R9, UR14, RZ ;  /* 0x0000000e09097c10 */ /* 0x000fc8000ffbe0ff */
[----:B------:R-:W-:Y:S01]  /*20880*/  IADD3.X R14, PT, PT, R14, UR15, RZ, P5, !PT ;  /* 0x0000000f0e0e7c10 */ /* 0x000fe2000affe4ff */
[----:B------:R-:W-:Y:S01]  /*20890*/  STL [R1+0x6c], R9 ;  /* 0x00006c0901007387 */ /* 0x000fe20000100800 */
[----:B------:R-:W-:-:S03]  /*208a0*/  MOV R6, R9 ;  /* 0x0000000900067202 */ /* 0x000fc60000000f00 */
[----:B------:R1:W-:Y:S01]  /*208b0*/  STL [R1+0x68], R14 ;  /* 0x0000680e01007387 */ /* 0x0003e20000100800 */
[----:B------:R-:W-:-:S05]  /*208c0*/  IMAD.MOV.U32 R7, RZ, RZ, R14 ;  /* 0x000000ffff077224 */ /* 0x000fca00078e000e */
[----:B------:R1:W-:Y:S04]  /*208d0*/  LDGSTS.E [R5+0x8c00], desc[UR28][R6.64], P4 ;  /* 0x08c0000006057fae */ /* 0x0003e8000a1a101c */
[----:B-1----:R-:W2:Y:S01]  /*208e0*/  LDL.LU R14, [R1+0x88] ;  /* 0x00008800010e7983 */ /* 0x002ea20000300800 */
[----:B------:R-:W-:-:S03]  /*208f0*/  IADD3 R12, P5, PT, R12, UR14, RZ ;  /* 0x0000000e0c0c7c10 */ /* 0x000fc6000ffbe0ff */
[----:B------:R-:W2:Y:S01]  /*20900*/  LDL.LU R9, [R1+0x8c] ;  /* 0x00008c0001097983 */ /* 0x000ea20000300800 */
[----:B------:R-:W-:-:S03]  /*20910*/  IADD3.X R13, PT, PT, R13, UR15, RZ, P5, !PT ;  /* 0x0000000f0d0d7c10 */ /* 0x000fc6000affe4ff */
[----:B------:R1:W-:Y:S01]  /*20920*/  STL [R1+0x74], R12 ;  /* 0x0000740c01007387 */ /* 0x0003e20000100800 */
[----:B------:R-:W-:-:S03]  /*20930*/  IMAD.MOV.U32 R6, RZ, RZ, R12 ;  /* 0x000000ffff067224 */ /* 0x000fc600078e000c */
[----:B------:R1:W-:Y:S04]  /*20940*/  STL [R1+0x70], R13 ;  /* 0x0000700d01007387 */ /* 0x0003e80000100800 */
[----:B------:R-:W2:Y:S04]  /*20950*/  LDL.LU R18, [R1+0x90] ;  /* 0x0000900001127983 */ /* 0x000ea80000300800 */
[----:B-1----:R-:W2:Y:S01]  /*20960*/  LDL.LU R12, [R1+0x94] ;  /* 0x00009400010c7983 */ /* 0x002ea20000300800 */
[----:B------:R-:W-:-:S03]  /*20970*/  MOV R7, R13 ;  /* 0x0000000d00077202 */ /* 0x000fc60000000f00 */
[----:B------:R-:W2:Y:S04]  /*20980*/  LDL.LU R13, [R1+0x9c] ;  /* 0x00009c00010d7983 */ /* 0x000ea80000300800 */
[----:B------:R1:W-:Y:S01]  /*20990*/  LDGSTS.E [R5+0x8e00], desc[UR28][R6.64], P4 ;  /* 0x08e0000006057fae */ /* 0x0003e2000a1a101c */
[----:B---3--:R-:W-:-:S05]  /*209a0*/  IADD3 R8, P5, PT, R8, UR14, RZ ;  /* 0x0000000e08087c10 */ /* 0x008fca000ffbe0ff */
[----:B------:R-:W-:Y:S01]  /*209b0*/  STL [R1+0x7c], R8 ;  /* 0x00007c0801007387 */ /* 0x000fe20000100800 */
[----:B----4-:R-:W-:-:S05]  /*209c0*/  IADD3.X R11, PT, PT, R11, UR15, RZ, P5, !PT ;  /* 0x0000000f0b0b7c10 */ /* 0x010fca000affe4ff */
[----:B------:R3:W-:Y:S04]  /*209d0*/  STL [R1+0x78], R11 ;  /* 0x0000780b01007387 */ /* 0x0007e80000100800 */
[----:B------:R-:W4:Y:S01]  /*209e0*/  LDL.LU R17, [R1+0x98] ;  /* 0x0000980001117983 */ /* 0x000f220000300800 */
[----:B------:R-:W-:-:S04]  /*209f0*/  ISETP.GT.AND P4, PT, R4, 0x24, PT ;  /* 0x000000240400780c */ /* 0x000fc80003f84270 */
[----:B-1----:R-:W-:-:S04]  /*20a00*/  SEL R6, RZ, 0x4, !P4 ;  /* 0x00000004ff067807 */ /* 0x002fc80006000000 */
[----:B------:R-:W-:-:S04]  /*20a10*/  SEL R6, R6, RZ, !P2 ;  /* 0x000000ff06067207 */ /* 0x000fc80005000000 */
[----:B------:R-:W-:Y:S01]  /*20a20*/  ISETP.NE.U32.AND P4, PT, R6, RZ, PT ;  /* 0x000000ff0600720c */ /* 0x000fe20003f85070 */
[----:B------:R-:W-:Y:S02]  /*20a30*/  IMAD.MOV.U32 R7, RZ, RZ, R11 ;  /* 0x000000ffff077224 */ /* 0x000fe400078e000b */
[----:B------:R-:W-:Y:S01]  /*20a40*/  IMAD.MOV.U32 R6, RZ, RZ, R8 ;  /* 0x000000ffff067224 */ /* 0x000fe200078e0008 */
[----:B---3--:R-:W3:Y:S04]  /*20a50*/  LDL.LU R11, [R1+0xa0] ;  /* 0x0000a000010b7983 */ /* 0x008ee80000300800 */
[----:B------:R-:W3:Y:S01]  /*20a60*/  LDL.LU R8, [R1+0xa4] ;  /* 0x0000a40001087983 */ /* 0x000ee20000300800 */
[----:B--2---:R-:W-:-:S04]  /*20a70*/  IADD3 R15, P5, PT, R15, UR14, RZ ;  /* 0x0000000e0f0f7c10 */ /* 0x004fc8000ffbe0ff */
[----:B------:R1:W-:Y:S01]  /*20a80*/  LDGSTS.E [R5+0x9000], desc[UR28][R6.64], P4 ;  /* 0x0900000006057fae */ /* 0x0003e2000a1a101c */
[----:B------:R-:W-:Y:S02]  /*20a90*/  IADD3.X R16, PT, PT, R16, UR15, RZ, P5, !PT ;  /* 0x0000000f10107c10 */ /* 0x000fe4000affe4ff */
[----:B-1----:R-:W-:-:S03]  /*20aa0*/  MOV R6, R15 ;  /* 0x0000000f00067202 */ /* 0x002fc60000000f00 */
[----:B------:R-:W-:-:S05]  /*20ab0*/  IMAD.MOV.U32 R7, RZ, RZ, R16 ;  /* 0x000000ffff077224 */ /* 0x000fca00078e0010 */
[----:B------:R1:W-:Y:S01]  /*20ac0*/  LDGSTS.E [R5+0x9200], desc[UR28][R6.64], P4 ;  /* 0x0920000006057fae */ /* 0x0003e2000a1a101c */
[----:B------:R-:W-:-:S03]  /*20ad0*/  ISETP.GT.AND P4, PT, R4, 0x25, PT ;  /* 0x000000250400780c */ /* 0x000fc60003f84270 */
[----:B------:R-:W-:Y:S04]  /*20ae0*/  STL [R1+0x84], R15 ;  /* 0x0000840f01007387 */ /* 0x000fe80000100800 */
[----:B------:R2:W-:Y:S01]  /*20af0*/  STL [R1+0x80], R16 ;  /* 0x0000801001007387 */ /* 0x0005e20000100800 */
[----:B-1----:R-:W-:-:S04]  /*20b00*/  SEL R6, RZ, 0x4, !P4 ;  /* 0x00000004ff067807 */ /* 0x002fc80006000000 */
[----:B------:R-:W-:Y:S01]  /*20b10*/  SEL R6, R6, RZ, !P2 ;  /* 0x000000ff06067207 */ /* 0x000fe20005000000 */
[----:B--2---:R-:W2:Y:S04]  /*20b20*/  LDL.LU R16, [R1+0xa8] ;  /* 0x0000a80001107983 */ /* 0x004ea80000300800 */
[----:B------:R-:W2:Y:S01]  /*20b30*/  LDL.LU R15, [R1+0xac] ;  /* 0x0000ac00010f7983 */ /* 0x000ea20000300800 */
[----:B------:R-:W-:Y:S02]  /*20b40*/  IADD3 R9, P5, PT, R9, UR14, RZ ;  /* 0x0000000e09097c10 */ /* 0x000fe4000ffbe0ff */
[----:B------:R-:W-:Y:S02]  /*20b50*/  ISETP.NE.U32.AND P4, PT, R6, RZ, PT ;  /* 0x000000ff0600720c */ /* 0x000fe40003f85070 */
[----:B------:R-:W-:Y:S01]  /*20b60*/  IADD3.X R14, PT, PT, R14, UR15, RZ, P5, !PT ;  /* 0x0000000f0e0e7c10 */ /* 0x000fe2000affe4ff */
[----:B------:R-:W-:Y:S01]  /*20b70*/  STL [R1+0x8c], R9 ;  /* 0x00008c0901007387 */ /* 0x000fe20000100800 */
[----:B------:R-:W-:-:S02]  /*20b80*/  IMAD.MOV.U32 R6, RZ, RZ, R9 ;  /* 0x000000ffff067224 */ /* 0x000fc400078e0009 */
[----:B------:R-:W-:Y:S01]  /*20b90*/  MOV R7, R14 ;  /* 0x0000000e00077202 */ /* 0x000fe20000000f00 */
[----:B------:R1:W-:Y:S06]  /*20ba0*/  STL [R1+0x88], R14 ;  /* 0x0000880e01007387 */ /* 0x0003ec0000100800 */
[----:B------:R1:W-:Y:S01]  /*20bb0*/  LDGSTS.E [R5+0x9400], desc[UR28][R6.64], P4 ;  /* 0x0940000006057fae */ /* 0x0003e2000a1a101c */
[----:B------:R-:W-:-:S03]  /*20bc0*/  IADD3 R12, P5, PT, R12, UR14, RZ ;  /* 0x0000000e0c0c7c10 */ /* 0x000fc6000ffbe0ff */
[----:B-1----:R-:W2:Y:S01]  /*20bd0*/  LDL.LU R14, [R1+0xb0] ;  /* 0x0000b000010e7983 */ /* 0x002ea20000300800 */
[----:B------:R-:W-:-:S03]  /*20be0*/  IADD3.X R18, PT, PT, R18, UR15, RZ, P5, !PT ;  /* 0x0000000f12127c10 */ /* 0x000fc6000affe4ff */
[----:B------:R-:W2:Y:S01]  /*20bf0*/  LDL.LU R9, [R1+0xb4] ;  /* 0x0000b40001097983 */ /* 0x000ea20000300800 */
[----:B------:R-:W-:Y:S02]  /*20c00*/  IMAD.MOV.U32 R6, RZ, RZ, R12 ;  /* 0x000000ffff067224 */ /* 0x000fe400078e000c */
[----:B------:R-:W-:-:S05]  /*20c10*/  IMAD.MOV.U32 R7, RZ, RZ, R18 ;  /* 0x000000ffff077224 */ /* 0x000fca00078e0012 */
[----:B------:R1:W-:Y:S01]  /*20c20*/  LDGSTS.E [R5+0x9600], desc[UR28][R6.64], P4 ;  /* 0x0960000006057fae */ /* 0x0003e2000a1a101c */
[----:B------:R-:W-:Y:S02]  /*20c30*/  ISETP.GT.AND P4, PT, R4, 0x26, PT ;  /* 0x000000260400780c */ /* 0x000fe40003f84270 */
[----:B------:R-:W-:Y:S01]  /*20c40*/  IADD3 R13, P5, PT, R13, UR14, RZ ;  /* 0x0000000e0d0d7c10 */ /* 0x000fe2000ffbe0ff */
[----:B------:R1:W-:Y:S02]  /*20c50*/  STL [R1+0x94], R12 ;  /* 0x0000940c01007387 */ /* 0x0003e40000100800 */
[----:B-1----:R-:W-:Y:S02]  /*20c60*/  SEL R6, RZ, 0x4, !P4 ;  /* 0x00000004ff067807 */ /* 0x002fe40006000000 */
[----:B------:R-:W-:Y:S02]  /*20c70*/  STL [R1+0x90], R18 ;  /* 0x0000901201007387 */ /* 0x000fe40000100800 */
[----:B------:R-:W-:-:S02]  /*20c80*/  SEL R6, R6, RZ, !P2 ;  /* 0x000000ff06067207 */ /* 0x000fc40005000000 */
[----:B------:R-:W2:Y:S02]  /*20c90*/  LDL.LU R12, [R1+0xbc] ;  /* 0x0000bc00010c7983 */ /* 0x000ea40000300800 */
[----:B------:R-:W-:Y:S02]  /*20ca0*/  ISETP.NE.U32.AND P4, PT, R6, RZ, PT ;  /* 0x000000ff0600720c */ /* 0x000fe40003f85070 */
[----:B------:R1:W-:Y:S01]  /*20cb0*/  STL [R1+0x9c], R13 ;  /* 0x00009c0d01007387 */ /* 0x0003e20000100800 */
[----:B------:R-:W-:Y:S02]  /*20cc0*/  MOV R6, R13 ;  /* 0x0000000d00067202 */ /* 0x000fe40000000f00 */
[----:B----4-:R-:W-:-:S05]  /*20cd0*/  IADD3.X R17, PT, PT, R17, UR15, RZ, P5, !PT ;  /* 0x0000000f11117c10 */ /* 0x010fca000affe4ff */
[----:B------:R-:W-:Y:S04]  /*20ce0*/  STL [R1+0x98], R17 ;  /* 0x0000981101007387 */ /* 0x000fe80000100800 */
[----:B-1----:R-:W4:Y:S01]  /*20cf0*/  LDL.LU R13, [R1+0xb8] ;  /* 0x0000b800010d7983 */ /* 0x002f220000300800 */
[----:B------:R-:W-:-:S05]  /*20d00*/  IMAD.MOV.U32 R7, RZ, RZ, R17 ;  /* 0x000000ffff077224 */ /* 0x000fca00078e0011 */
[----:B------:R1:W-:Y:S01]  /*20d10*/  LDGSTS.E [R5+0x9800], desc[UR28][R6.64], P4 ;  /* 0x0980000006057fae */ /* 0x0003e2000a1a101c */
[----:B---3--:R-:W-:-:S04]  /*20d20*/  IADD3 R8, P5, PT, R8, UR14, RZ ;  /* 0x0000000e08087c10 */ /* 0x008fc8000ffbe0ff */
[----:B------:R-:W-:Y:S01]  /*20d30*/  IADD3.X R11, PT, PT, R11, UR15, RZ, P5, !PT ;  /* 0x0000000f0b0b7c10 */ /* 0x000fe2000affe4ff */
[----:B------:R-:W-:Y:S01]  /*20d40*/  STL [R1+0xa4], R8 ;  /* 0x0000a40801007387 */ /* 0x000fe20000100800 */
[----:B-1----:R-:W-:Y:S02]  /*20d50*/  IMAD.MOV.U32 R6, RZ, RZ, R8 ;  /* 0x000000ffff067224 */ /* 0x002fe400078e0008 */
[----:B------:R-:W-:Y:S01]  /*20d60*/  MOV R7, R11 ;  /* 0x0000000b00077202 */ /* 0x000fe20000000f00 */
[----:B------:R1:W-:Y:S04]  /*20d70*/  STL [R1+0xa0], R11 ;  /* 0x0000a00b01007387 */ /* 0x0003e80000100800 */
[----:B------:R3:W-:Y:S04]  /*20d80*/  LDGSTS.E [R5+0x9a00], desc[UR28][R6.64], P4 ;  /* 0x09a0000006057fae */ /* 0x0007e8000a1a101c */
[----:B-1----:R-:W4:Y:S04]  /*20d90*/  LDL.LU R11, [R1+0xc0] ;  /* 0x0000c000010b7983 */ /* 0x002f280000300800 */
[----:B------:R-:W4:Y:S01]  /*20da0*/  LDL.LU R8, [R1+0xc4] ;  /* 0x0000c40001087983 */ /* 0x000f220000300800 */
[----:B------:R-:W-:-:S04]  /*20db0*/  ISETP.GT.AND P4, PT, R4, 0x27, PT ;  /* 0x000000270400780c */ /* 0x000fc80003f84270 */
[----:B---3--:R-:W-:-:S04]  /*20dc0*/  SEL R6, RZ, 0x4, !P4 ;  /* 0x00000004ff067807 */ /* 0x008fc80006000000 */
[----:B------:R-:W-:-:S04]  /*20dd0*/  SEL R6, R6, RZ, !P2 ;  /* 0x000000ff06067207 */ /* 0x000fc80005000000 */
[----:B------:R-:W-:Y:S02]  /*20de0*/  ISETP.NE.U32.AND P4, PT, R6, RZ, PT ;  /* 0x000000ff0600720c */ /* 0x000fe40003f85070 */
[----:B--2---:R-:W-:-:S04]  /*20df0*/  IADD3 R15, P5, PT, R15, UR14, RZ ;  /* 0x0000000e0f0f7c10 */ /* 0x004fc8000ffbe0ff */
[----:B------:R-:W-:Y:S01]  /*20e00*/  IADD3.X R16, PT, PT, R16, UR15, RZ, P5, !PT ;  /* 0x0000000f10107c10 */ /* 0x000fe2000affe4ff */
[----:B------:R-:W-:Y:S01]  /*20e10*/  STL [R1+0xac], R15 ;  /* 0x0000ac0f01007387 */ /* 0x000fe20000100800 */
[----:B------:R-:W-:-:S03]  /*20e20*/  IMAD.MOV.U32 R6, RZ, RZ, R15 ;  /* 0x000000ffff067224 */ /* 0x000fc600078e000f */
[----:B------:R1:W-:Y:S01]  /*20e30*/  STL [R1+0xa8], R16 ;  /* 0x0000a81001007387 */ /* 0x0003e20000100800 */
[----:B------:R-:W-:-:S05]  /*20e40*/  IMAD.MOV.U32 R7, RZ, RZ, R16 ;  /* 0x000000ffff077224 */ /* 0x000fca00078e0010 */
[----:B------:R2:W-:Y:S04]  /*20e50*/  LDGSTS.E [R5+0x9c00], desc[UR28][R6.64], P4 ;  /* 0x09c0000006057fae */ /* 0x0005e8000a1a101c */
[----:B-1----:R-:W3:Y:S04]  /*20e60*/  LDL.LU R16, [R1+0xc8] ;  /* 0x0000c80001107983 */ /* 0x002ee80000300800 */
[----:B------:R-:W3:Y:S01]  /*20e70*/  LDL.LU R15, [R1+0xcc] ;  /* 0x0000cc00010f7983 */ /* 0x000ee20000300800 */
[----:B------:R-:W-:-:S04]  /*20e80*/  IADD3 R9, P5, PT, R9, UR14, RZ ;  /* 0x0000000e09097c10 */ /* 0x000fc8000ffbe0ff */
[----:B------:R-:W-:Y:S01]  /*20e90*/  IADD3.X R14, PT, PT, R14, UR15, RZ, P5, !PT ;  /* 0x0000000f0e0e7c10 */ /* 0x000fe2000affe4ff */
[----:B------:R1:W-:Y:S01]  /*20ea0*/  STL [R1+0xb4], R9 ;  /* 0x0000b40901007387 */ /* 0x0003e20000100800 */
[----:B--2---:R-:W-:-:S03]  /*20eb0*/  MOV R6, R9 ;  /* 0x0000000900067202 */ /* 0x004fc60000000f00 */
[----:B------:R2:W-:Y:S04]  /*20ec0*/  STL [R1+0xb0], R14 ;  /* 0x0000b00e01007387 */ /* 0x0005e80000100800 */
[----:B------:R-:W3:Y:S04]  /*20ed0*/  LDL.LU R18, [R1+0xd4] ;  /* 0x0000d40001127983 */ /* 0x000ee80000300800 */
[----:B-1----:R-:W3:Y:S01]  /*20ee0*/  LDL.LU R9, [R1+0xd8] ;  /* 0x0000d80001097983 */ /* 0x002ee20000300800 */
[----:B------:R-:W-:-:S03]  /*20ef0*/  IMAD.MOV.U32 R7, RZ, RZ, R14 ;  /* 0x000000ffff077224 */ /* 0x000fc600078e000e */
[----:B--2---:R-:W2:Y:S04]  /*20f00*/  LDL.LU R14, [R1+0xe0] ;  /* 0x0000e000010e7983 */ /* 0x004ea80000300800 */
[----:B------:R1:W-:Y:S01]  /*20f10*/  LDGSTS.E [R5+0x9e00], desc[UR28][R6.64], P4 ;  /* 0x09e0000006057fae */ /* 0x0003e2000a1a101c */
[----:B------:R-:W-:-:S05]  /*20f20*/  IADD3 R12, P5, PT, R12, UR14, RZ ;  /* 0x0000000e0c0c7c10 */ /* 0x000fca000ffbe0ff */
[----:B------:R-:W-:Y:S01]  /*20f30*/  STL [R1+0xbc], R12 ;  /* 0x0000bc0c01007387 */ /* 0x000fe20000100800 */
[----:B----4-:R-:W-:-:S05]  /*20f40*/  IADD3.X R13, PT, PT, R13, UR15, RZ, P5, !PT ;  /* 0x0000000f0d0d7c10 */ /* 0x010fca000affe4ff */
[----:B------:R4:W-:Y:S04]  /*20f50*/  STL [R1+0xb8], R13 ;  /* 0x0000b80d01007387 */ /* 0x0009e80000100800 */
[----:B------:R-:W2:Y:S01]  /*20f60*/  LDL.LU R17, [R1+0xdc] ;  /* 0x0000dc0001117983 */ /* 0x000ea20000300800 */
[----:B------:R-:W-:-:S04]  /*20f70*/  ISETP.GT.AND P4, PT, R4, 0x28, PT ;  /* 0x000000280400780c */ /* 0x000fc80003f84270 */
[----:B-1----:R-:W-:-:S04]  /*20f80*/  SEL R6, RZ, 0x4, !P4 ;  /* 0x00000004ff067807 */ /* 0x002fc80006000000 */
[----:B------:R-:W-:-:S04]  /*20f90*/  SEL R6, R6, RZ, !P2 ;  /* 0x000000ff06067207 */ /* 0x000fc80005000000 */
[----:B------:R-:W-:Y:S01]  /*20fa0*/  ISETP.NE.U32.AND P4, PT, R6, RZ, PT ;  /* 0x000000ff0600720c */ /* 0x000fe20003f85070 */
[----:B------:R-:W-:Y:S01]  /*20fb0*/  IMAD.MOV.U32 R6, RZ, RZ, R12 ;  /* 0x000000ffff067224 */ /* 0x000fe200078e000c */
[----:B------:R-:W-:Y:S02]  /*20fc0*/  MOV R7, R13 ;  /* 0x0000000d00077202 */ /* 0x000fe40000000f00 */
[----:B----4-:R-:W4:Y:S04]  /*20fd0*/  LDL.LU R13, [R1+0xe4] ;  /* 0x0000e400010d7983 */ /* 0x010f280000300800 */
[----:B------:R-:W4:Y:S01]  /*20fe0*/  LDL.LU R12, [R1+0xe8] ;  /* 0x0000e800010c7983 */ /* 0x000f220000300800 */
[----:B------:R-:W-:-:S04]  /*20ff0*/  IADD3 R8, P5, PT, R8, UR14, RZ ;  /* 0x0000000e08087c10 */ /* 0x000fc8000ffbe0ff */
[----:B------:R1:W-:Y:S01]  /*21000*/  LDGSTS.E [R5+0xa000], desc[UR28][R6.64], P4 ;  /* 0x0a00000006057fae */ /* 0x0003e2000a1a101c */
[----:B------:R-:W-:Y:S01]  /*21010*/  IADD3.X R11, PT, PT, R11, UR15, RZ, P5, !PT ;  /* 0x0000000f0b0b7c10 */ /* 0x000fe2000affe4ff */
[----:B-1----:R-:W-:-:S04]  /*21020*/  IMAD.MOV.U32 R6, RZ, RZ, R8 ;  /* 0x000000ffff067224 */ /* 0x002fc800078e0008 */
[----:B------:R-:W-:-:S05]  /*21030*/  IMAD.MOV.U32 R7, RZ, RZ, R11 ;  /* 0x000000ffff077224 */ /* 0x000fca00078e000b */
[----:B------:R1:W-:Y:S01]  /*21040*/  LDGSTS.E [R5+0xa200], desc[UR28][R6.64], P4 ;  /* 0x0a20000006057fae */ /* 0x0003e2000a1a101c */
[----:B------:R-:W-:-:S03]  /*21050*/  ISETP.GT.AND P4, PT, R4, 0x29, PT ;  /* 0x000000290400780c */ /* 0x000fc60003f84270 */
[----:B------:R-:W-:Y:S04]  /*21060*/  STL [R1+0xc4], R8 ;  /* 0x0000c40801007387 */ /* 0x000fe80000100800 */
[----:B------:R1:W-:Y:S02]  /*21070*/  STL [R1+0xc0], R11 ;  /* 0x0000c00b01007387 */ /* 0x0003e40000100800 */
[----:B-1----:R-:W-:-:S04]  /*21080*/  SEL R6, RZ, 0x4, !P4 ;  /* 0x00000004ff067807 */ /* 0x002fc80006000000 */
[----:B------:R-:W-:Y:S01]  /*21090*/  SEL R6, R6, RZ, !P2 ;  /* 0x000000ff06067207 */ /* 0x000fe20005000000 */
[----:B------:R-:W4:Y:S04]  /*210a0*/  LDL.LU R11, [R1+0xec] ;  /* 0x0000ec00010b7983 */ /* 0x000f280000300800 */
[----:B------:R-:W4:Y:S01]  /*210b0*/  LDL.LU R8, [R1+0xf0] ;  /* 0x0000f00001087983 */ /* 0x000f220000300800 */
[----:B---3--:R-:W-:Y:S02]  /*210c0*/  IADD3 R15, P5, PT, R15, UR14, RZ ;  /* 0x0000000e0f0f7c10 */ /* 0x008fe4000ffbe0ff */
[----:B------:R-:W-:Y:S02]  /*210d0*/  ISETP.NE.U32.AND P4, PT, R6, RZ, PT ;  /* 0x000000ff0600720c */ /* 0x000fe40003f85070 */
[----:B------:R-:W-:Y:S01]  /*210e0*/  IADD3.X R16, PT, PT, R16, UR15, RZ, P5, !PT ;  /* 0x0000000f10107c10 */ /* 0x000fe2000affe4ff */
[----:B------:R-:W-:Y:S01]  /*210f0*/  STL [R1+0xcc], R15 ;  /* 0x0000cc0f01007387 */ /* 0x000fe20000100800 */
[----:B------:R-:W-:-:S03]  /*21100*/  MOV R6, R15 ;  /* 0x0000000f00067202 */ /* 0x000fc60000000f00 */
[----:B------:R1:W-:Y:S01]  /*21110*/  STL [R1+0xc8], R16 ;  /* 0x0000c81001007387 */ /* 0x0003e20000100800 */
[----:B------:R-:W-:-:S05]  /*21120*/  IMAD.MOV.U32 R7, RZ, RZ, R16 ;  /* 0x000000ffff077224 */ /* 0x000fca00078e0010 */
[----:B------:R3:W-:Y:S01]  /*21130*/  LDGSTS.E [R5+0xa400], desc[UR28][R6.64], P4 ;  /* 0x0a40000006057fae */ /* 0x0007e2000a1a101c */
[----:B------:R-:W-:-:S03]  /*21140*/  IADD3 R9, P5, PT, R9, UR14, RZ ;  /* 0x0000000e09097c10 */ /* 0x000fc6000ffbe0ff */
[----:B-1----:R-:W4:Y:S04]  /*21150*/  LDL.LU R16, [R1+0xf4] ;  /* 0x0000f40001107983 */ /* 0x002f280000300800 */
[----:B------:R-:W4:Y:S01]  /*21160*/  LDL.LU R15, [R1+0xf8] ;  /* 0x0000f800010f7983 */ /* 0x000f220000300800 */
[----:B------:R-:W-:Y:S01]  /*21170*/  IADD3.X R18, PT, PT, R18, UR15, RZ, P5, !PT ;  /* 0x0000000f12127c10 */ /* 0x000fe2000affe4ff */
[----:B---3--:R-:W-:-:S03]  /*21180*/  IMAD.MOV.U32 R6, RZ, RZ, R9 ;  /* 0x000000ffff067224 */ /* 0x008fc600078e0009 */
[----:B------:R-:W-:-:S05]  /*21190*/  MOV R7, R18 ;  /* 0x0000001200077202 */ /* 0x000fca0000000f00 */
[----:B------:R1:W-:Y:S01]  /*211a0*/  LDGSTS.E [R5+0xa600], desc[UR28][R6.64], P4 ;  /* 0x0a60000006057fae */ /* 0x0003e2000a1a101c */
[----:B------:R-:W-:Y:S02]  /*211b0*/  ISETP.GT.AND P4, PT, R4, 0x2a, PT ;  /* 0x0000002a0400780c */ /* 0x000fe40003f84270 */
[----:B--2---:R-:W-:Y:S01]  /*211c0*/  IADD3 R14, P5, PT, R14, UR14, RZ ;  /* 0x0000000e0e0e7c10 */ /* 0x004fe2000ffbe0ff */
[----:B------:R2:W-:Y:S01]  /*211d0*/  STL [R1+0xd8], R9 ;  /* 0x0000d80901007387 */ /* 0x0005e20000100800 */
[----:B-1----:R-:W-:-:S03]  /*211e0*/  SEL R6, RZ, 0x4, !P4 ;  /* 0x00000004ff067807 */ /* 0x002fc60006000000 */
[----:B------:R-:W-:Y:S01]  /*211f0*/  STL [R1+0xd4], R18 ;  /* 0x0000d41201007387 */ /* 0x000fe20000100800 */
[----:B------:R-:W-:-:S03]  /*21200*/  SEL R6, R6, RZ, !P2 ;  /* 0x000000ff06067207 */ /* 0x000fc60005000000 */
[----:B--2---:R-:W2:Y:S01]  /*21210*/  LDL.LU R9, [R1+0x100] ;  /* 0x0001000001097983 */ /* 0x004ea20000300800 */
[----:B------:R-:W-:-:S03]  /*21220*/  ISETP.NE.U32.AND P4, PT, R6, RZ, PT ;  /* 0x000000ff0600720c */ /* 0x000fc60003f85070 */
[----:B------:R1:W-:Y:S01]  /*21230*/  STL [R1+0xe0], R14 ;  /* 0x0000e00e01007387 */ /* 0x0003e20000100800 */
[----:B------:R-:W-:Y:S01]  /*21240*/  IMAD.MOV.U32 R6, RZ, RZ, R14 ;  /* 0x000000ffff067224 */ /* 0x000fe200078e000e */
[----:B------:R-:W-:-:S05]  /*21250*/  IADD3.X R17, PT, PT, R17, UR15, RZ, P5, !PT ;  /* 0x0000000f11117c10 */ /* 0x000fca000affe4ff */
[----:B------:R-:W-:Y:S04]  /*21260*/  STL [R1+0xdc], R17 ;  /* 0x0000dc1101007387 */ /* 0x000fe80000100800 */
[----:B-1----:R-:W3:Y:S01]  /*21270*/  LDL.LU R14, [R1+0xfc] ;  /* 0x0000fc00010e7983 */ /* 0x002ee20000300800 */
[----:B------:R-:W-:-:S05]  /*21280*/  IMAD.MOV.U32 R7, RZ, RZ, R17 ;  /* 0x000000ffff077224 */ /* 0x000fca00078e0011 */
[----:B------:R1:W-:Y:S01]  /*21290*/  LDGSTS.E [R5+0xa800], desc[UR28][R6.64], P4 ;  /* 0x0a80000006057fae */ /* 0x0003e2000a1a101c */
[----:B----4-:R-:W-:-:S04]  /*212a0*/  IADD3 R12, P5, PT, R12, UR14, RZ ;  /* 0x0000000e0c0c7c10 */ /* 0x010fc8000ffbe0ff */
[----:B------:R-:W-:Y:S01]  /*212b0*/  IADD3.X R13, PT, PT, R13, UR15, RZ, P5, !PT ;  /* 0x0000000f0d0d7c10 */ /* 0x000fe2000affe4ff */
[----:B------:R-:W-:Y:S01]  /*212c0*/  STL [R1+0xe8], R12 ;  /* 0x0000e80c01007387 */ /* 0x000fe20000100800 */
[----:B-1----:R-:W-:-:S03]  /*212d0*/  MOV R6, R12 ;  /* 0x0000000c00067202 */ /* 0x002fc60000000f00 */
[----:B------:R1:W-:Y:S01]  /*212e0*/  STL [R1+0xe4], R13 ;  /* 0x0000e40d01007387 */ /* 0x0003e20000100800 */
[----:B------:R-:W-:-:S05]  /*212f0*/  IMAD.MOV.U32 R7, RZ, RZ, R13 ;  /* 0x000000ffff077224 */ /* 0x000fca00078e000d */
[----:B------:R4:W-:Y:S04]  /*21300*/  LDGSTS.E [R5+0xaa00], desc[UR28][R6.64], P4 ;  /* 0x0aa0000006057fae */ /* 0x0009e8000a1a101c */
[----:B-1----:R-:W3:Y:S04]  /*21310*/  LDL.LU R13, [R1+0x104] ;  /* 0x00010400010d7983 */ /* 0x002ee80000300800 */
[----:B------:R-:W3:Y:S01]  /*21320*/  LDL.LU R12, [R1+0x108] ;  /* 0x00010800010c7983 */ /* 0x000ee20000300800 */
[----:B------:R-:W-:-:S04]  /*21330*/  ISETP.GT.AND P4, PT, R4, 0x2b, PT ;  /* 0x0000002b0400780c */ /* 0x000fc80003f84270 */
[----:B----4-:R-:W-:-:S04]  /*21340*/  SEL R6, RZ, 0x4, !P4 ;  /* 0x00000004ff067807 */ /* 0x010fc80006000000 */
[----:B------:R-:W-:-:S04]  /*21350*/  SEL R6, R6, RZ, !P2 ;  /* 0x000000ff06067207 */ /* 0x000fc80005000000 */
[----:B------:R-:W-:Y:S02]  /*21360*/  ISETP.NE.U32.AND P4, PT, R6, RZ, PT ;  /* 0x000000ff0600720c */ /* 0x000fe40003f85070 */
[----:B------:R-:W-:-:S04]  /*21370*/  IADD3 R8, P5, PT, R8, UR14, RZ ;  /* 0x0000000e08087c10 */ /* 0x000fc8000ffbe0ff */
[----:B------:R-:W-:Y:S01]  /*21380*/  IADD3.X R11, PT, PT, R11, UR15, RZ, P5, !PT ;  /* 0x0000000f0b0b7c10 */ /* 0x000fe2000affe4ff */
[----:B------:R-:W-:Y:S01]  /*21390*/  STL [R1+0xf0], R8 ;  /* 0x0000f00801007387 */ /* 0x000fe20000100800 */
[----:B------:R-:W-:Y:S02]  /*213a0*/  IMAD.MOV.U32 R6, RZ, RZ, R8 ;  /* 0x000000ffff067224 */ /* 0x000fe400078e0008 */
[----:B------:R-:W-:Y:S01]  /*213b0*/  MOV R7, R11 ;  /* 0x0000000b00077202 */ /* 0x000fe20000000f00 */
[----:B------:R1:W-:Y:S04]  /*213c0*/  STL [R1+0xec], R11 ;  /* 0x0000ec0b01007387 */ /* 0x0003e80000100800 */
[----:B------:R4:W-:Y:S04]  /*213d0*/  LDGSTS.E [R5+0xac00], desc[UR28][R6.64], P4 ;  /* 0x0ac0000006057fae */ /* 0x0009e8000a1a101c */
[----:B-1----:R-:W3:Y:S04]  /*213e0*/  LDL.LU R11, [R1+0x10c] ;  /* 0x00010c00010b7983 */ /* 0x002ee80000300800 */
[----:B------:R-:W3:Y:S01]  /*213f0*/  LDL.LU R8, [R1+0x110] ;  /* 0x0001100001087983 */ /* 0x000ee20000300800 */
[----:B------:R-:W-:-:S04]  /*21400*/  IADD3 R15, P5, PT, R15, UR14, RZ ;  /* 0x0000000e0f0f7c10 */ /* 0x000fc8000ffbe0ff */
[----:B------:R-:W-:Y:S01]  /*21410*/  IADD3.X R16, PT, PT, R16, UR15, RZ, P5, !PT ;  /* 0x0000000f10107c10 */ /* 0x000fe2000affe4ff */
[----:B------:R1:W-:Y:S01]  /*21420*/  STL [R1+0xf8], R15 ;  /* 0x0000f80f01007387 */ /* 0x0003e20000100800 */
[----:B----4-:R-:W-:-:S03]  /*21430*/  IMAD.MOV.U32 R6, RZ, RZ, R15 ;  /* 0x000000ffff067224 */ /* 0x010fc600078e000f */
[----:B------:R4:W-:Y:S04]  /*21440*/  STL [R1+0xf4], R16 ;  /* 0x0000f41001007387 */ /* 0x0009e80000100800 */
[----:B------:R-:W3:Y:S04]  /*21450*/  LDL.LU R18, [R1+0x114] ;  /* 0x0001140001127983 */ /* 0x000ee80000300800 */
[----:B-1----:R-:W3:Y:S01]  /*21460*/  LDL.LU R15, [R1+0x118] ;  /* 0x00011800010f7983 */ /* 0x002ee20000300800 */
[----:B------:R-:W-:-:S03]  /*21470*/  IMAD.MOV.U32 R7, RZ, RZ, R16 ;  /* 0x000000ffff077224 */ /* 0x000fc600078e0010 */
[----:B----4-:R-:W4:Y:S04]  /*21480*/  LDL.LU R16, [R1+0x120] ;  /* 0x0001200001107983 */ /* 0x010f280000300800 */
[----:B------:R1:W-:Y:S01]  /*21490*/  LDGSTS.E [R5+0xae00], desc[UR28][R6.64], P4 ;  /* 0x0ae0000006057fae */ /* 0x0003e2000a1a101c */
[----:B--2---:R-:W-:-:S05]  /*214a0*/  IADD3 R9, P5, PT, R9, UR14, RZ ;  /* 0x0000000e09097c10 */ /* 0x004fca000ffbe0ff */
[----:B------:R-:W-:Y:S01]  /*214b0*/  STL [R1+0x100], R9 ;  /* 0x0001000901007387 */ /* 0x000fe20000100800 */
[----:B---3--:R-:W-:-:S05]  /*214c0*/  IADD3.X R14, PT, PT, R14, UR15, RZ, P5, !PT ;  /* 0x0000000f0e0e7c10 */ /* 0x008fca000affe4ff */
[----:B------:R2:W-:Y:S04]  /*214d0*/  STL [R1+0xfc], R14 ;  /* 0x0000fc0e01007387 */ /* 0x0005e80000100800 */
[----:B------:R-:W3:Y:S01]  /*214e0*/  LDL.LU R17, [R1+0x11c] ;  /* 0x00011c0001117983 */ /* 0x000ee20000300800 */
        /* <DEDUP_REMOVED lines=8> */
[----:B------:R-:W-:-:S05]  /*21570*/  IADD3 R12, P5, PT, R12, UR14, RZ ;  /* 0x0000000e0c0c7c10 */ /* 0x000fca000ffbe0ff */
[----:B------:R1:W-:Y:S01]  /*21580*/  LDGSTS.E [R5+0xb000], desc[UR28][R6.64], P4 ;  /* 0x0b00000006057fae */ /* 0x0003e2000a1a101c */
[----:B------:R-:W-:Y:S01]  /*21590*/  IADD3.X R13, PT, PT, R13, UR15, RZ, P5, !PT ;  /* 0x0000000f0d0d7c10 */ /* 0x000fe2000affe4ff */
[----:B-1----:R-:W-:-:S03]  /*215a0*/  IMAD.MOV.U32 R6, RZ, RZ, R12 ;  /* 0x000000ffff067224 */ /* 0x002fc600078e000c */
[----:B------:R-:W-:-:S05]  /*215b0*/  MOV R7, R13 ;  /* 0x0000000d00077202 */ /* 0x000fca0000000f00 */
[----:B------:R1:W-:Y:S01]  /*215c0*/  LDGSTS.E [R5+0xb200], desc[UR28][R6.64], P4 ;  /* 0x0b20000006057fae */ /* 0x0003e2000a1a101c */
[----:B------:R-:W-:-:S03]  /*215d0*/  ISETP.GT.AND P4, PT, R4, 0x2d, PT ;  /* 0x0000002d0400780c */ /* 0x000fc60003f84270 */
[----:B------:R-:W-:Y:S04]  /*215e0*/  STL [R1+0x108], R12 ;  /* 0x0001080c01007387 */ /* 0x000fe80000100800 */
[----:B------:R1:W-:Y:S02]  /*215f0*/  STL [R1+0x104], R13 ;  /* 0x0001040d01007387 */ /* 0x0003e40000100800 */
[----:B-1----:R-:W-:-:S04]  /*21600*/  SEL R6, RZ, 0x4, !P4 ;  /* 0x00000004ff067807 */ /* 0x002fc80006000000 */
[----:B------:R-:W-:Y:S01]  /*21610*/  SEL R6, R6, RZ, !P2 ;  /* 0x000000ff06067207 */ /* 0x000fe20005000000 */
[----:B------:R-:W2:Y:S04]  /*21620*/  LDL.LU R13, [R1+0x12c] ;  /* 0x00012c00010d7983 */ /* 0x000ea80000300800 */
[----:B------:R-:W2:Y:S01]  /*21630*/  LDL.LU R12, [R1+0x130] ;  /* 0x00013000010c7983 */ /* 0x000ea20000300800 */
[----:B------:R-:W-:Y:S02]  /*21640*/  ISETP.NE.U32.AND P4, PT, R6, RZ, PT ;  /* 0x000000ff0600720c */ /* 0x000fe40003f85070 */
[----:B------:R-:W-:-:S04]  /*21650*/  IADD3 R8, P5, PT, R8, UR14, RZ ;  /* 0x0000000e08087c10 */ /* 0x000fc8000ffbe0ff */
[----:B------:R-:W-:Y:S01]  /*21660*/  IADD3.X R11, PT, PT, R11, UR15, RZ, P5, !PT ;  /* 0x0000000f0b0b7c10 */ /* 0x000fe2000affe4ff */
[----:B------:R-:W-:Y:S01]  /*21670*/  STL [R1+0x110], R8 ;  /* 0x0001100801007387 */ /* 0x000fe20000100800 */
[----:B------:R-:W-:-:S03]  /*21680*/  IMAD.MOV.U32 R6, RZ, RZ, R8 ;  /* 0x000000ffff067224 */ /* 0x000fc600078e0008 */
[----:B------:R1:W-:Y:S01]  /*21690*/  STL [R1+0x10c], R11 ;  /* 0x00010c0b01007387 */ /* 0x0003e20000100800 */
[----:B------:R-:W-:-:S05]  /*216a0*/  IMAD.MOV.U32 R7, RZ, RZ, R11 ;  /* 0x000000ffff077224 */ /* 0x000fca00078e000b */
[----:B------:R4:W-:Y:S04]  /*216b0*/  LDGSTS.E [R5+0xb400], desc[UR28][R6.64], P4 ;  /* 0x0b40000006057fae */ /* 0x0009e8000a1a101c */
[----:B-1----:R-:W2:Y:S01]  /*216c0*/  LDL.LU R11, [R1+0x134] ;  /* 0x00013400010b7983 */ /* 0x002ea20000300800 */
[----:B------:R-:W-:-:S03]  /*216d0*/  IADD3 R15, P5, PT, R15, UR14, RZ ;  /* 0x0000000e0f0f7c10 */ /* 0x000fc6000ffbe0ff */
[----:B------:R-:W2:Y:S01]  /*216e0*/  LDL.LU R8, [R1+0x138] ;  /* 0x0001380001087983 */ /* 0x000ea20000300800 */
[----:B------:R-:W-:Y:S02]  /*216f0*/  IADD3.X R18, PT, PT, R18, UR15, RZ, P5, !PT ;  /* 0x0000000f12127c10 */ /* 0x000fe4000affe4ff */
[----:B----4-:R-:W-:-:S03]  /*21700*/  MOV R6, R15 ;  /* 0x0000000f00067202 */ /* 0x010fc60000000f00 */
        /* <DEDUP_REMOVED lines=8> */
[----:B----4-:R-:W4:Y:S01]  /*21790*/  LDL.LU R15, [R1+0x140] ;  /* 0x00014000010f7983 */ /* 0x010f220000300800 */
[----:B------:R-:W-:-:S03]  /*217a0*/  ISETP.NE.U32.AND P4, PT, R6, RZ, PT ;  /* 0x000000ff0600720c */ /* 0x000fc60003f85070 */
[----:B------:R1:W-:Y:S01]  /*217b0*/  STL [R1+0x120], R16 ;  /* 0x0001201001007387 */ /* 0x0003e20000100800 */
[----:B------:R-:W-:Y:S01]  /*217c0*/  IMAD.MOV.U32 R6, RZ, RZ, R16 ;  /* 0x000000ffff067224 */ /* 0x000fe200078e0010 */
[----:B---3--:R-:W-:-:S05]  /*217d0*/  IADD3.X R17, PT, PT, R17, UR15, RZ, P5, !PT ;  /* 0x0000000f11117c10 */ /* 0x008fca000affe4ff */
[----:B------:R-:W-:Y:S04]  /*217e0*/  STL [R1+0x11c], R17 ;  /* 0x00011c1101007387 */ /* 0x000fe80000100800 */
[----:B-1----:R-:W3:Y:S01]  /*217f0*/  LDL.LU R16, [R1+0x13c] ;  /* 0x00013c0001107983 */ /* 0x002ee20000300800 */
[----:B------:R-:W-:-:S05]  /*21800*/  MOV R7, R17 ;  /* 0x0000001100077202 */ /* 0x000fca0000000f00 */
[----:B------:R1:W-:Y:S01]  /*21810*/  LDGSTS.E [R5+0xb800], desc[UR28][R6.64], P4 ;  /* 0x0b80000006057fae */ /* 0x0003e2000a1a101c */
[----:B--2---:R-:W-:-:S04]  /*21820*/  IADD3 R9, P5, PT, R9, UR14, RZ ;  /* 0x0000000e09097c10 */ /* 0x004fc8000ffbe0ff */
[----:B------:R-:W-:Y:S01]  /*21830*/  IADD3.X R14, PT, PT, R14, UR15, RZ, P5, !PT ;  /* 0x0000000f0e0e7c10 */ /* 0x000fe2000affe4ff */
[----:B------:R-:W-:Y:S01]  /*21840*/  STL [R1+0x128], R9 ;  /* 0x0001280901007387 */ /* 0x000fe20000100800 */
[----:B-1----:R-:W-:-:S03]  /*21850*/  IMAD.MOV.U32 R6, RZ, RZ, R9 ;  /* 0x000000ffff067224 */ /* 0x002fc600078e0009 */
[----:B------:R1:W-:Y:S01]  /*21860*/  STL [R1+0x124], R14 ;  /* 0x0001240e01007387 */ /* 0x0003e20000100800 */
[----:B------:R-:W-:-:S05]  /*21870*/  IMAD.MOV.U32 R7, RZ, RZ, R14 ;  /* 0x000000ffff077224 */ /* 0x000fca00078e000e */
[----:B------:R2:W-:Y:S04]  /*21880*/  LDGSTS.E [R5+0xba00], desc[UR28][R6.64], P4 ;  /* 0x0ba0000006057fae */ /* 0x0005e8000a1a101c */
[----:B-1----:R-:W3:Y:S04]  /*21890*/  LDL.LU R14, [R1+0x144] ;  /* 0x00014400010e7983 */ /* 0x002ee80000300800 */
[----:B------:R-:W3:Y:S01]  /*218a0*/  LDL.LU R9, [R1+0x148] ;  /* 0x0001480001097983 */ /* 0x000ee20000300800 */
[----:B------:R-:W-:-:S04]  /*218b0*/  ISETP.GT.AND P4, PT, R4, 0x2f, PT ;  /* 0x0000002f0400780c */ /* 0x000fc80003f84270 */
[----:B--2---:R-:W-:-:S04]  /*218c0*/  SEL R6, RZ, 0x4, !P4 ;  /* 0x00000004ff067807 */ /* 0x004fc80006000000 */
        /* <DEDUP_REMOVED lines=14> */
[----:B--2---:R-:W-:-:S03]  /*219b0*/  IMAD.MOV.U32 R6, RZ, RZ, R8 ;  /* 0x000000ffff067224 */ /* 0x004fc600078e0008 */
[----:B------:R2:W-:Y:S04]  /*219c0*/  STL [R1+0x134], R11 ;  /* 0x0001340b01007387 */ /* 0x0005e80000100800 */
[----:B------:R-:W3:Y:S04]  /*219d0*/  LDL.LU R18, [R1+0x154] ;  /* 0x0001540001127983 */ /* 0x000ee80000300800 */
[----:B-1----:R-:W3:Y:S01]  /*219e0*/  LDL.LU R8, [R1+0x158] ;  /* 0x0001580001087983 */ /* 0x002ee20000300800 */
[----:B------:R-:W-:-:S03]  /*219f0*/  MOV R7, R11 ;  /* 0x0000000b00077202 */ /* 0x000fc60000000f00 */
[----:B--2---:R-:W2:Y:S04]  /*21a00*/  LDL.LU R11, [R1+0x160] ;  /* 0x00016000010b7983 */ /* 0x004ea80000300800 */
[----:B------:R1:W-:Y:S01]  /*21a10*/  LDGSTS.E [R5+0xbe00], desc[UR28][R6.64], P4 ;  /* 0x0be0000006057fae */ /* 0x0003e2000a1a101c */
[----:B----4-:R-:W-:-:S05]  /*21a20*/  IADD3 R15, P5, PT, R15, UR14, RZ ;  /* 0x0000000e0f0f7c10 */ /* 0x010fca000ffbe0ff */
[----:B------:R-:W-:Y:S01]  /*21a30*/  STL [R1+0x140], R15 ;  /* 0x0001400f01007387 */ /* 0x000fe20000100800 */
[----:B---3--:R-:W-:-:S05]  /*21a40*/  IADD3.X R16, PT, PT, R16, UR15, RZ, P5, !PT ;  /* 0x0000000f10107c10 */ /* 0x008fca000affe4ff */
[----:B------:R3:W-:Y:S04]  /*21a50*/  STL [R1+0x13c], R16 ;  /* 0x00013c1001007387 */ /* 0x0007e80000100800 */
[----:B------:R-:W4:Y:S01]  /*21a60*/  LDL.LU R17, [R1+0x15c] ;  /* 0x00015c0001117983 */ /* 0x000f220000300800 */
[----:B------:R-:W-:-:S04]  /*21a70*/  ISETP.GT.AND P4, PT, R4, 0x30, PT ;  /* 0x000000300400780c */ /* 0x000fc80003f84270 */
[----:B-1----:R-:W-:-:S04]  /*21a80*/  SEL R6, RZ, 0x4, !P4 ;  /* 0x00000004ff067807 */ /* 0x002fc80006000000 */
[----:B------:R-:W-:Y:S01]  /*21a90*/  SEL R6, R6, RZ, !P2 ;  /* 0x000000ff06067207 */ /* 0x000fe20005000000 */
[----:B------:R-:W-:Y:S02]  /*21aa0*/  IMAD.MOV.U32 R7, RZ, RZ, R16 ;  /* 0x000000ffff077224 */ /* 0x000fe400078e0010 */
[----:B---3--:R-:W3:Y:S01]  /*21ab0*/  LDL.LU R16, [R1+0x164] ;  /* 0x0001640001107983 */ /* 0x008ee20000300800 */
[----:B------:R-:W-:Y:S01]  /*21ac0*/  ISETP.NE.U32.AND P4, PT, R6, RZ, PT ;  /* 0x000000ff0600720c */ /* 0x000fe20003f85070 */
[----:B------:R-:W-:Y:S02]  /*21ad0*/  IMAD.MOV.U32 R6, RZ, RZ, R15 ;  /* 0x000000ffff067224 */ /* 0x000fe400078e000f */
[----:B------:R-:W3:Y:S01]  /*21ae0*/  LDL.LU R15, [R1+0x168] ;  /* 0x00016800010f7983 */ /* 0x000ee20000300800 */
[----:B------:R-:W-:-:S09]  /*21af0*/  IADD3 R9, P5, PT, R9, UR14, RZ ;  /* 0x0000000e09097c10 */ /* 0x000fd2000ffbe0ff */
[----:B------:R1:W-:Y:S01]  /*21b00*/  LDGSTS.E [R5+0xc000], desc[UR28][R6.64], P4 ;  /* 0x0c00000006057fae */ /* 0x0003e2000a1a101c */
[----:B------:R-:W-:-:S03]  /*21b10*/  IADD3.X R14, PT, PT, R14, UR15, RZ, P5, !PT ;  /* 0x0000000f0e0e7c10 */ /* 0x000fc6000affe4ff */
[----:B------:R-:W-:Y:S01]  /*21b20*/  STL [R1+0x148], R9 ;  /* 0x0001480901007387 */ /* 0x000fe20000100800 */
[----:B-1----:R-:W-:Y:S01]  /*21b30*/  MOV R6, R9 ;  /* 0x0000000900067202 */ /* 0x002fe20000000f00 */
[----:B------:R-:W-:Y:S02]  /*21b40*/  IMAD.MOV.U32 R7, RZ, RZ, R14 ;  /* 0x000000ffff077224 */ /* 0x000fe400078e000e */
[----:B------:R1:W-:Y:S04]  /*21b50*/  STL [R1+0x144], R14 ;  /* 0x0001440e01007387 */ /* 0x0003e80000100800 */
[----:B------:R1:W-:Y:S01]  /*21b60*/  LDGSTS.E [R5+0xc200], desc[UR28][R6.64], P4 ;  /* 0x0c20000006057fae */ /* 0x0003e2000a1a101c */
[----:B------:R-:W-:-:S03]  /*21b70*/  ISETP.GT.AND P4, PT, R4, 0x31, PT ;  /* 0x000000310400780c */ /* 0x000fc60003f84270 */
[----:B-1----:R-:W3:Y:S04]  /*21b80*/  LDL.LU R14, [R1+0x16c] ;  /* 0x00016c00010e7983 */ /* 0x002ee80000300800 */
[----:B------:R-:W3:Y:S01]  /*21b90*/  LDL.LU R9, [R1+0x170] ;  /* 0x0001700001097983 */ /* 0x000ee20000300800 */
[----:B------:R-:W-:-:S04]  /*21ba0*/  SEL R6, RZ, 0x4, !P4 ;  /* 0x00000004ff067807 */ /* 0x000fc80006000000 */
        /* <DEDUP_REMOVED lines=9> */
[----:B-1----:R-:W3:Y:S01]  /*21c40*/  LDL.LU R13, [R1+0x174] ;  /* 0x00017400010d7983 */ /* 0x002ee20000300800 */
[----:B------:R-:W-:-:S03]  /*21c50*/  IADD3 R8, P5, PT, R8, UR14, RZ ;  /* 0x0000000e08087c10 */ /* 0x000fc6000ffbe0ff */
[----:B------:R-:W3:Y:S01]  /*21c60*/  LDL.LU R12, [R1+0x178] ;  /* 0x00017800010c7983 */ /* 0x000ee20000300800 */
[----:B------:R-:W-:Y:S01]  /*21c70*/  IADD3.X R18, PT, PT, R18, UR15, RZ, P5, !PT ;  /* 0x0000000f12127c10 */ /* 0x000fe2000affe4ff */
[----:B--2---:R-:W-:-:S04]  /*21c80*/  IMAD.MOV.U32 R6, RZ, RZ, R8 ;  /* 0x000000ffff067224 */ /* 0x004fc800078e0008 */
        /* <DEDUP_REMOVED lines=8> */
[----:B--2---:R-:W2:Y:S01]  /*21d10*/  LDL.LU R8, [R1+0x180] ;  /* 0x0001800001087983 */ /* 0x004ea20000300800 */
[----:B------:R-:W-:-:S03]  /*21d20*/  ISETP.NE.U32.AND P4, PT, R6, RZ, PT ;  /* 0x000000ff0600720c */ /* 0x000fc60003f85070 */
        /* <DEDUP_REMOVED lines=9> */
[----:B------:R-:W-:Y:S04]  /*21dc0*/  STL [R1+0x168], R15 ;  /* 0x0001680f01007387 */ /* 0x000fe80000100800 */
[----:B------:R3:W-:Y:S01]  /*21dd0*/  STL [R1+0x164], R16 ;  /* 0x0001641001007387 */ /* 0x0007e20000100800 */
[----:B-1----:R-:W-:Y:S01]  /*21de0*/  IMAD.MOV.U32 R6, RZ, RZ, R15 ;  /* 0x000000ffff067224 */ /* 0x002fe200078e000f */
[----:B------:R-:W-:-:S05]  /*21df0*/  MOV R7, R16 ;  /* 0x0000001000077202 */ /* 0x000fca0000000f00 */
[----:B------:R1:W-:Y:S04]  /*21e00*/  LDGSTS.E [R5+0xca00], desc[UR28][R6.64], P4 ;  /* 0x0ca0000006057fae */ /* 0x0003e8000a1a101c */
[----:B---3--:R-:W3:Y:S04]  /*21e10*/  LDL.LU R16, [R1+0x184] ;  /* 0x0001840001107983 */ /* 0x008ee80000300800 */
[----:B------:R-:W3:Y:S01]  /*21e20*/  LDL.LU R15, [R1+0x188] ;  /* 0x00018800010f7983 */ /* 0x000ee20000300800 */
[----:B------:R-:W-:-:S04]  /*21e30*/  ISETP.GT.AND P4, PT, R4, 0x33, PT ;  /* 0x000000330400780c */ /* 0x000fc80003f84270 */
[----:B-1----:R-:W-:Y:S02]  /*21e40*/  SEL R6, RZ, 0x4, !P4 ;  /* 0x00000004ff067807 */ /* 0x002fe40006000000 */
[----:B------:R-:W-:Y:S02]  /*21e50*/  IADD3 R9, P5, PT, R9, UR14, RZ ;  /* 0x0000000e09097c10 */ /* 0x000fe4000ffbe0ff */
[----:B------:R-:W-:Y:S02]  /*21e60*/  SEL R6, R6, RZ, !P2 ;  /* 0x000000ff06067207 */ /* 0x000fe40005000000 */
[----:B------:R-:W-:Y:S01]  /*21e70*/  IADD3.X R14, PT, PT, R14, UR15, RZ, P5, !PT ;  /* 0x0000000f0e0e7c10 */ /* 0x000fe2000affe4ff */
[----:B------:R-:W-:Y:S01]  /*21e80*/  STL [R1+0x170], R9 ;  /* 0x0001700901007387 */ /* 0x000fe20000100800 */
[----:B------:R-:W-:Y:S01]  /*21e90*/  ISETP.NE.U32.AND P4, PT, R6, RZ, PT ;  /* 0x000000ff0600720c */ /* 0x000fe20003f85070 */
[----:B------:R-:W-:Y:S02]  /*21ea0*/  IMAD.MOV.U32 R6, RZ, RZ, R9 ;  /* 0x000000ffff067224 */ /* 0x000fe400078e0009 */
[----:B------:R1:W-:Y:S01]  /*21eb0*/  STL [R1+0x16c], R14 ;  /* 0x00016c0e01007387 */ /* 0x0003e20000100800 */
[----:B------:R-:W-:-:S03]  /*21ec0*/  IMAD.MOV.U32 R7, RZ, RZ, R14 ;  /* 0x000000ffff077224 */ /* 0x000fc600078e000e */
[----:B-1----:R-:W3:Y:S04]  /*21ed0*/  LDL.LU R14, [R1+0x18c] ;  /* 0x00018c00010e7983 */ /* 0x002ee80000300800 */
[----:B------:R-:W3:Y:S04]  /*21ee0*/  LDL.LU R9, [R1+0x190] ;  /* 0x0001900001097983 */ /* 0x000ee80000300800 */
[----:B------:R1:W-:Y:S01]  /*21ef0*/  LDGSTS.E [R5+0xcc00], desc[UR28][R6.64], P4 ;  /* 0x0cc0000006057fae */ /* 0x0003e2000a1a101c */
[----:B------:R-:W-:-:S04]  /*21f00*/  IADD3 R12, P5, PT, R12, UR14, RZ ;  /* 0x0000000e0c0c7c10 */ /* 0x000fc8000ffbe0ff */
[----:B------:R-:W-:Y:S01]  /*21f10*/  IADD3.X R13, PT, PT, R13, UR15, RZ, P5, !PT ;  /* 0x0000000f0d0d7c10 */ /* 0x000fe2000affe4ff */
[----:B------:R1:W-:Y:S02]  /*21f20*/  STL [R1+0x178], R12 ;  /* 0x0001780c01007387 */ /* 0x0003e40000100800 */
[----:B-1----:R-:W-:Y:S02]  /*21f30*/  MOV R6, R12 ;  /* 0x0000000c00067202 */ /* 0x002fe40000000f00 */
[----:B------:R1:W-:Y:S04]  /*21f40*/  STL [R1+0x174], R13 ;  /* 0x0001740d01007387 */ /* 0x0003e80000100800 */
[----:B------:R-:W3:Y:S04]  /*21f50*/  LDL.LU R18, [R1+0x194] ;  /* 0x0001940001127983 */ /* 0x000ee80000300800 */
[----:B------:R-:W3:Y:S01]  /*21f60*/  LDL.LU R12, [R1+0x198] ;  /* 0x00019800010c7983 */ /* 0x000ee20000300800 */
[----:B------:R-:W-:-:S03]  /*21f70*/  IMAD.MOV.U32 R7, RZ, RZ, R13 ;  /* 0x000000ffff077224 */ /* 0x000fc600078e000d */
[----:B-1----:R-:W3:Y:S04]  /*21f80*/  LDL.LU R13, [R1+0x1a0] ;  /* 0x0001a000010d7983 */ /* 0x002ee80000300800 */
[----:B------:R1:W-:Y:S01]  /*21f90*/  LDGSTS.E [R5+0xce00], desc[UR28][R6.64], P4 ;  /* 0x0ce0000006057fae */ /* 0x0003e2000a1a101c */
[----:B--2---:R-:W-:Y:S02]  /*21fa0*/  IADD3 R8, P5, PT, R8, UR14, RZ ;  /* 0x0000000e08087c10 */ /* 0x004fe4000ffbe0ff */
[----:B------:R-:W-:-:S03]  /*21fb0*/  ISETP.GT.AND P4, PT, R4, 0x34, PT ;  /* 0x000000340400780c */ /* 0x000fc60003f84270 */
[----:B------:R-:W-:Y:S01]  /*21fc0*/  STL [R1+0x180], R8 ;  /* 0x0001800801007387 */ /* 0x000fe20000100800 */
[----:B-1----:R-:W-:-:S04]  /*21fd0*/  SEL R6, RZ, 0x4, !P4 ;  /* 0x00000004ff067807 */ /* 0x002fc80006000000 */
[----:B------:R-:W-:-:S04]  /*21fe0*/  SEL R6, R6, RZ, !P2 ;  /* 0x000000ff06067207 */ /* 0x000fc80005000000 */
[----:B------:R-:W-:Y:S01]  /*21ff0*/  ISETP.NE.U32.AND P4, PT, R6, RZ, PT ;  /* 0x000000ff0600720c */ /* 0x000fe20003f85070 */
[----:B------:R-:W-:Y:S01]  /*22000*/  IMAD.MOV.U32 R6, RZ, RZ, R8 ;  /* 0x000000ffff067224 */ /* 0x000fe200078e0008 */
[----:B----4-:R-:W-:-:S05]  /*22010*/  IADD3.X R11, PT, PT, R11, UR15, RZ, P5, !PT ;  /* 0x0000000f0b0b7c10 */ /* 0x010fca000affe4ff */
[----:B------:R1:W-:Y:S04]  /*22020*/  STL [R1+0x17c], R11 ;  /* 0x00017c0b01007387 */ /* 0x0003e80000100800 */
[----:B------:R-:W2:Y:S01]  /*22030*/  LDL.LU R17, [R1+0x19c] ;  /* 0x00019c0001117983 */ /* 0x000ea20000300800 */
[----:B------:R-:W-:-:S03]  /*22040*/  MOV R7, R11 ;  /* 0x0000000b00077202 */ /* 0x000fc60000000f00 */
[----:B-1----:R-:W4:Y:S04]  /*22050*/  LDL.LU R11, [R1+0x1a4] ;  /* 0x0001a400010b7983 */ /* 0x002f280000300800 */
[----:B------:R-:W4:Y:S04]  /*22060*/  LDL.LU R8, [R1+0x1a8] ;  /* 0x0001a80001087983 */ /* 0x000f280000300800 */
[----:B------:R1:W-:Y:S01]  /*22070*/  LDGSTS.E [R5+0xd000], desc[UR28][R6.64], P4 ;  /* 0x0d00000006057fae */ /* 0x0003e2000a1a101c */
[----:B---3--:R-:W-:-:S04]  /*22080*/  IADD3 R15, P5, PT, R15, UR14, RZ ;  /* 0x0000000e0f0f7c10 */ /* 0x008fc8000ffbe0ff */
[----:B------:R-:W-:Y:S01]  /*22090*/  IADD3.X R16, PT, PT, R16, UR15, RZ, P5, !PT ;  /* 0x0000000f10107c10 */ /* 0x000fe2000affe4ff */
[----:B-1----:R-:W-:-:S04]  /*220a0*/  IMAD.MOV.U32 R6, RZ, RZ, R15 ;  /* 0x000000ffff067224 */ /* 0x002fc800078e000f */
[----:B------:R-:W-:-:S05]  /*220b0*/  IMAD.MOV.U32 R7, RZ, RZ, R16 ;  /* 0x000000ffff077224 */ /* 0x000fca00078e0010 */
[----:B------:R1:W-:Y:S01]  /*220c0*/  LDGSTS.E [R5+0xd200], desc[UR28][R6.64], P4 ;  /* 0x0d20000006057fae */ /* 0x0003e2000a1a101c */
[----:B------:R-:W-:-:S03]  /*220d0*/  ISETP.GT.AND P4, PT, R4, 0x35, PT ;  /* 0x000000350400780c */ /* 0x000fc60003f84270 */
[----:B------:R-:W-:Y:S04]  /*220e0*/  STL [R1+0x188], R15 ;  /* 0x0001880f01007387 */ /* 0x000fe80000100800 */
[----:B------:R3:W-:Y:S01]  /*220f0*/  STL [R1+0x184], R16 ;  /* 0x0001841001007387 */ /* 0x0007e20000100800 */
[----:B-1----:R-:W-:-:S04]  /*22100*/  SEL R6, RZ, 0x4, !P4 ;  /* 0x00000004ff067807 */ /* 0x002fc80006000000 */
[----:B------:R-:W-:Y:S01]  /*22110*/  SEL R6, R6, RZ, !P2 ;  /* 0x000000ff06067207 */ /* 0x000fe20005000000 */
[----:B---3--:R-:W3:Y:S01]  /*22120*/  LDL.LU R16, [R1+0x1ac] ;  /* 0x0001ac0001107983 */ /* 0x008ee20000300800 */
[----:B------:R-:W-:-:S03]  /*22130*/  IADD3 R9, P5, PT, R9, UR14, RZ ;  /* 0x0000000e09097c10 */ /* 0x000fc6000ffbe0ff */
[----:B------:R-:W3:Y:S01]  /*22140*/  LDL.LU R15, [R1+0x1b0] ;  /* 0x0001b000010f7983 */ /* 0x000ee20000300800 */
[----:B------:R-:W-:-:S03]  /*22150*/  IADD3.X R14, PT, PT, R14, UR15, RZ, P5, !PT ;  /* 0x0000000f0e0e7c10 */ /* 0x000fc6000affe4ff */
[----:B------:R-:W-:Y:S01]  /*22160*/  STL [R1+0x190], R9 ;  /* 0x0001900901007387 */ /* 0x000fe20000100800 */
[----:B------:R-:W-:Y:S02]  /*22170*/  ISETP.NE.U32.AND P4, PT, R6, RZ, PT ;  /* 0x000000ff0600720c */ /* 0x000fe40003f85070 */
[----:B------:R-:W-:Y:S01]  /*22180*/  MOV R6, R9 ;  /* 0x0000000900067202 */ /* 0x000fe20000000f00 */
[----:B------:R1:W-:Y:S01]  /*22190*/  STL [R1+0x18c], R14 ;  /* 0x00018c0e01007387 */ /* 0x0003e20000100800 */
[----:B------:R-:W-:-:S03]  /*221a0*/  IMAD.MOV.U32 R7, RZ, RZ, R14 ;  /* 0x000000ffff077224 */ /* 0x000fc600078e000e */
[----:B-1----:R-:W3:Y:S04]  /*221b0*/  LDL.LU R14, [R1+0x1b4] ;  /* 0x0001b400010e7983 */ /* 0x002ee80000300800 */
[----:B------:R-:W3:Y:S04]  /*221c0*/  LDL.LU R9, [R1+0x1b8] ;  /* 0x0001b80001097983 */ /* 0x000ee80000300800 */
[----:B------:R1:W-:Y:S01]  /*221d0*/  LDGSTS.E [R5+0xd400], desc[UR28][R6.64], P4 ;  /* 0x0d40000006057fae */ /* 0x0003e2000a1a101c */
[----:B------:R-:W-:-:S04]  /*221e0*/  IADD3 R12, P5, PT, R12, UR14, RZ ;  /* 0x0000000e0c0c7c10 */ /* 0x000fc8000ffbe0ff */
[----:B------:R-:W-:Y:S01]  /*221f0*/  IADD3.X R18, PT, PT, R18, UR15, RZ, P5, !PT ;  /* 0x0000000f12127c10 */ /* 0x000fe2000affe4ff */
[----:B-1----:R-:W-:-:S03]  /*22200*/  IMAD.MOV.U32 R6, RZ, RZ, R12 ;  /* 0x000000ffff067224 */ /* 0x002fc600078e000c */
[----:B------:R-:W-:-:S05]  /*22210*/  MOV R7, R18 ;  /* 0x0000001200077202 */ /* 0x000fca0000000f00 */
[----:B------:R1:W-:Y:S01]  /*22220*/  LDGSTS.E [R5+0xd600], desc[UR28][R6.64], P4 ;  /* 0x0d60000006057fae */ /* 0x0003e2000a1a101c */
[----:B------:R-:W-:Y:S02]  /*22230*/  ISETP.GT.AND P4, PT, R4, 0x36, PT ;  /* 0x000000360400780c */ /* 0x000fe40003f84270 */
[----:B------:R-:W-:Y:S01]  /*22240*/  IADD3 R13, P5, PT, R13, UR14, RZ ;  /* 0x0000000e0d0d7c10 */ /* 0x000fe2000ffbe0ff */
[----:B------:R1:W-:Y:S02]  /*22250*/  STL [R1+0x198], R12 ;  /* 0x0001980c01007387 */ /* 0x0003e40000100800 */
[----:B-1----:R-:W-:Y:S02]  /*22260*/  SEL R6, RZ, 0x4, !P4 ;  /* 0x00000004ff067807 */ /* 0x002fe40006000000 */
[----:B------:R-:W-:Y:S02]  /*22270*/  STL [R1+0x194], R18 ;  /* 0x0001941201007387 */ /* 0x000fe40000100800 */
[----:B------:R-:W-:-:S02]  /*22280*/  SEL R6, R6, RZ, !P2 ;  /* 0x000000ff06067207 */ /* 0x000fc40005000000 */
[----:B------:R-:W3:Y:S02]  /*22290*/  LDL.LU R12, [R1+0x1c0] ;  /* 0x0001c000010c7983 */ /* 0x000ee40000300800 */
[----:B------:R-:W-:Y:S02]  /*222a0*/  ISETP.NE.U32.AND P4, PT, R6, RZ, PT ;  /* 0x000000ff0600720c */ /* 0x000fe40003f85070 */
[----:B------:R1:W-:Y:S01]  /*222b0*/  STL [R1+0x1a0], R13 ;  /* 0x0001a00d01007387 */ /* 0x0003e20000100800 */
[----:B------:R-:W-:Y:S01]  /*222c0*/  IMAD.MOV.U32 R6, RZ, RZ, R13 ;  /* 0x000000ffff067224 */ /* 0x000fe200078e000d */
[----:B--2---:R-:W-:-:S05]  /*222d0*/  IADD3.X R17, PT, PT, R17, UR15, RZ, P5, !PT ;  /* 0x0000000f11117c10 */ /* 0x004fca000affe4ff */
[----:B------:R-:W-:Y:S04]  /*222e0*/  STL [R1+0x19c], R17 ;  /* 0x00019c1101007387 */ /* 0x000fe80000100800 */
[----:B-1----:R-:W2:Y:S01]  /*222f0*/  LDL.LU R13, [R1+0x1bc] ;  /* 0x0001bc00010d7983 */ /* 0x002ea20000300800 */
[----:B----4-:R-:W-:Y:S01]  /*22300*/  IADD3 R8, P5, PT, R8, UR14, RZ ;  /* 0x0000000e08087c10 */ /* 0x010fe2000ffbe0ff */
[----:B------:R-:W-:-:S03]  /*22310*/  IMAD.MOV.U32 R7, RZ, RZ, R17 ;  /* 0x000000ffff077224 */ /* 0x000fc600078e0011 */
[----:B------:R-:W-:Y:S01]  /*22320*/  IADD3.X R11, PT, PT, R11, UR15, RZ, P5, !PT ;  /* 0x0000000f0b0b7c10 */ /* 0x000fe2000affe4ff */
[----:B------:R-:W-:Y:S04]  /*22330*/  STL [R1+0x1a8], R8 ;  /* 0x0001a80801007387 */ /* 0x000fe80000100800 */
[----:B------:R1:W-:Y:S04]  /*22340*/  LDGSTS.E [R5+0xd800], desc[UR28][R6.64], P4 ;  /* 0x0d80000006057fae */ /* 0x0003e8000a1a101c */
[----:B------:R4:W-:Y:S01]  /*22350*/  STL [R1+0x1a4], R11 ;  /* 0x0001a40b01007387 */ /* 0x0009e20000100800 */
[----:B-1----:R-:W-:Y:S01]  /*22360*/  IMAD.MOV.U32 R7, RZ, RZ, R11 ;  /* 0x000000ffff077224 */ /* 0x002fe200078e000b */
[----:B------:R-:W-:-:S02]  /*22370*/  MOV R6, R8 ;  /* 0x0000000800067202 */ /* 0x000fc40000000f00 */
[----:B----4-:R-:W4:Y:S04]  /*22380*/  LDL.LU R11, [R1+0x1c4] ;  /* 0x0001c400010b7983 */ /* 0x010f280000300800 */
[----:B------:R-:W4:Y:S04]  /*22390*/  LDL.LU R8, [R1+0x1c8] ;  /* 0x0001c80001087983 */ /* 0x000f280000300800 */
[----:B------:R1:W-:Y:S01]  /*223a0*/  LDGSTS.E [R5+0xda00], desc[UR28][R6.64], P4 ;  /* 0x0da0000006057fae */ /* 0x0003e2000a1a101c */
[----:B------:R-:W-:-:S04]  /*223b0*/  ISETP.GT.AND P4, PT, R4, 0x37, PT ;  /* 0x000000370400780c */ /* 0x000fc80003f84270 */
[----:B-1----:R-:W-:-:S04]  /*223c0*/  SEL R6, RZ, 0x4, !P4 ;  /* 0x00000004ff067807 */ /* 0x002fc80006000000 */
[----:B------:R-:W-:Y:S02]  /*223d0*/  SEL R6, R6, RZ, !P2 ;  /* 0x000000ff06067207 */ /* 0x000fe40005000000 */
[----:B---3--:R-:W-:Y:S02]  /*223e0*/  IADD3 R15, P5, PT, R15, UR14, RZ ;  /* 0x0000000e0f0f7c10 */ /* 0x008fe4000ffbe0ff */
[----:B------:R-:W-:Y:S02]  /*223f0*/  ISETP.NE.U32.AND P4, PT, R6, RZ, PT ;  /* 0x000000ff0600720c */ /* 0x000fe40003f85070 */
[----:B------:R-:W-:Y:S01]  /*22400*/  IADD3.X R16, PT, PT, R16, UR15, RZ, P5, !PT ;  /* 0x0000000f10107c10 */ /* 0x000fe2000affe4ff */
[----:B------:R-:W-:Y:S01]  /*22410*/  STL [R1+0x1b0], R15 ;  /* 0x0001b00f01007387 */ /* 0x000fe20000100800 */
[----:B------:R-:W-:Y:S02]  /*22420*/  IMAD.MOV.U32 R6, RZ, RZ, R15 ;  /* 0x000000ffff067224 */ /* 0x000fe400078e000f */
[----:B------:R-:W-:Y:S01]  /*22430*/  MOV R7, R16 ;  /* 0x0000001000077202 */ /* 0x000fe20000000f00 */
[----:B------:R1:W-:Y:S06]  /*22440*/  STL [R1+0x1ac], R16 ;  /* 0x0001ac1001007387 */ /* 0x0003ec0000100800 */
[----:B------:R3:W-:Y:S04]  /*22450*/  LDGSTS.E [R5+0xdc00], desc[UR28][R6.64], P4 ;  /* 0x0dc0000006057fae */ /* 0x0007e8000a1a101c */
[----:B-1----:R-:W4:Y:S01]  /*22460*/  LDL.LU R16, [R1+0x1cc] ;  /* 0x0001cc0001107983 */ /* 0x002f220000300800 */
[----:B------:R-:W-:-:S03]  /*22470*/  IADD3 R9, P5, PT, R9, UR14, RZ ;  /* 0x0000000e09097c10 */ /* 0x000fc6000ffbe0ff */
[----:B------:R-:W4:Y:S01]  /*22480*/  LDL.LU R15, [R1+0x1d0] ;  /* 0x0001d000010f7983 */ /* 0x000f220000300800 */
[----:B------:R-:W-:-:S03]  /*22490*/  IADD3.X R14, PT, PT, R14, UR15, RZ, P5, !PT ;  /* 0x0000000f0e0e7c10 */ /* 0x000fc6000affe4ff */
[----:B------:R1:W-:Y:S01]  /*224a0*/  STL [R1+0x1b8], R9 ;  /* 0x0001b80901007387 */ /* 0x0003e20000100800 */
[----:B---3--:R-:W-:-:S03]  /*224b0*/  IMAD.MOV.U32 R6, RZ, RZ, R9 ;  /* 0x000000ffff067224 */ /* 0x008fc600078e0009 */
[----:B------:R3:W-:Y:S04]  /*224c0*/  STL [R1+0x1b4], R14 ;  /* 0x0001b40e01007387 */ /* 0x0007e80000100800 */
[----:B------:R-:W4:Y:S04]  /*224d0*/  LDL.LU R18, [R1+0x1d4] ;  /* 0x0001d40001127983 */ /* 0x000f280000300800 */
[----:B-1----:R-:W4:Y:S01]  /*224e0*/  LDL.LU R9, [R1+0x1d8] ;  /* 0x0001d80001097983 */ /* 0x002f220000300800 */
[----:B------:R-:W-:-:S03]  /*224f0*/  IMAD.MOV.U32 R7, RZ, RZ, R14 ;  /* 0x000000ffff077224 */ /* 0x000fc600078e000e */
[----:B---3--:R-:W3:Y:S04]  /*22500*/  LDL.LU R14, [R1+0x1e0] ;  /* 0x0001e000010e7983 */ /* 0x008ee80000300800 */
[----:B------:R1:W-:Y:S01]  /*22510*/  LDGSTS.E [R5+0xde00], desc[UR28][R6.64], P4 ;  /* 0x0de0000006057fae */ /* 0x0003e2000a1a101c */
[----:B------:R-:W-:-:S04]  /*22520*/  ISETP.GT.AND P4, PT, R4, 0x38, PT ;  /* 0x000000380400780c */ /* 0x000fc80003f84270 */
[----:B-1----:R-:W-:Y:S02]  /*22530*/  SEL R6, RZ, 0x4, !P4 ;  /* 0x00000004ff067807 */ /* 0x002fe40006000000 */
[----:B------:R-:W-:Y:S02]  /*22540*/  IADD3 R12, P5, PT, R12, UR14, RZ ;  /* 0x0000000e0c0c7c10 */ /* 0x000fe4000ffbe0ff */
[----:B------:R-:W-:-:S03]  /*22550*/  SEL R6, R6, RZ, !P2 ;  /* 0x000000ff06067207 */ /* 0x000fc60005000000 */
[----:B------:R-:W-:Y:S01]  /*22560*/  STL [R1+0x1c0], R12 ;  /* 0x0001c00c01007387 */ /* 0x000fe20000100800 */
[----:B------:R-:W-:Y:S02]  /*22570*/  ISETP.NE.U32.AND P4, PT, R6, RZ, PT ;  /* 0x000000ff0600720c */ /* 0x000fe40003f85070 */
[----:B------:R-:W-:Y:S02]  /*22580*/  MOV R6, R12 ;  /* 0x0000000c00067202 */ /* 0x000fe40000000f00 */
[----:B--2---:R-:W-:-:S05]  /*22590*/  IADD3.X R13, PT, PT, R13, UR15, RZ, P5, !PT ;  /* 0x0000000f0d0d7c10 */ /* 0x004fca000affe4ff */
[----:B------:R1:W-:Y:S01]  /*225a0*/  STL [R1+0x1bc], R13 ;  /* 0x0001bc0d01007387 */ /* 0x0003e20000100800 */
[----:B------:R-:W-:-:S03]  /*225b0*/  IMAD.MOV.U32 R7, RZ, RZ, R13 ;  /* 0x000000ffff077224 */ /* 0x000fc600078e000d */
[----:B------:R-:W2:Y:S04]  /*225c0*/  LDL.LU R17, [R1+0x1dc] ;  /* 0x0001dc0001117983 */ /* 0x000ea80000300800 */
[----:B------:R4:W-:Y:S04]  /*225d0*/  LDGSTS.E [R5+0xe000], desc[UR28][R6.64], P4 ;  /* 0x0e00000006057fae */ /* 0x0009e8000a1a101c */
[----:B-1----:R-:W2:Y:S04]  /*225e0*/  LDL.LU R13, [R1+0x1e4] ;  /* 0x0001e400010d7983 */ /* 0x002ea80000300800 */
[----:B------:R-:W2:Y:S01]  /*225f0*/  LDL.LU R12, [R1+0x1e8] ;  /* 0x0001e800010c7983 */ /* 0x000ea20000300800 */
[----:B----4-:R-:W-:-:S04]  /*22600*/  IADD3 R8, P5, PT, R8, UR14, RZ ;  /* 0x0000000e08087c10 */ /* 0x010fc8000ffbe0ff */
[----:B------:R-:W-:Y:S01]  /*22610*/  IADD3.X R11, PT, PT, R11, UR15, RZ, P5, !PT ;  /* 0x0000000f0b0b7c10 */ /* 0x000fe2000affe4ff */
[----:B------:R-:W-:Y:S01]  /*22620*/  STL [R1+0x1c8], R8 ;  /* 0x0001c80801007387 */ /* 0x000fe20000100800 */
[----:B------:R-:W-:Y:S02]  /*22630*/  IMAD.MOV.U32 R6, RZ, RZ, R8 ;  /* 0x000000ffff067224 */ /* 0x000fe400078e0008 */
[----:B------:R-:W-:Y:S01]  /*22640*/  MOV R7, R11 ;  /* 0x0000000b00077202 */ /* 0x000fe20000000f00 */
[----:B------:R1:W-:Y:S04]  /*22650*/  STL [R1+0x1c4], R11 ;  /* 0x0001c40b01007387 */ /* 0x0003e80000100800 */
[----:B------:R4:W-:Y:S04]  /*22660*/  LDGSTS.E [R5+0xe200], desc[UR28][R6.64], P4 ;  /* 0x0e20000006057fae */ /* 0x0009e8000a1a101c */
[----:B-1----:R-:W2:Y:S04]  /*22670*/  LDL.LU R11, [R1+0x1ec] ;  /* 0x0001ec00010b7983 */ /* 0x002ea80000300800 */
[----:B------:R-:W2:Y:S01]  /*22680*/  LDL.LU R8, [R1+0x1f0] ;  /* 0x0001f00001087983 */ /* 0x000ea20000300800 */
[----:B------:R-:W-:-:S04]  /*22690*/  ISETP.GT.AND P4, PT, R4, 0x39, PT ;  /* 0x000000390400780c */ /* 0x000fc80003f84270 */
[----:B----4-:R-:W-:-:S04]  /*226a0*/  SEL R6, RZ, 0x4, !P4 ;  /* 0x00000004ff067807 */ /* 0x010fc80006000000 */
[----:B------:R-:W-:-:S04]  /*226b0*/  SEL R6, R6, RZ, !P2 ;  /* 0x000000ff06067207 */ /* 0x000fc80005000000 */
[----:B------:R-:W-:Y:S02]  /*226c0*/  ISETP.NE.U32.AND P4, PT, R6, RZ, PT ;  /* 0x000000ff0600720c */ /* 0x000fe40003f85070 */
[----:B------:R-:W-:-:S04]  /*226d0*/  IADD3 R15, P5, PT, R15, UR14, RZ ;  /* 0x0000000e0f0f7c10 */ /* 0x000fc8000ffbe0ff */
[----:B------:R-:W-:Y:S01]  /*226e0*/  IADD3.X R16, PT, PT, R16, UR15, RZ, P5, !PT ;  /* 0x0000000f10107c10 */ /* 0x000fe2000affe4ff */
[----:B------:R-:W-:Y:S01]  /*226f0*/  STL [R1+0x1d0], R15 ;  /* 0x0001d00f01007387 */ /* 0x000fe20000100800 */
[----:B------:R-:W-:-:S03]  /*22700*/  IMAD.MOV.U32 R6, RZ, RZ, R15 ;  /* 0x000000ffff067224 */ /* 0x000fc600078e000f */
[----:B------:R-:W-:Y:S01]  /*22710*/  IMAD.MOV.U32 R7, RZ, RZ, R16 ;  /* 0x000000ffff077224 */ /* 0x000fe200078e0010 */
[----:B------:R1:W-:Y:S04]  /*22720*/  STL [R1+0x1cc], R16 ;  /* 0x0001cc1001007387 */ /* 0x0003e80000100800 */
[----:B------:R4:W-:Y:S01]  /*22730*/  LDGSTS.E [R5+0xe400], desc[UR28][R6.64], P4 ;  /* 0x0e40000006057fae */ /* 0x0009e2000a1a101c */
[----:B------:R-:W-:-:S04]  /*22740*/  IADD3 R9, P5, PT, R9, UR14, RZ ;  /* 0x0000000e09097c10 */ /* 0x000fc8000ffbe0ff */
[----:B------:R-:W-:Y:S01]  /*22750*/  IADD3.X R18, PT, PT, R18, UR15, RZ, P5, !PT ;  /* 0x0000000f12127c10 */ /* 0x000fe2000affe4ff */
[----:B-1----:R-:W2:Y:S04]  /*22760*/  LDL.LU R16, [R1+0x1f4] ;  /* 0x0001f40001107983 */ /* 0x002ea80000300800 */
[----:B------:R-:W2:Y:S01]  /*22770*/  LDL.LU R15, [R1+0x1f8] ;  /* 0x0001f800010f7983 */ /* 0x000ea20000300800 */
[----:B----4-:R-:W-:Y:S01]  /*22780*/  MOV R6, R9 ;  /* 0x0000000900067202 */ /* 0x010fe20000000f00 */
[----:B------:R-:W-:-:S05]  /*22790*/  IMAD.MOV.U32 R7, RZ, RZ, R18 ;  /* 0x000000ffff077224 */ /* 0x000fca00078e0012 */
[----:B------:R1:W-:Y:S01]  /*227a0*/  LDGSTS.E [R5+0xe600], desc[UR28][R6.64], P4 ;  /* 0x0e60000006057fae */ /* 0x0003e2000a1a101c */
[----:B------:R-:W-:Y:S02]  /*227b0*/  ISETP.GT.AND P4, PT, R4, 0x3a, PT ;  /* 0x0000003a0400780c */ /* 0x000fe40003f84270 */
[----:B---3--:R-:W-:Y:S02]  /*227c0*/  IADD3 R14, P5, PT, R14, UR14, RZ ;  /* 0x0000000e0e0e7c10 */ /* 0x008fe4000ffbe0ff */
[----:B-1----:R-:W-:-:S04]  /*227d0*/  SEL R6, RZ, 0x4, !P4 ;  /* 0x00000004ff067807 */ /* 0x002fc80006000000 */
[----:B------:R-:W-:-:S04]  /*227e0*/  SEL R6, R6, RZ, !P2 ;  /* 0x000000ff06067207 */ /* 0x000fc80005000000 */
[----:B------:R-:W-:Y:S01]  /*227f0*/  ISETP.NE.U32.AND P4, PT, R6, RZ, PT ;  /* 0x000000ff0600720c */ /* 0x000fe20003f85070 */
[----:B------:R1:W-:Y:S01]  /*22800*/  STL [R1+0x1d8], R9 ;  /* 0x0001d80901007387 */ /* 0x0003e20000100800 */
[----:B------:R-:W-:-:S03]  /*22810*/  IMAD.MOV.U32 R6, RZ, RZ, R14 ;  /* 0x000000ffff067224 */ /* 0x000fc600078e000e */
[----:B------:R-:W-:Y:S04]  /*22820*/  STL [R1+0x1d4], R18 ;  /* 0x0001d41201007387 */ /* 0x000fe80000100800 */
[----:B-1----:R-:W3:Y:S04]  /*22830*/  LDL.LU R9, [R1+0x200] ;  /* 0x0002000001097983 */ /* 0x002ee80000300800 */
[----:B------:R1:W-:Y:S01]  /*22840*/  STL [R1+0x1e0], R14 ;  /* 0x0001e00e01007387 */ /* 0x0003e20000100800 */
[----:B--2---:R-:W-:-:S04]  /*22850*/  IADD3.X R17, PT, PT, R17, UR15, RZ, P5, !PT ;  /* 0x0000000f11117c10 */ /* 0x004fc8000affe4ff */
[----:B------:R-:W-:Y:S01]  /*22860*/  MOV R7, R17 ;  /* 0x0000001100077202 */ /* 0x000fe20000000f00 */
[----:B------:R-:W-:Y:S04]  /*22870*/  STL [R1+0x1dc], R17 ;  /* 0x0001dc1101007387 */ /* 0x000fe80000100800 */
[----:B-1----:R-:W2:Y:S01]  /*22880*/  LDL.LU R14, [R1+0x1fc] ;  /* 0x0001fc00010e7983 */ /* 0x002ea20000300800 */
[----:B------:R-:W-:-:S03]  /*22890*/  IADD3 R12, P5, PT, R12, UR14, RZ ;  /* 0x0000000e0c0c7c10 */ /* 0x000fc6000ffbe0ff */
[----:B------:R1:W-:Y:S01]  /*228a0*/  LDGSTS.E [R5+0xe800], desc[UR28][R6.64], P4 ;  /* 0x0e80000006057fae */ /* 0x0003e2000a1a101c */
[----:B------:R-:W-:-:S03]  /*228b0*/  IADD3.X R13, PT, PT, R13, UR15, RZ, P5, !PT ;  /* 0x0000000f0d0d7c10 */ /* 0x000fc6000affe4ff */
[----:B------:R-:W-:Y:S04]  /*228c0*/  STL [R1+0x1e8], R12 ;  /* 0x0001e80c01007387 */ /* 0x000fe80000100800 */
[----:B------:R4:W-:Y:S01]  /*228d0*/  STL [R1+0x1e4], R13 ;  /* 0x0001e40d01007387 */ /* 0x0009e20000100800 */
[----:B-1----:R-:W-:Y:S02]  /*228e0*/  IMAD.MOV.U32 R6, RZ, RZ, R12 ;  /* 0x000000ffff067224 */ /* 0x002fe400078e000c */
[----:B------:R-:W-:Y:S02]  /*228f0*/  IMAD.MOV.U32 R7, RZ, RZ, R13 ;  /* 0x000000ffff077224 */ /* 0x000fe400078e000d */
[----:B----4-:R-:W4:Y:S04]  /*22900*/  LDL.LU R13, [R1+0x204] ;  /* 0x00020400010d7983 */ /* 0x010f280000300800 */
[----:B------:R-:W4:Y:S04]  /*22910*/  LDL.LU R12, [R1+0x208] ;  /* 0x00020800010c7983 */ /* 0x000f280000300800 */
[----:B------:R1:W-:Y:S01]  /*22920*/  LDGSTS.E [R5+0xea00], desc[UR28][R6.64], P4 ;  /* 0x0ea0000006057fae */ /* 0x0003e2000a1a101c */
[----:B------:R-:W-:-:S02]  /*22930*/  ISETP.GT.AND P4, PT, R4, 0x3b, PT ;  /* 0x0000003b0400780c */ /* 0x000fc40003f84270 */
[----:B------:R-:W-:-:S04]  /*22940*/  IADD3 R8, P5, PT, R8, UR14, RZ ;  /* 0x0000000e08087c10 */ /* 0x000fc8000ffbe0ff */
[----:B------:R-:W-:Y:S02]  /*22950*/  IADD3.X R11, PT, PT, R11, UR15, RZ, P5, !PT ;  /* 0x0000000f0b0b7c10 */ /* 0x000fe4000affe4ff */
[----:B-1----:R-:W-:Y:S01]  /*22960*/  SEL R6, RZ, 0x4, !P4 ;  /* 0x00000004ff067807 */ /* 0x002fe20006000000 */
[----:B------:R-:W-:Y:S03]  /*22970*/  STL [R1+0x1f0], R8 ;  /* 0x0001f00801007387 */ /* 0x000fe60000100800 */
[----:B------:R-:W-:Y:S01]  /*22980*/  SEL R6, R6, RZ, !P2 ;  /* 0x000000ff06067207 */ /* 0x000fe20005000000 */
[----:B------:R1:W-:Y:S01]  /*22990*/  STL [R1+0x1ec], R11 ;  /* 0x0001ec0b01007387 */ /* 0x0003e20000100800 */
[----:B------:R-:W-:Y:S02]  /*229a0*/  IMAD.MOV.U32 R7, RZ, RZ, R11 ;  /* 0x000000ffff077224 */ /* 0x000fe400078e000b */
[----:B------:R-:W-:-:S02]  /*229b0*/  ISETP.NE.U32.AND P4, PT, R6, RZ, PT ;  /* 0x000000ff0600720c */ /* 0x000fc40003f85070 */
[----:B------:R-:W-:Y:S01]  /*229c0*/  MOV R6, R8 ;  /* 0x0000000800067202 */ /* 0x000fe20000000f00 */
[----:B-1----:R-:W4:Y:S04]  /*229d0*/  LDL.LU R11, [R1+0x20c] ;  /* 0x00020c00010b7983 */ /* 0x002f280000300800 */
[----:B------:R-:W4:Y:S06]  /*229e0*/  LDL.LU R8, [R1+0x210] ;  /* 0x0002100001087983 */ /* 0x000f2c0000300800 */
[----:B------:R1:W-:Y:S01]  /*229f0*/  LDGSTS.E [R5+0xec00], desc[UR28][R6.64], P4 ;  /* 0x0ec0000006057fae */ /* 0x0003e2000a1a101c */
[----:B------:R-:W-:-:S04]  /*22a00*/  IADD3 R15, P5, PT, R15, UR14, RZ ;  /* 0x0000000e0f0f7c10 */ /* 0x000fc8000ffbe0ff */
[----:B------:R-:W-:Y:S01]  /*22a10*/  IADD3.X R16, PT, PT, R16, UR15, RZ, P5, !PT ;  /* 0x0000000f10107c10 */ /* 0x000fe2000affe4ff */
[----:B------:R1:W-:Y:S04]  /*22a20*/  STL [R1+0x1f8], R15 ;  /* 0x0001f80f01007387 */ /* 0x0003e80000100800 */
[----:B------:R2:W-:Y:S04]  /*22a30*/  STL [R1+0x1f4], R16 ;  /* 0x0001f41001007387 */ /* 0x0005e80000100800 */
[----:B------:R-:W4:Y:S01]  /*22a40*/  LDL.LU R18, [R1+0x214] ;  /* 0x0002140001127983 */ /* 0x000f220000300800 */
[----:B-1----:R-:W-:-:S03]  /*22a50*/  IMAD.MOV.U32 R6, RZ, RZ, R15 ;  /* 0x000000ffff067224 */ /* 0x002fc600078e000f */
[----:B------:R-:W4:Y:S01]  /*22a60*/  LDL.LU R17, [R1+0x218] ;  /* 0x0002180001117983 */ /* 0x000f220000300800 */
[----:B------:R-:W-:-:S03]  /*22a70*/  MOV R7, R16 ;  /* 0x0000001000077202 */ /* 0x000fc60000000f00 */
[----:B------:R-:W4:Y:S04]  /*22a80*/  LDL.LU R15, [R1+0x220] ;  /* 0x00022000010f7983 */ /* 0x000f280000300800 */
[----:B------:R1:W-:Y:S01]  /*22a90*/  LDGSTS.E [R5+0xee00], desc[UR28][R6.64], P4 ;  /* 0x0ee0000006057fae */ /* 0x0003e2000a1a101c */
[----:B------:R-:W-:-:S04]  /*22aa0*/  ISETP.GT.AND P4, PT, R4, 0x3c, PT ;  /* 0x0000003c0400780c */ /* 0x000fc80003f84270 */
[----:B-1----:R-:W-:Y:S02]  /*22ab0*/  SEL R6, RZ, 0x4, !P4 ;  /* 0x00000004ff067807 */ /* 0x002fe40006000000 */
[----:B---3--:R-:W-:Y:S02]  /*22ac0*/  IADD3 R9, P5, PT, R9, UR14, RZ ;  /* 0x0000000e09097c10 */ /* 0x008fe4000ffbe0ff */
[----:B------:R-:W-:-:S04]  /*22ad0*/  SEL R6, R6, RZ, !P2 ;  /* 0x000000ff06067207 */ /* 0x000fc80005000000 */
[----:B------:R-:W-:Y:S01]  /*22ae0*/  ISETP.NE.U32.AND P4, PT, R6, RZ, PT ;  /* 0x000000ff0600720c */ /* 0x000fe20003f85070 */
[----:B------:R-:W-:Y:S01]  /*22af0*/  STL [R1+0x200], R9 ;  /* 0x0002000901007387 */ /* 0x000fe20000100800 */
[----:B------:R-:W-:Y:S01]  /*22b00*/  IMAD.MOV.U32 R6, RZ, RZ, R9 ;  /* 0x000000ffff067224 */ /* 0x000fe200078e0009 */
        /* <DEDUP_REMOVED lines=8> */
[----:B------:R-:W-:Y:S02]  /*22b90*/  IADD3.X R13, PT, PT, R13, UR15, RZ, P5, !PT ;  /* 0x0000000f0d0d7c10 */ /* 0x000fe4000affe4ff */
[----:B---3--:R-:W-:-:S03]  /*22ba0*/  MOV R6, R12 ;  /* 0x0000000c00067202 */ /* 0x008fc60000000f00 */
        /* <DEDUP_REMOVED lines=9> */
[----:B------:R-:W4:Y:S01]  /*22c40*/  LDL.LU R12, [R1+0x230] ;  /* 0x00023000010c7983 */ /* 0x000f220000300800 */
[----:B------:R-:W-:-:S03]  /*22c50*/  IADD3.X R11, PT, PT, R11, UR15, RZ, P5, !PT ;  /* 0x0000000f0b0b7c10 */ /* 0x000fc6000affe4ff */
[----:B------:R-:W-:Y:S01]  /*22c60*/  STL [R1+0x210], R8 ;  /* 0x0002100801007387 */ /* 0x000fe20000100800 */
[----:B------:R-:W-:Y:S01]  /*22c70*/  ISETP.NE.U32.AND P4, PT, R6, RZ, PT ;  /* 0x000000ff0600720c */ /* 0x000fe20003f85070 */
[----:B------:R-:W-:Y:S01]  /*22c80*/  IMAD.MOV.U32 R6, RZ, RZ, R8 ;  /* 0x000000ffff067224 */ /* 0x000fe200078e0008 */
[----:B------:R-:W-:Y:S01]  /*22c90*/  MOV R7, R11 ;  /* 0x0000000b00077202 */ /* 0x000fe20000000f00 */
[----:B------:R1:W-:Y:S04]  /*22ca0*/  STL [R1+0x20c], R11 ;  /* 0x00020c0b01007387 */ /* 0x0003e80000100800 */
[----:B-1----:R-:W3:Y:S04]  /*22cb0*/  LDL.LU R11, [R1+0x234] ;  /* 0x00023400010b7983 */ /* 0x002ee80000300800 */
[----:B------:R-:W3:Y:S04]  /*22cc0*/  LDL.LU R8, [R1+0x238] ;  /* 0x0002380001087983 */ /* 0x000ee80000300800 */
[----:B------:R1:W-:Y:S01]  /*22cd0*/  LDGSTS.E [R5+0xf400], desc[UR28][R6.64], P4 ;  /* 0x0f40000006057fae */ /* 0x0003e2000a1a101c */
[----:B------:R-:W-:-:S04]  /*22ce0*/  IADD3 R17, P5, PT, R17, UR14, RZ ;  /* 0x0000000e11117c10 */ /* 0x000fc8000ffbe0ff */
[----:B------:R-:W-:Y:S01]  /*22cf0*/  IADD3.X R18, PT, PT, R18, UR15, RZ, P5, !PT ;  /* 0x0000000f12127c10 */ /* 0x000fe2000affe4ff */
[----:B-1----:R-:W-:Y:S01]  /*22d00*/  IMAD.MOV.U32 R6, RZ, RZ, R17 ;  /* 0x000000ffff067224 */ /* 0x002fe200078e0011 */
[----:B------:R-:W-:-:S03]  /*22d10*/  ISETP.GT.AND P5, PT, R4, 0x3e, PT ;  /* 0x0000003e0400780c */ /* 0x000fc60003fa4270 */
[----:B------:R-:W-:-:S05]  /*22d20*/  IMAD.MOV.U32 R7, RZ, RZ, R18 ;  /* 0x000000ffff077224 */ /* 0x000fca00078e0012 */
[----:B------:R1:W-:Y:S01]  /*22d30*/  LDGSTS.E [R5+0xf600], desc[UR28][R6.64], P4 ;  /* 0x0f60000006057fae */ /* 0x0003e2000a1a101c */
[----:B------:R-:W-:Y:S02]  /*22d40*/  ISETP.GT.AND P4, PT, R4, 0x3f, PT ;  /* 0x0000003f0400780c */ /* 0x000fe40003f84270 */
[----:B------:R-:W-:-:S04]  /*22d50*/  SEL R4, RZ, 0x4, !P5 ;  /* 0x00000004ff047807 */ /* 0x000fc80006800000 */
[----:B------:R-:W-:Y:S02]  /*22d60*/  SEL R4, R4, RZ, !P2 ;  /* 0x000000ff04047207 */ /* 0x000fe40005000000 */
[----:B------:R-:W-:Y:S02]  /*22d70*/  IADD3 R15, P6, PT, R15, UR14, RZ ;  /* 0x0000000e0f0f7c10 */ /* 0x000fe4000ffde0ff */
[----:B------:R-:W-:Y:S01]  /*22d80*/  ISETP.NE.U32.AND P5, PT, R4, RZ, PT ;  /* 0x000000ff0400720c */ /* 0x000fe20003fa5070 */
[----:B------:R-:W-:Y:S01]  /*22d90*/  STL [R1+0x218], R17 ;  /* 0x0002181101007387 */ /* 0x000fe20000100800 */
[----:B-1----:R-:W-:-:S03]  /*22da0*/  MOV R6, R15 ;  /* 0x0000000f00067202 */ /* 0x002fc60000000f00 */
[----:B------:R-:W-:Y:S04]  /*22db0*/  STL [R1+0x214], R18 ;  /* 0x0002141201007387 */ /* 0x000fe80000100800 */
[----:B------:R-:W-:Y:S01]  /*22dc0*/  STL [R1+0x220], R15 ;  /* 0x0002200f01007387 */ /* 0x000fe20000100800 */
[----:B--2---:R-:W-:-:S05]  /*22dd0*/  IADD3.X R16, PT, PT, R16, UR15, RZ, P6, !PT ;  /* 0x0000000f10107c10 */ /* 0x004fca000b7fe4ff */
[----:B------:R-:W-:Y:S01]  /*22de0*/  IMAD.MOV.U32 R7, RZ, RZ, R16 ;  /* 0x000000ffff077224 */ /* 0x000fe200078e0010 */
[----:B------:R-:W-:Y:S01]  /*22df0*/  IADD3 R9, P6, PT, R9, UR14, RZ ;  /* 0x0000000e09097c10 */ /* 0x000fe2000ffde0ff */
[----:B------:R-:W-:Y:S03]  /*22e00*/  STL [R1+0x21c], R16 ;  /* 0x00021c1001007387 */ /* 0x000fe60000100800 */
[----:B------:R-:W-:Y:S01]  /*22e10*/  IADD3.X R14, PT, PT, R14, UR15, RZ, P6, !PT ;  /* 0x0000000f0e0e7c10 */ /* 0x000fe2000b7fe4ff */
[----:B------:R1:W-:Y:S04]  /*22e20*/  STL [R1+0x228], R9 ;  /* 0x0002280901007387 */ /* 0x0003e80000100800 */
[----:B------:R2:W-:Y:S04]  /*22e30*/  LDGSTS.E [R5+0xf800], desc[UR28][R6.64], P5 ;  /* 0x0f80000006057fae */ /* 0x0005e8000a9a101c */
[----:B------:R1:W-:Y:S04]  /*22e40*/  STL [R1+0x224], R14 ;  /* 0x0002240e01007387 */ /* 0x0003e80000100800 */
[----:B------:R-:W3:Y:S01]  /*22e50*/  LDL.LU R20, [R1+0x23c] ;  /* 0x00023c0001147983 */ /* 0x000ee20000300800 */
[----:B--2---:R-:W-:-:S03]  /*22e60*/  IMAD.MOV.U32 R6, RZ, RZ, R9 ;  /* 0x000000ffff067224 */ /* 0x004fc600078e0009 */
[----:B-1----:R-:W2:Y:S04]  /*22e70*/  LDL.LU R9, [R1+0x240] ;  /* 0x0002400001097983 */ /* 0x002ea80000300800 */
[----:B------:R-:W2:Y:S01]  /*22e80*/  LDL.LU R19, [R1+0x25c] ;  /* 0x00025c0001137983 */ /* 0x000ea20000300800 */
[----:B------:R-:W-:-:S03]  /*22e90*/  MOV R7, R14 ;  /* 0x0000000e00077202 */ /* 0x000fc60000000f00 */
[----:B------:R-:W2:Y:S04]  /*22ea0*/  LDL.LU R16, [R1+0x260] ;  /* 0x0002600001107983 */ /* 0x000ea80000300800 */
[----:B------:R1:W-:Y:S01]  /*22eb0*/  LDGSTS.E [R5+0xfa00], desc[UR28][R6.64], P5 ;  /* 0x0fa0000006057fae */ /* 0x0003e2000a9a101c */
[----:B----4-:R-:W-:-:S04]  /*22ec0*/  IADD3 R12, P5, PT, R12, UR14, RZ ;  /* 0x0000000e0c0c7c10 */ /* 0x010fc8000ffbe0ff */
[----:B---3--:R-:W-:Y:S01]  /*22ed0*/  IADD3.X R13, PT, PT, R13, UR15, RZ, P5, !PT ;  /* 0x0000000f0d0d7c10 */ /* 0x008fe2000affe4ff */
[----:B------:R-:W-:Y:S04]  /*22ee0*/  STL [R1+0x230], R12 ;  /* 0x0002300c01007387 */ /* 0x000fe80000100800 */
[----:B------:R3:W-:Y:S01]  /*22ef0*/  STL [R1+0x22c], R13 ;  /* 0x00022c0d01007387 */ /* 0x0007e20000100800 */
[----:B------:R-:W-:-:S04]  /*22f00*/  IADD3 R8, P5, PT, R8, UR14, RZ ;  /* 0x0000000e08087c10 */ /* 0x000fc8000ffbe0ff */
[----:B------:R-:W-:Y:S01]  /*22f10*/  IADD3.X R11, PT, PT, R11, UR15, RZ, P5, !PT ;  /* 0x0000000f0b0b7c10 */ /* 0x000fe2000affe4ff */
[----:B------:R4:W-:Y:S04]  /*22f20*/  STL [R1+0x238], R8 ;  /* 0x0002380801007387 */ /* 0x0009e80000100800 */
[----:B------:R1:W-:Y:S04]  /*22f30*/  STL [R1+0x234], R11 ;  /* 0x0002340b01007387 */ /* 0x0003e80000100800 */
[----:B------:R-:W2:Y:S04]  /*22f40*/  LDL.LU R14, [R1+0x280] ;  /* 0x00028000010e7983 */ /* 0x000ea80000300800 */
[----:B------:R-:W2:Y:S04]  /*22f50*/  LDL.LU R18, [R1+0x27c] ;  /* 0x00027c0001127983 */ /* 0x000ea80000300800 */
[----:B------:R-:W2:Y:S04]  /*22f60*/  LDL.LU R17, [R1+0x29c] ;  /* 0x00029c0001117983 */ /* 0x000ea80000300800 */
[----:B------:R-:W2:Y:S01]  /*22f70*/  LDL.LU R15, [R1+0x2a0] ;  /* 0x0002a000010f7983 */ /* 0x000ea20000300800 */
[----:B------:R-:W-:-:S04]  /*22f80*/  SEL R4, RZ, 0x4, !P4 ;  /* 0x00000004ff047807 */ /* 0x000fc80006000000 */
[----:B------:R-:W-:-:S04]  /*22f90*/  SEL R4, R4, RZ, !P2 ;  /* 0x000000ff04047207 */ /* 0x000fc80005000000 */
[----:B------:R-:W-:Y:S01]  /*22fa0*/  ISETP.NE.U32.AND P4, PT, R4, RZ, PT ;  /* 0x000000ff0400720c */ /* 0x000fe20003f85070 */
[----:B-1----:R-:W-:Y:S02]  /*22fb0*/  IMAD.MOV.U32 R6, RZ, RZ, R12 ;  /* 0x000000ffff067224 */ /* 0x002fe400078e000c */
[----:B------:R-:W-:Y:S02]  /*22fc0*/  IMAD.MOV.U32 R7, RZ, RZ, R13 ;  /* 0x000000ffff077224 */ /* 0x000fe400078e000d */
[----:B---3--:R-:W3:Y:S01]  /*22fd0*/  LDL.LU R13, [R1+0x2bc] ;  /* 0x0002bc00010d7983 */ /* 0x008ee20000300800 */
[----:B------:R-:W-:-:S03]  /*22fe0*/  IMAD R4, R169, -0x40, R10 ;  /* 0xffffffc0a9047824 */ /* 0x000fc600078e020a */
[----:B------:R-:W3:Y:S04]  /*22ff0*/  LDL.LU R12, [R1+0x2c0] ;  /* 0x0002c000010c7983 */ /* 0x000ee80000300800 */
[----:B------:R1:W-:Y:S02]  /*23000*/  LDGSTS.E [R5+0xfc00], desc[UR28][R6.64], P4 ;  /* 0x0fc0000006057fae */ /* 0x0003e4000a1a101c */
[----:B-1----:R-:W-:Y:S02]  /*23010*/  MOV R6, R8 ;  /* 0x0000000800067202 */ /* 0x002fe40000000f00 */
[----:B----4-:R-:W1:Y:S01]  /*23020*/  S2R R8, SR_TID.X ;  /* 0x0000000000087919 */ /* 0x010e620000002100 */
[----:B------:R-:W-:Y:S01]  /*23030*/  IMAD.MOV.U32 R7, RZ, RZ, R11 ;  /* 0x000000ffff077224 */ /* 0x000fe200078e000b */
[----:B------:R-:W-:Y:S01]  /*23040*/  UIADD3 UR18, UPT, UPT, UR18, 0x1, URZ ;  /* 0x0000000112127890 */ /* 0x000fe2000fffe0ff */
[----:B------:R-:W4:Y:S04]  /*23050*/  LDL.LU R11, [R1+0x2dc] ;  /* 0x0002dc00010b7983 */ /* 0x000f280000300800 */
[----:B------:R1:W-:Y:S01]  /*23060*/  LDGSTS.E [R5+0xfe00], desc[UR28][R6.64], P4 ;  /* 0x0fe0000006057fae */ /* 0x0003e2000a1a101c */
[----:B------:R-:W-:-:S03]  /*23070*/  UISETP.GT.AND UP1, UPT, UR18, 0x7, UPT ;  /* 0x000000071200788c */ /* 0x000fc6000bf24270 */
[----:B------:R-:W4:Y:S01]  /*23080*/  LDL.LU R10, [R1+0x2e0] ;  /* 0x0002e000010a7983 */ /* 0x000f220000300800 */
[----:B------:R-:W-:-:S03]  /*23090*/  USEL UR18, UR18, URZ, !UP1 ;  /* 0x000000ff12127287 */ /* 0x000fc6000c800000 */
[----:B------:R-:W0:Y:S01]  /*230a0*/  LDGDEPBAR ;  /* 0x00000000000079af */ /* 0x000e220000000000 */
[----:B-1----:R-:W-:Y:S01]  /*230b0*/  LOP3.LUT R5, R8, 0x3f, RZ, 0xc0, !PT ;  /* 0x0000003f08057812 */ /* 0x002fe200078ec0ff */
[----:B------:R-:W-:Y:S02]  /*230c0*/  ULEA UR5, UR18, UR9, 0xe ;  /* 0x0000000912057291 */ /* 0x000fe4000f8e70ff */
[----:B------:R-:W4:Y:S01]  /*230d0*/  LDL.LU R8, [R1+0x300] ;  /* 0x0003000001087983 */ /* 0x000f220000300800 */
[----:B------:R-:W-:-:S04]  /*230e0*/  ISETP.GE.AND P4, PT, R5, R4, PT ;  /* 0x000000040500720c */ /* 0x000fc80003f86270 */
[----:B------:R-:W-:-:S04]  /*230f0*/  SEL R4, RZ, 0x4, P4 ;  /* 0x00000004ff047807 */ /* 0x000fc80002000000 */
[----:B------:R-:W-:-:S04]  /*23100*/  SEL R4, R4, RZ, !P2 ;  /* 0x000000ff04047207 */ /* 0x000fc80005000000 */
[----:B------:R-:W-:Y:S01]  /*23110*/  ISETP.NE.U32.AND P2, PT, R4, RZ, PT ;  /* 0x000000ff0400720c */ /* 0x000fe20003f45070 */
[----:B------:R-:W-:Y:S01]  /*23120*/  VIADD R6, R3, UR5 ;  /* 0x0000000503067c36 */ /* 0x000fe20008000000 */
[----:B--2---:R-:W-:-:S04]  /*23130*/  IADD3 R9, P4, PT, R9, UR12, RZ ;  /* 0x0000000c09097c10 */ /* 0x004fc8000ff9e0ff */
[----:B------:R-:W-:Y:S02]  /*23140*/  IADD3.X R20, PT, PT, R20, UR13, RZ, P4, !PT ;  /* 0x0000000d14147c10 */ /* 0x000fe4000a7fe4ff */
[----:B------:R-:W-:Y:S01]  /*23150*/  IADD3 R16, P5, PT, R16, UR12, RZ ;  /* 0x0000000c10107c10 */ /* 0x000fe2000ffbe0ff */
[----:B------:R1:W-:Y:S03]  /*23160*/  STL [R1+0x240], R9 ;  /* 0x0002400901007387 */ /* 0x0003e60000100800 */
[----:B------:R-:W-:Y:S01]  /*23170*/  IADD3.X R19, PT, PT, R19, UR13, RZ, P5, !PT ;  /* 0x0000000d13137c10 */ /* 0x000fe2000affe4ff */
[----:B------:R-:W-:Y:S01]  /*23180*/  STL [R1+0x23c], R20 ;  /* 0x00023c1401007387 */ /* 0x000fe20000100800 */
[----:B------:R-:W-:Y:S01]  /*23190*/  MOV R4, R9 ;  /* 0x0000000900047202 */ /* 0x000fe20000000f00 */
[----:B------:R-:W-:Y:S02]  /*231a0*/  IMAD.MOV.U32 R5, RZ, RZ, R20 ;  /* 0x000000ffff057224 */ /* 0x000fe400078e0014 */
[----:B------:R2:W-:Y:S04]  /*231b0*/  STL [R1+0x260], R16 ;  /* 0x0002601001007387 */ /* 0x0005e80000100800 */
[----:B------:R-:W-:Y:S04]  /*231c0*/  STL [R1+0x25c], R19 ;  /* 0x00025c1301007387 */ /* 0x000fe80000100800 */
[----:B-1----:R-:W4:Y:S04]  /*231d0*/  LDL.LU R9, [R1+0x2fc] ;  /* 0x0002fc0001097983 */ /* 0x002f280000300800 */
[----:B------:R1:W-:Y:S02]  /*231e0*/  LDGSTS.E [R6+0x70000], desc[UR28][R4.64], P2 ;  /* 0x7000000004067fae */ /* 0x0003e400091a101c */
[----:B-1----:R-:W-:-:S02]  /*231f0*/  IMAD.MOV.U32 R4, RZ, RZ, R16 ;  /* 0x000000ffff047224 */ /* 0x002fc400078e0010 */
[----:B--2---:R-:W2:Y:S04]  /*23200*/  LDL.LU R16, [R1+0x31c] ;  /* 0x00031c0001107983 */ /* 0x004ea80000300800 */
[----:B------:R-:W2:Y:S01]  /*23210*/  LDL.LU R7, [R1+0x320] ;  /* 0x0003200001077983 */ /* 0x000ea20000300800 */
[----:B------:R-:W-:Y:S02]  /*23220*/  MOV R5, R19 ;  /* 0x0000001300057202 */ /* 0x000fe40000000f00 */
[----:B------:R-:W-:-:S03]  /*23230*/  IADD3 R14, P4, PT, R14, UR12, RZ ;  /* 0x0000000c0e0e7c10 */ /* 0x000fc6000ff9e0ff */
[----:B------:R1:W-:Y:S01]  /*23240*/  LDGSTS.E [R6+0x70400], desc[UR28][R4.64], P2 ;  /* 0x7040000004067fae */ /* 0x0003e200091a101c */
[----:B------:R-:W-:-:S03]  /*23250*/  IADD3.X R18, PT, PT, R18, UR13, RZ, P4, !PT ;  /* 0x0000000d12127c10 */ /* 0x000fc6000a7fe4ff */
[----:B------:R1:W-:Y:S01]  /*23260*/  STL [R1+0x280], R14 ;  /* 0x0002800e01007387 */ /* 0x0003e20000100800 */
[----:B------:R-:W-:Y:S01]  /*23270*/  IADD3 R15, P4, PT, R15, UR12, RZ ;  /* 0x0000000c0f0f7c10 */ /* 0x000fe2000ff9e0ff */
[----:B-1----:R-:W-:Y:S02]  /*23280*/  IMAD.MOV.U32 R4, RZ, RZ, R14 ;  /* 0x000000ffff047224 */ /* 0x002fe400078e000e */
[----:B------:R-:W-:Y:S01]  /*23290*/  IMAD.MOV.U32 R5, RZ, RZ, R18 ;  /* 0x000000ffff057224 */ /* 0x000fe200078e0012 */
[----:B------:R-:W-:Y:S01]  /*232a0*/  IADD3.X R17, PT, PT, R17, UR13, RZ, P4, !PT ;  /* 0x0000000d11117c10 */ /* 0x000fe2000a7fe4ff */
[----:B------:R-:W-:Y:S04]  /*232b0*/  STL [R1+0x27c], R18 ;  /* 0x00027c1201007387 */ /* 0x000fe80000100800 */
[----:B------:R-:W2:Y:S04]  /*232c0*/  LDL.LU R14, [R1+0x248] ;  /* 0x00024800010e7983 */ /* 0x000ea80000300800 */
[----:B------:R1:W-:Y:S04]  /*232d0*/  LDGSTS.E [R6+0x70800], desc[UR28][R4.64], P2 ;  /* 0x7080000004067fae */ /* 0x0003e800091a101c */
[----:B------:R3:W-:Y:S04]  /*232e0*/  STL [R1+0x2a0], R15 ;  /* 0x0002a00f01007387 */ /* 0x0007e80000100800 */
[----:B------:R-:W-:Y:S01]  /*232f0*/  STL [R1+0x29c], R17 ;  /* 0x00029c1101007387 */ /* 0x000fe20000100800 */
[----:B-1----:R-:W-:-:S03]  /*23300*/  MOV R4, R15 ;  /* 0x0000000f00047202 */ /* 0x002fc60000000f00 */
[----:B---3--:R-:W3:Y:S01]  /*23310*/  LDL.LU R15, [R1+0x244] ;  /* 0x00024400010f7983 */ /* 0x008ee20000300800 */
[----:B------:R-:W-:Y:S01]  /*23320*/  IADD3 R12, P4, PT, R12, UR12, RZ ;  /* 0x0000000c0c0c7c10 */ /* 0x000fe2000ff9e0ff */
[----:B------:R-:W-:-:S03]  /*23330*/  IMAD.MOV.U32 R5, RZ, RZ, R17 ;  /* 0x000000ffff057224 */ /* 0x000fc600078e0011 */
[----:B------:R-:W-:Y:S01]  /*23340*/  IADD3.X R13, PT, PT, R13, UR13, RZ, P4, !PT ;  /* 0x0000000d0d0d7c10 */ /* 0x000fe2000a7fe4ff */
[----:B------:R-:W-:Y:S04]  /*23350*/  STL [R1+0x2c0], R12 ;  /* 0x0002c00c01007387 */ /* 0x000fe80000100800 */
[----:B------:R1:W-:Y:S04]  /*23360*/  LDGSTS.E [R6+0x70c00], desc[UR28][R4.64], P2 ;  /* 0x70c0000004067fae */ /* 0x0003e800091a101c */
[----:B------:R4:W-:Y:S01]  /*23370*/  STL [R1+0x2bc], R13 ;  /* 0x0002bc0d01007387 */ /* 0x0009e20000100800 */
[----:B-1----:R-:W-:Y:S01]  /*23380*/  MOV R5, R13 ;  /* 0x0000000d00057202 */ /* 0x002fe20000000f00 */
[----:B------:R-:W-:-:S02]  /*23390*/  IMAD.MOV.U32 R4, RZ, RZ, R12 ;  /* 0x000000ffff047224 */ /* 0x000fc400078e000c */
[----:B----4-:R-:W4:Y:S01]  /*233a0*/  LDL.LU R13, [R1+0x264] ;  /* 0x00026400010d7983 */ /* 0x010f220000300800 */
[----:B------:R-:W-:-:S03]  /*233b0*/  IADD3 R10, P4, PT, R10, UR12, RZ ;  /* 0x0000000c0a0a7c10 */ /* 0x000fc6000ff9e0ff */
[----:B------:R-:W4:Y:S01]  /*233c0*/  LDL.LU R12, [R1+0x268] ;  /* 0x00026800010c7983 */ /* 0x000f220000300800 */
[----:B------:R-:W-:-:S03]  /*233d0*/  IADD3.X R11, PT, PT, R11, UR13, RZ, P4, !PT ;  /* 0x0000000d0b0b7c10 */ /* 0x000fc6000a7fe4ff */
[----:B------:R1:W-:Y:S04]  /*233e0*/  STL [R1+0x2e0], R10 ;  /* 0x0002e00a01007387 */ /* 0x0003e80000100800 */
[----:B------:R1:W-:Y:S04]  /*233f0*/  LDGSTS.E [R6+0x71000], desc[UR28][R4.64], P2 ;  /* 0x7100000004067fae */ /* 0x0003e800091a101c */
[----:B------:R1:W-:Y:S01]  /*23400*/  STL [R1+0x2dc], R11 ;  /* 0x0002dc0b01007387 */ /* 0x0003e20000100800 */
[----:B------:R-:W-:-:S03]  /*23410*/  IADD3 R8, P4, PT, R8, UR12, RZ ;  /* 0x0000000c08087c10 */ /* 0x000fc6000ff9e0ff */
[----:B------:R-:W4:Y:S01]  /*23420*/  LDL.LU R18, [R1+0x284] ;  /* 0x0002840001127983 */ /* 0x000f220000300800 */
[----:B-1----:R-:W-:-:S03]  /*23430*/  IMAD.MOV.U32 R4, RZ, RZ, R10 ;  /* 0x000000ffff047224 */ /* 0x002fc600078e000a */
[----:B------:R-:W4:Y:S01]  /*23440*/  LDL.LU R10, [R1+0x288] ;  /* 0x00028800010a7983 */ /* 0x000f220000300800 */
[----:B------:R-:W-:-:S03]  /*23450*/  IMAD.MOV.U32 R5, RZ, RZ, R11 ;  /* 0x000000ffff057224 */ /* 0x000fc600078e000b */
[----:B------:R-:W4:Y:S04]  /*23460*/  LDL.LU R11, [R1+0x2a8] ;  /* 0x0002a800010b7983 */ /* 0x000f280000300800 */
[----:B------:R-:W-:Y:S04]  /*23470*/  STL [R1+0x300], R8 ;  /* 0x0003000801007387 */ /* 0x000fe80000100800 */
[----:B------:R1:W-:Y:S02]  /*23480*/  LDGSTS.E [R6+0x71400], desc[UR28][R4.64], P2 ;  /* 0x7140000004067fae */ /* 0x0003e400091a101c */
[----:B-1----:R-:W-:-:S02]  /*23490*/  MOV R4, R8 ;  /* 0x0000000800047202 */ /* 0x002fc40000000f00 */
[----:B------:R-:W-:-:S05]  /*234a0*/  IADD3.X R9, PT, PT, R9, UR13, RZ, P4, !PT ;  /* 0x0000000d09097c10 */ /* 0x000fca000a7fe4ff */
[----:B------:R1:W-:Y:S01]  /*234b0*/  STL [R1+0x2fc], R9 ;  /* 0x0002fc0901007387 */ /* 0x0003e20000100800 */
[----:B------:R-:W-:-:S03]  /*234c0*/  IMAD.MOV.U32 R5, RZ, RZ, R9 ;  /* 0x000000ffff057224 */ /* 0x000fc600078e0009 */
[----:B------:R-:W4:Y:S04]  /*234d0*/  LDL.LU R17, [R1+0x2a4] ;  /* 0x0002a40001117983 */ /* 0x000f280000300800 */
[----:B------:R2:W-:Y:S04]  /*234e0*/  LDGSTS.E [R6+0x71800], desc[UR28][R4.64], P2 ;  /* 0x7180000004067fae */ /* 0x0005e800091a101c */
[----:B-1----:R-:W4:Y:S04]  /*234f0*/  LDL.LU R9, [R1+0x2c4] ;  /* 0x0002c40001097983 */ /* 0x002f280000300800 */
[----:B------:R-:W4:Y:S01]  /*23500*/  LDL.LU R8, [R1+0x2c8] ;  /* 0x0002c80001087983 */ /* 0x000f220000300800 */
[----:B--2---:R-:W-:-:S04]  /*23510*/  IADD3 R7, P4, PT, R7, UR12, RZ ;  /* 0x0000000c07077c10 */ /* 0x004fc8000ff9e0ff */
[----:B------:R-:W-:Y:S01]  /*23520*/  IADD3.X R16, PT, PT, R16, UR13, RZ, P4, !PT ;  /* 0x0000000d10107c10 */ /* 0x000fe2000a7fe4ff */
[----:B------:R-:W-:Y:S01]  /*23530*/  STL [R1+0x320], R7 ;  /* 0x0003200701007387 */ /* 0x000fe20000100800 */
[----:B------:R-:W-:Y:S02]  /*23540*/  IMAD.MOV.U32 R4, RZ, RZ, R7 ;  /* 0x000000ffff047224 */ /* 0x000fe400078e0007 */
[----:B------:R-:W-:Y:S01]  /*23550*/  MOV R5, R16 ;  /* 0x0000001000057202 */ /* 0x000fe20000000f00 */
[----:B------:R1:W-:Y:S04]  /*23560*/  STL [R1+0x31c], R16 ;  /* 0x00031c1001007387 */ /* 0x0003e80000100800 */
[----:B------:R2:W-:Y:S04]  /*23570*/  LDGSTS.E [R6+0x71c00], desc[UR28][R4.64], P2 ;  /* 0x71c0000004067fae */ /* 0x0005e800091a101c */
[----:B-1----:R-:W4:Y:S04]  /*23580*/  LDL.LU R16, [R1+0x2e4] ;  /* 0x0002e40001107983 */ /* 0x002f280000300800 */
[----:B------:R-:W4:Y:S01]  /*23590*/  LDL.LU R7, [R1+0x2e8] ;  /* 0x0002e80001077983 */ /* 0x000f220000300800 */
[----:B------:R-:W-:-:S05]  /*235a0*/  IADD3 R14, P4, PT, R14, UR12, RZ ;  /* 0x0000000c0e0e7c10 */ /* 0x000fca000ff9e0ff */
[----:B------:R-:W-:Y:S01]  /*235b0*/  STL [R1+0x248], R14 ;  /* 0x0002480e01007387 */ /* 0x000fe20000100800 */
[----:B--2---:R-:W-:Y:S01]  /*235c0*/  IMAD.MOV.U32 R4, RZ, RZ, R14 ;  /* 0x000000ffff047224 */ /* 0x004fe200078e000e */
[----:B---3--:R-:W-:-:S04]  /*235d0*/  IADD3.X R15, PT, PT, R15, UR13, RZ, P4, !PT ;  /* 0x0000000d0f0f7c10 */ /* 0x008fc8000a7fe4ff */
[----:B------:R-:W-:Y:S01]  /*235e0*/  MOV R5, R15 ;  /* 0x0000000f00057202 */ /* 0x000fe20000000f00 */
[----:B------:R1:W-:Y:S04]  /*235f0*/  STL [R1+0x244], R15 ;  /* 0x0002440f01007387 */ /* 0x0003e80000100800 */
[----:B-1----:R-:W2:Y:S04]  /*23600*/  LDL.LU R15, [R1+0x304] ;  /* 0x00030400010f7983 */ /* 0x002ea80000300800 */
[----:B------:R-:W3:Y:S01]  /*23610*/  LDL.LU R14, [R1+0x308] ;  /* 0x00030800010e7983 */ /* 0x000ee20000300800 */
[----:B------:R-:W-:-:S05]  /*23620*/  LOP3.LUT R6, R3, 0x20, RZ, 0x3c, !PT ;  /* 0x0000002003067812 */ /* 0x000fca00078e3cff */
[----:B------:R-:W-:Y:S01]  /*23630*/  VIADD R6, R6, UR5 ;  /* 0x0000000506067c36 */ /* 0x000fe20008000000 */
[----:B----4-:R-:W-:-:S04]  /*23640*/  IADD3 R12, P4, PT, R12, UR12, RZ ;  /* 0x0000000c0c0c7c10 */ /* 0x010fc8000ff9e0ff */
[----:B------:R1:W-:Y:S01]  /*23650*/  LDGSTS.E [R6+0x70100], desc[UR28][R4.64], P2 ;  /* 0x7010000004067fae */ /* 0x0003e200091a101c */
[----:B------:R-:W-:-:S03]  /*23660*/  IADD3.X R13, PT, PT, R13, UR13, RZ, P4, !PT ;  /* 0x0000000d0d0d7c10 */ /* 0x000fc6000a7fe4ff */
[----:B------:R-:W-:Y:S04]  /*23670*/  STL [R1+0x268], R12 ;  /* 0x0002680c01007387 */ /* 0x000fe80000100800 */
[----:B------:R4:W-:Y:S01]  /*23680*/  STL [R1+0x264], R13 ;  /* 0x0002640d01007387 */ /* 0x0009e20000100800 */
[----:B-1----:R-:W-:Y:S02]  /*23690*/  IMAD.MOV.U32 R5, RZ, RZ, R13 ;  /* 0x000000ffff057224 */ /* 0x002fe400078e000d */
[----:B------:R-:W-:Y:S01]  /*236a0*/  IMAD.MOV.U32 R4, RZ, RZ, R12 ;  /* 0x000000ffff047224 */ /* 0x000fe200078e000c */
[----:B----4-:R-:W4:Y:S01]  /*236b0*/  LDL.LU R13, [R1+0x324] ;  /* 0x00032400010d7983 */ /* 0x010f220000300800 */
[----:B------:R-:W-:-:S03]  /*236c0*/  IADD3 R10, P4, PT, R10, UR12, RZ ;  /* 0x0000000c0a0a7c10 */ /* 0x000fc6000ff9e0ff */
[----:B------:R-:W4:Y:S01]  /*236d0*/  LDL.LU R12, [R1+0x328] ;  /* 0x00032800010c7983 */ /* 0x000f220000300800 */
[----:B------:R-:W-:Y:S02]  /*236e0*/  IADD3.X R18, PT, PT, R18, UR13, RZ, P4, !PT ;  /* 0x0000000d12127c10 */ /* 0x000fe4000a7fe4ff */
[----:B------:R-:W-:Y:S01]  /*236f0*/  IADD3 R11, P4, PT, R11, UR12, RZ ;  /* 0x0000000c0b0b7c10 */ /* 0x000fe2000ff9e0ff */
[----:B------:R1:W-:Y:S04]  /*23700*/  LDGSTS.E [R6+0x70500], desc[UR28][R4.64], P2 ;  /* 0x7050000004067fae */ /* 0x0003e800091a101c */
[----:B------:R1:W-:Y:S04]  /*23710*/  STL [R1+0x288], R10 ;  /* 0x0002880a01007387 */ /* 0x0003e80000100800 */
[----:B------:R-:W-:Y:S01]  /*23720*/  STL [R1+0x284], R18 ;  /* 0x0002841201007387 */ /* 0x000fe20000100800 */
[----:B-1----:R-:W-:Y:S01]  /*23730*/  MOV R4, R10 ;  /* 0x0000000a00047202 */ /* 0x002fe20000000f00 */
[----:B------:R-:W-:-:S02]  /*23740*/  IMAD.MOV.U32 R5, RZ, RZ, R18 ;  /* 0x000000ffff057224 */ /* 0x000fc400078e0012 */
[----:B------:R-:W4:Y:S04]  /*23750*/  LDL.LU R10, [R1+0x250] ;  /* 0x00025000010a7983 */ /* 0x000f280000300800 */
[----:B------:R1:W-:Y:S04]  /*23760*/  LDGSTS.E [R6+0x70900], desc[UR28][R4.64], P2 ;  /* 0x7090000004067fae */ /* 0x0003e800091a101c */
[----:B------:R1:W-:Y:S02]  /*23770*/  STL [R1+0x2a8], R11 ;  /* 0x0002a80b01007387 */ /* 0x0003e40000100800 */
[----:B-1----:R-:W-:Y:S01]  /*23780*/  IMAD.MOV.U32 R4, RZ, RZ, R11 ;  /* 0x000000ffff047224 */ /* 0x002fe200078e000b */
[----:B------:R-:W-:-:S04]  /*23790*/  IADD3.X R17, PT, PT, R17, UR13, RZ, P4, !PT ;  /* 0x0000000d11117c10 */ /* 0x000fc8000a7fe4ff */
[----:B------:R-:W-:Y:S01]  /*237a0*/  MOV R5, R17 ;  /* 0x0000001100057202 */ /* 0x000fe20000000f00 */
[----:B------:R-:W-:Y:S04]  /*237b0*/  STL [R1+0x2a4], R17 ;  /* 0x0002a41101007387 */ /* 0x000fe80000100800 */
[----:B------:R-:W4:Y:S01]  /*237c0*/  LDL.LU R11, [R1+0x24c] ;  /* 0x00024c00010b7983 */ /* 0x000f220000300800 */
[----:B------:R-:W-:-:S03]  /*237d0*/  IADD3 R8, P4, PT, R8, UR12, RZ ;  /* 0x0000000c08087c10 */ /* 0x000fc6000ff9e0ff */
[----:B------:R1:W-:Y:S01]  /*237e0*/  LDGSTS.E [R6+0x70d00], desc[UR28][R4.64], P2 ;  /* 0x70d0000004067fae */ /* 0x0003e200091a101c */
[----:B------:R-:W-:-:S03]  /*237f0*/  IADD3.X R9, PT, PT, R9, UR13, RZ, P4, !PT ;  /* 0x0000000d09097c10 */ /* 0x000fc6000a7fe4ff */
[----:B------:R1:W-:Y:S04]  /*23800*/  STL [R1+0x2c8], R8 ;  /* 0x0002c80801007387 */ /* 0x0003e80000100800 */
[----:B------:R1:W-:Y:S02]  /*23810*/  STL [R1+0x2c4], R9 ;  /* 0x0002c40901007387 */ /* 0x0003e40000100800 */
[----:B-1----:R-:W-:Y:S02]  /*23820*/  IMAD.MOV.U32 R4, RZ, RZ, R8 ;  /* 0x000000ffff047224 */ /* 0x002fe400078e0008 */
[----:B------:R-:W4:Y:S04]  /*23830*/  LDL.LU R18, [R1+0x26c] ;  /* 0x00026c0001127983 */ /* 0x000f280000300800 */
[----:B------:R-:W4:Y:S01]  /*23840*/  LDL.LU R8, [R1+0x270] ;  /* 0x0002700001087983 */ /* 0x000f220000300800 */
[----:B------:R-:W-:-:S03]  /*23850*/  IMAD.MOV.U32 R5, RZ, RZ, R9 ;  /* 0x000000ffff057224 */ /* 0x000fc600078e0009 */
[----:B------:R-:W4:Y:S01]  /*23860*/  LDL.LU R9, [R1+0x290] ;  /* 0x0002900001097983 */ /* 0x000f220000300800 */
[----:B------:R-:W-:-:S03]  /*23870*/  IADD3 R7, P4, PT, R7, UR12, RZ ;  /* 0x0000000c07077c10 */ /* 0x000fc6000ff9e0ff */
[----:B------:R1:W-:Y:S01]  /*23880*/  LDGSTS.E [R6+0x71100], desc[UR28][R4.64], P2 ;  /* 0x7110000004067fae */ /* 0x0003e200091a101c */
[----:B------:R-:W-:-:S03]  /*23890*/  IADD3.X R16, PT, PT, R16, UR13, RZ, P4, !PT ;  /* 0x0000000d10107c10 */ /* 0x000fc6000a7fe4ff */
[----:B------:R-:W-:Y:S04]  /*238a0*/  STL [R1+0x2e8], R7 ;  /* 0x0002e80701007387 */ /* 0x000fe80000100800 */
[----:B------:R1:W-:Y:S04]  /*238b0*/  STL [R1+0x2e4], R16 ;  /* 0x0002e41001007387 */ /* 0x0003e80000100800 */
[----:B------:R-:W4:Y:S01]  /*238c0*/  LDL.LU R17, [R1+0x28c] ;  /* 0x00028c0001117983 */ /* 0x000f220000300800 */
[----:B-1----:R-:W-:Y:S01]  /*238d0*/  MOV R4, R7 ;  /* 0x0000000700047202 */ /* 0x002fe20000000f00 */
[----:B------:R-:W-:-:S02]  /*238e0*/  IMAD.MOV.U32 R5, RZ, RZ, R16 ;  /* 0x000000ffff057224 */ /* 0x000fc400078e0010 */
[----:B------:R-:W4:Y:S04]  /*238f0*/  LDL.LU R16, [R1+0x2ac] ;  /* 0x0002ac0001107983 */ /* 0x000f280000300800 */
[----:B------:R-:W4:Y:S04]  /*23900*/  LDL.LU R7, [R1+0x2b0] ;  /* 0x0002b00001077983 */ /* 0x000f280000300800 */
[----:B------:R1:W-:Y:S01]  /*23910*/  LDGSTS.E [R6+0x71500], desc[UR28][R4.64], P2 ;  /* 0x7150000004067fae */ /* 0x0003e200091a101c */
[----:B---3--:R-:W-:-:S04]  /*23920*/  IADD3 R14, P4, PT, R14, UR12, RZ ;  /* 0x0000000c0e0e7c10 */ /* 0x008fc8000ff9e0ff */
[----:B--2---:R-:W-:Y:S01]  /*23930*/  IADD3.X R15, PT, PT, R15, UR13, RZ, P4, !PT ;  /* 0x0000000d0f0f7c10 */ /* 0x004fe2000a7fe4ff */
[----:B------:R-:W-:Y:S01]  /*23940*/  STL [R1+0x308], R14 ;  /* 0x0003080e01007387 */ /* 0x000fe20000100800 */
[----:B-1----:R-:W-:Y:S02]  /*23950*/  IMAD.MOV.U32 R4, RZ, RZ, R14 ;  /* 0x000000ffff047224 */ /* 0x002fe400078e000e */
[----:B------:R-:W-:Y:S01]  /*23960*/  MOV R5, R15 ;  /* 0x0000000f00057202 */ /* 0x000fe20000000f00 */
[----:B------:R1:W-:Y:S04]  /*23970*/  STL [R1+0x304], R15 ;  /* 0x0003040f01007387 */ /* 0x0003e80000100800 */
[----:B------:R2:W-:Y:S04]  /*23980*/  LDGSTS.E [R6+0x71900], desc[UR28][R4.64], P2 ;  /* 0x7190000004067fae */ /* 0x0005e800091a101c */
[----:B-1----:R-:W3:Y:S04]  /*23990*/  LDL.LU R15, [R1+0x2cc] ;  /* 0x0002cc00010f7983 */ /* 0x002ee80000300800 */
[----:B------:R-:W3:Y:S01]  /*239a0*/  LDL.LU R14, [R1+0x2d0] ;  /* 0x0002d000010e7983 */ /* 0x000ee20000300800 */
[----:B----4-:R-:W-:-:S04]  /*239b0*/  IADD3 R12, P4, PT, R12, UR12, RZ ;  /* 0x0000000c0c0c7c10 */ /* 0x010fc8000ff9e0ff */
[----:B------:R-:W-:Y:S01]  /*239c0*/  IADD3.X R13, PT, PT, R13, UR13, RZ, P4, !PT ;  /* 0x0000000d0d0d7c10 */ /* 0x000fe2000a7fe4ff */
[----:B------:R-:W-:Y:S01]  /*239d0*/  STL [R1+0x328], R12 ;  /* 0x0003280c01007387 */ /* 0x000fe20000100800 */
[----:B--2---:R-:W-:-:S03]  /*239e0*/  IMAD.MOV.U32 R4, RZ, RZ, R12 ;  /* 0x000000ffff047224 */ /* 0x004fc600078e000c */
[----:B------:R1:W-:Y:S01]  /*239f0*/  STL [R1+0x324], R13 ;  /* 0x0003240d01007387 */ /* 0x0003e20000100800 */
[----:B------:R-:W-:-:S05]  /*23a00*/  IMAD.MOV.U32 R5, RZ, RZ, R13 ;  /* 0x000000ffff057224 */ /* 0x000fca00078e000d */
[----:B------:R2:W-:Y:S04]  /*23a10*/  LDGSTS.E [R6+0x71d00], desc[UR28][R4.64], P2 ;  /* 0x71d0000004067fae */ /* 0x0005e800091a101c */
[----:B-1----:R-:W4:Y:S01]  /*23a20*/  LDL.LU R13, [R1+0x2ec] ;  /* 0x0002ec00010d7983 */ /* 0x002f220000300800 */
[----:B------:R-:W-:-:S03]  /*23a30*/  IADD3 R10, P4, PT, R10, UR12, RZ ;  /* 0x0000000c0a0a7c10 */ /* 0x000fc6000ff9e0ff */
[----:B------:R-:W4:Y:S04]  /*23a40*/  LDL.LU R12, [R1+0x2f0] ;  /* 0x0002f000010c7983 */ /* 0x000f280000300800 */
[----:B------:R-:W-:Y:S01]  /*23a50*/  STL [R1+0x250], R10 ;  /* 0x0002500a01007387 */ /* 0x000fe20000100800 */
[----:B--2---:R-:W-:Y:S01]  /*23a60*/  LOP3.LUT R6, R3, 0x40, RZ, 0x3c, !PT ;  /* 0x0000004003067812 */ /* 0x004fe200078e3cff */
[----:B------:R-:W-:-:S03]  /*23a70*/  IMAD.MOV.U32 R4, RZ, RZ, R10 ;  /* 0x000000ffff047224 */ /* 0x000fc600078e000a */
[----:B------:R-:W-:Y:S02]  /*23a80*/  IADD3 R6, PT, PT, R6, UR5, RZ ;  /* 0x0000000506067c10 */ /* 0x000fe4000fffe0ff */
[----:B------:R-:W-:-:S05]  /*23a90*/  IADD3.X R11, PT, PT, R11, UR13, RZ, P4, !PT ;  /* 0x0000000d0b0b7c10 */ /* 0x000fca000a7fe4ff */
[----:B------:R1:W-:Y:S01]  /*23aa0*/  STL [R1+0x24c], R11 ;  /* 0x00024c0b01007387 */ /* 0x0003e20000100800 */
[----:B------:R-:W-:-:S05]  /*23ab0*/  IMAD.MOV.U32 R5, RZ, RZ, R11 ;  /* 0x000000ffff057224 */ /* 0x000fca00078e000b */
[----:B------:R2:W-:Y:S04]  /*23ac0*/  LDGSTS.E [R6+0x70200], desc[UR28][R4.64], P2 ;  /* 0x7020000004067fae */ /* 0x0005e800091a101c */
[----:B-1----:R-:W4:Y:S04]  /*23ad0*/  LDL.LU R11, [R1+0x30c] ;  /* 0x00030c00010b7983 */ /* 0x002f280000300800 */
[----:B------:R-:W4:Y:S01]  /*23ae0*/  LDL.LU R10, [R1+0x310] ;  /* 0x00031000010a7983 */ /* 0x000f220000300800 */
[----:B------:R-:W-:-:S04]  /*23af0*/  IADD3 R8, P4, PT, R8, UR12, RZ ;  /* 0x0000000c08087c10 */ /* 0x000fc8000ff9e0ff */
[----:B------:R-:W-:Y:S02]  /*23b00*/  IADD3.X R18, PT, PT, R18, UR13, RZ, P4, !PT ;  /* 0x0000000d12127c10 */ /* 0x000fe4000a7fe4ff */
[----:B------:R-:W-:Y:S01]  /*23b10*/  IADD3 R9, P4, PT, R9, UR12, RZ ;  /* 0x0000000c09097c10 */ /* 0x000fe2000ff9e0ff */
[----:B------:R1:W-:Y:S01]  /*23b20*/  STL [R1+0x270], R8 ;  /* 0x0002700801007387 */ /* 0x0003e20000100800 */
[----:B--2---:R-:W-:Y:S01]  /*23b30*/  MOV R4, R8 ;  /* 0x0000000800047202 */ /* 0x004fe20000000f00 */
[----:B------:R-:W-:Y:S02]  /*23b40*/  IMAD.MOV.U32 R5, RZ, RZ, R18 ;  /* 0x000000ffff057224 */ /* 0x000fe400078e0012 */
[----:B------:R-:W-:Y:S04]  /*23b50*/  STL [R1+0x26c], R18 ;  /* 0x00026c1201007387 */ /* 0x000fe80000100800 */
[----:B------:R2:W-:Y:S04]  /*23b60*/  LDGSTS.E [R6+0x70600], desc[UR28][R4.64], P2 ;  /* 0x7060000004067fae */ /* 0x0005e800091a101c */
[----:B-1----:R-:W4:Y:S01]  /*23b70*/  LDL.LU R8, [R1+0x330] ;  /* 0x0003300001087983 */ /* 0x002f220000300800 */
[----:B------:R-:W-:-:S03]  /*23b80*/  IADD3.X R17, PT, PT, R17, UR13, RZ, P4, !PT ;  /* 0x0000000d11117c10 */ /* 0x000fc6000a7fe4ff */
[----:B------:R1:W-:Y:S04]  /*23b90*/  STL [R1+0x290], R9 ;  /* 0x0002900901007387 */ /* 0x0003e80000100800 */
[----:B------:R-:W-:Y:S01]  /*23ba0*/  STL [R1+0x28c], R17 ;  /* 0x00028c1101007387 */ /* 0x000fe20000100800 */
[----:B--2---:R-:W-:-:S03]  /*23bb0*/  IMAD.MOV.U32 R4, RZ, RZ, R9 ;  /* 0x000000ffff047224 */ /* 0x004fc600078e0009 */
[----:B-1----:R-:W2:Y:S01]  /*23bc0*/  LDL.LU R9, [R1+0x32c] ;  /* 0x00032c0001097983 */ /* 0x002ea20000300800 */
[----:B------:R-:W-:Y:S02]  /*23bd0*/  IADD3 R7, P4, PT, R7, UR12, RZ ;  /* 0x0000000c07077c10 */ /* 0x000fe4000ff9e0ff */
[----:B------:R-:W-:Y:S02]  /*23be0*/  MOV R5, R17 ;  /* 0x0000001100057202 */ /* 0x000fe40000000f00 */
[----:B------:R-:W-:Y:S01]  /*23bf0*/  IADD3.X R16, PT, PT, R16, UR13, RZ, P4, !PT ;  /* 0x0000000d10107c10 */ /* 0x000fe2000a7fe4ff */
[----:B------:R1:W-:Y:S04]  /*23c00*/  STL [R1+0x2b0], R7 ;  /* 0x0002b00701007387 */ /* 0x0003e80000100800 */
[----:B------:R1:W-:Y:S04]  /*23c10*/  LDGSTS.E [R6+0x70a00], desc[UR28][R4.64], P2 ;  /* 0x70a0000004067fae */ /* 0x0003e800091a101c */
[----:B------:R3:W-:Y:S01]  /*23c20*/  STL [R1+0x2ac], R16 ;  /* 0x0002ac1001007387 */ /* 0x0007e20000100800 */
[----:B-1----:R-:W-:-:S03]  /*23c30*/  IMAD.MOV.U32 R4, RZ, RZ, R7 ;  /* 0x000000ffff047224 */ /* 0x002fc600078e0007 */
[----:B------:R-:W2:Y:S01]  /*23c40*/  LDL.LU R7, [R1+0x258] ;  /* 0x0002580001077983 */ /* 0x000ea20000300800 */
[----:B---3--:R-:W-:-:S04]  /*23c50*/  IADD3 R14, P4, PT, R14, UR12, RZ ;  /* 0x0000000c0e0e7c10 */ /* 0x008fc8000ff9e0ff */
[----:B------:R-:W-:Y:S01]  /*23c60*/  IADD3.X R15, PT, PT, R15, UR13, RZ, P4, !PT ;  /* 0x0000000d0f0f7c10 */ /* 0x000fe2000a7fe4ff */
[----:B------:R-:W-:Y:S04]  /*23c70*/  STL [R1+0x2d0], R14 ;  /* 0x0002d00e01007387 */ /* 0x000fe80000100800 */
[----:B------:R1:W-:Y:S04]  /*23c80*/  STL [R1+0x2cc], R15 ;  /* 0x0002cc0f01007387 */ /* 0x0003e80000100800 */
[----:B------:R-:W3:Y:S04]  /*23c90*/  LDL.LU R22, [R1+0x254] ;  /* 0x0002540001167983 */ /* 0x000ee80000300800 */
[----:B------:R-:W3:Y:S01]  /*23ca0*/  LDL.LU R20, [R1+0x278] ;  /* 0x0002780001147983 */ /* 0x000ee20000300800 */
[----:B----4-:R-:W-:-:S04]  /*23cb0*/  IADD3 R12, P4, PT, R12, UR12, RZ ;  /* 0x0000000c0c0c7c10 */ /* 0x010fc8000ff9e0ff */
[----:B------:R-:W-:Y:S01]  /*23cc0*/  IADD3.X R13, PT, PT, R13, UR13, RZ, P4, !PT ;  /* 0x0000000d0d0d7c10 */ /* 0x000fe2000a7fe4ff */
[----:B------:R4:W-:Y:S04]  /*23cd0*/  STL [R1+0x2f0], R12 ;  /* 0x0002f00c01007387 */ /* 0x0009e80000100800 */
[----:B------:R1:W-:Y:S04]  /*23ce0*/  STL [R1+0x2ec], R13 ;  /* 0x0002ec0d01007387 */ /* 0x0003e80000100800 */
[----:B------:R-:W3:Y:S04]  /*23cf0*/  LDL.LU R21, [R1+0x274] ;  /* 0x0002740001157983 */ /* 0x000ee80000300800 */
[----:B------:R-:W3:Y:S04]  /*23d00*/  LDL.LU R19, [R1+0x294] ;  /* 0x0002940001137983 */ /* 0x000ee80000300800 */
[----:B------:R-:W3:Y:S01]  /*23d10*/  LDL.LU R18, [R1+0x298] ;  /* 0x0002980001127983 */ /* 0x000ee20000300800 */
[----:B------:R-:W-:-:S03]  /*23d20*/  IMAD.MOV.U32 R5, RZ, RZ, R16 ;  /* 0x000000ffff057224 */ /* 0x000fc600078e0010 */
[----:B------:R-:W3:Y:S04]  /*23d30*/  LDL.LU R16, [R1+0x2b8] ;  /* 0x0002b80001107983 */ /* 0x000ee80000300800 */
[----:B------:R1:W-:Y:S02]  /*23d40*/  LDGSTS.E [R6+0x70e00], desc[UR28][R4.64], P2 ;  /* 0x70e0000004067fae */ /* 0x0003e400091a101c */
[----:B-1----:R-:W-:Y:S01]  /*23d50*/  MOV R4, R14 ;  /* 0x0000000e00047202 */ /* 0x002fe20000000f00 */
[----:B------:R-:W-:-:S05]  /*23d60*/  IMAD.MOV.U32 R5, RZ, RZ, R15 ;  /* 0x000000ffff057224 */ /* 0x000fca00078e000f */
[----:B------:R1:W-:Y:S02]  /*23d70*/  LDGSTS.E [R6+0x71200], desc[UR28][R4.64], P2 ;  /* 0x7120000004067fae */ /* 0x0003e400091a101c */
[----:B-1----:R-:W-:Y:S01]  /*23d80*/  IMAD.MOV.U32 R4, RZ, RZ, R12 ;  /* 0x000000ffff047224 */ /* 0x002fe200078e000c */
[----:B------:R-:W-:-:S05]  /*23d90*/  MOV R5, R13 ;  /* 0x0000000d00057202 */ /* 0x000fca0000000f00 */
[----:B------:R1:W-:Y:S01]  /*23da0*/  LDGSTS.E [R6+0x71600], desc[UR28][R4.64], P2 ;  /* 0x7160000004067fae */ /* 0x0003e200091a101c */
[----:B------:R-:W-:-:S04]  /*23db0*/  IADD3 R10, P4, PT, R10, UR12, RZ ;  /* 0x0000000c0a0a7c10 */ /* 0x000fc8000ff9e0ff */
[----:B------:R-:W-:Y:S01]  /*23dc0*/  IADD3.X R11, PT, PT, R11, UR13, RZ, P4, !PT ;  /* 0x0000000d0b0b7c10 */ /* 0x000fe2000a7fe4ff */
[----:B------:R-:W-:Y:S04]  /*23dd0*/  STL [R1+0x310], R10 ;  /* 0x0003100a01007387 */ /* 0x000fe80000100800 */
[----:B------:R1:W-:Y:S04]  /*23de0*/  STL [R1+0x30c], R11 ;  /* 0x00030c0b01007387 */ /* 0x0003e80000100800 */
[----:B------:R-:W3:Y:S04]  /*23df0*/  LDL.LU R17, [R1+0x2b4] ;  /* 0x0002b40001117983 */ /* 0x000ee80000300800 */
[----:B------:R-:W3:Y:S01]  /*23e00*/  LDL.LU R15, [R1+0x2d4] ;  /* 0x0002d400010f7983 */ /* 0x000ee20000300800 */
[----:B------:R-:W-:-:S03]  /*23e10*/  IADD3 R8, P4, PT, R8, UR12, RZ ;  /* 0x0000000c08087c10 */ /* 0x000fc6000ff9e0ff */
[----:B------:R-:W3:Y:S04]  /*23e20*/  LDL.LU R14, [R1+0x2d8] ;  /* 0x0002d800010e7983 */ /* 0x000ee80000300800 */
[----:B----4-:R-:W4:Y:S01]  /*23e30*/  LDL.LU R12, [R1+0x2f8] ;  /* 0x0002f800010c7983 */ /* 0x010f220000300800 */
[----:B-1----:R-:W-:-:S03]  /*23e40*/  IMAD.MOV.U32 R5, RZ, RZ, R11 ;  /* 0x000000ffff057224 */ /* 0x002fc600078e000b */
[----:B------:R-:W-:Y:S01]  /*23e50*/  STL [R1+0x330], R8 ;  /* 0x0003300801007387 */ /* 0x000fe20000100800 */
[----:B--2---:R-:W-:Y:S01]  /*23e60*/  IADD3.X R9, PT, PT, R9, UR13, RZ, P4, !PT ;  /* 0x0000000d09097c10 */ /* 0x004fe2000a7fe4ff */
[----:B------:R-:W-:-:S04]  /*23e70*/  IMAD.MOV.U32 R4, RZ, RZ, R10 ;  /* 0x000000ffff047224 */ /* 0x000fc800078e000a */
[----:B------:R1:W-:Y:S04]  /*23e80*/  STL [R1+0x32c], R9 ;  /* 0x00032c0901007387 */ /* 0x0003e80000100800 */
[----:B------:R-:W2:Y:S04]  /*23e90*/  LDL.LU R13, [R1+0x2f4] ;  /* 0x0002f400010d7983 */ /* 0x000ea80000300800 */
[----:B------:R-:W2:Y:S04]  /*23ea0*/  LDL.LU R11, [R1+0x314] ;  /* 0x00031400010b7983 */ /* 0x000ea80000300800 */
[----:B------:R-:W2:Y:S04]  /*23eb0*/  LDL.LU R10, [R1+0x318] ;  /* 0x00031800010a7983 */ /* 0x000ea80000300800 */
[----:B------:R1:W-:Y:S01]  /*23ec0*/  LDGSTS.E [R6+0x71a00], desc[UR28][R4.64], P2 ;  /* 0x71a0000004067fae */ /* 0x0003e200091a101c */
[----:B------:R-:W-:Y:S01]  /*23ed0*/  IADD3 R7, P4, PT, R7, UR12, RZ ;  /* 0x0000000c07077c10 */ /* 0x000fe2000ff9e0ff */
[----:B-1----:R-:W-:Y:S01]  /*23ee0*/  IMAD.MOV.U32 R5, RZ, RZ, R9 ;  /* 0x000000ffff057224 */ /* 0x002fe200078e0009 */
[----:B------:R-:W-:Y:S01]  /*23ef0*/  MOV R4, R8 ;  /* 0x0000000800047202 */ /* 0x000fe20000000f00 */
[----:B------:R-:W2:Y:S04]  /*23f00*/  LDL.LU R9, [R1+0x334] ;  /* 0x0003340001097983 */ /* 0x000ea80000300800 */
[----:B------:R-:W2:Y:S04]  /*23f10*/  LDL.LU R8, [R1+0x338] ;  /* 0x0003380001087983 */ /* 0x000ea80000300800 */
[----:B------:R1:W-:Y:S01]  /*23f20*/  LDGSTS.E [R6+0x71e00], desc[UR28][R4.64], P2 ;  /* 0x71e0000004067fae */ /* 0x0003e200091a101c */
[----:B---3--:R-:W-:-:S03]  /*23f30*/  IADD3.X R22, PT, PT, R22, UR13, RZ, P4, !PT ;  /* 0x0000000d16167c10 */ /* 0x008fc6000a7fe4ff */
[----:B------:R3:W-:Y:S04]  /*23f40*/  STL [R1+0x258], R7 ;  /* 0x0002580701007387 */ /* 0x0007e80000100800 */
[----:B------:R2:W-:Y:S01]  /*23f50*/  STL [R1+0x254], R22 ;  /* 0x0002541601007387 */ /* 0x0005e20000100800 */
[----:B-1----:R-:W-:-:S03]  /*23f60*/  MOV R4, R7 ;  /* 0x0000000700047202 */ /* 0x002fc60000000f00 */
[----:B---3--:R-:W3:Y:S01]  /*23f70*/  LDL R7, [R1+0x33c] ;  /* 0x00033c0001077983 */ /* 0x008ee20000100800 */
[----:B------:R-:W-:Y:S02]  /*23f80*/  LOP3.LUT R6, R3, 0x60, RZ, 0x3c, !PT ;  /* 0x0000006003067812 */ /* 0x000fe400078e3cff */
[----:B------:R-:W-:Y:S01]  /*23f90*/  IADD3 R20, P4, PT, R20, UR12, RZ ;  /* 0x0000000c14147c10 */ /* 0x000fe2000ff9e0ff */
[----:B------:R-:W-:Y:S02]  /*23fa0*/  IMAD.MOV.U32 R5, RZ, RZ, R22 ;  /* 0x000000ffff057224 */ /* 0x000fe400078e0016 */
[----:B------:R-:W-:-:S05]  /*23fb0*/  VIADD R6, R6, UR5 ;  /* 0x0000000506067c36 */ /* 0x000fca0008000000 */
[----:B------:R1:W-:Y:S01]  /*23fc0*/  LDGSTS.E [R6+0x70300], desc[UR28][R4.64], P2 ;  /* 0x7030000004067fae */ /* 0x0003e200091a101c */
[----:B------:R-:W-:Y:S01]  /*23fd0*/  IADD3.X R21, PT, PT, R21, UR13, RZ, P4, !PT ;  /* 0x0000000d15157c10 */ /* 0x000fe2000a7fe4ff */
[----:B-1----:R-:W-:-:S03]  /*23fe0*/  IMAD.MOV.U32 R4, RZ, RZ, R20 ;  /* 0x000000ffff047224 */ /* 0x002fc600078e0014 */
[----:B------:R-:W-:Y:S02]  /*23ff0*/  MOV R5, R21 ;  /* 0x0000001500057202 */ /* 0x000fe40000000f00 */
[----:B------:R-:W-:-:S03]  /*24000*/  IADD3 R18, P4, PT, R18, UR12, RZ ;  /* 0x0000000c12127c10 */ /* 0x000fc6000ff9e0ff */
[----:B------:R1:W-:Y:S01]  /*24010*/  LDGSTS.E [R6+0x70700], desc[UR28][R4.64], P2 ;  /* 0x7070000004067fae */ /* 0x0003e200091a101c */
[----:B------:R-:W-:Y:S02]  /*24020*/  IADD3.X R19, PT, PT, R19, UR13, RZ, P4, !PT ;  /* 0x0000000d13137c10 */ /* 0x000fe4000a7fe4ff */
[----:B------:R-:W-:Y:S01]  /*24030*/  IADD3 R16, P4, PT, R16, UR12, RZ ;  /* 0x0000000c10107c10 */ /* 0x000fe2000ff9e0ff */
[----:B-1----:R-:W-:Y:S02]  /*24040*/  IMAD.MOV.U32 R4, RZ, RZ, R18 ;  /* 0x000000ffff047224 */ /* 0x002fe400078e0012 */
[----:B------:R-:W-:-:S05]  /*24050*/  IMAD.MOV.U32 R5, RZ, RZ, R19 ;  /* 0x000000ffff057224 */ /* 0x000fca00078e0013 */
[----:B------:R1:W-:Y:S02]  /*24060*/  LDGSTS.E [R6+0x70b00], desc[UR28][R4.64], P2 ;  /* 0x70b0000004067fae */ /* 0x0003e400091a101c */
[----:B-1----:R-:W-:Y:S02]  /*24070*/  MOV R4, R16 ;  /* 0x0000001000047202 */ /* 0x002fe40000000f00 */
[----:B------:R1:W-:Y:S04]  /*24080*/  STL [R1+0x278], R20 ;  /* 0x0002781401007387 */ /* 0x0003e80000100800 */
[----:B------:R1:W-:Y:S04]  /*24090*/  STL [R1+0x274], R21 ;  /* 0x0002741501007387 */ /* 0x0003e80000100800 */
[----:B------:R1:W-:Y:S04]  /*240a0*/  STL [R1+0x298], R18 ;  /* 0x0002981201007387 */ /* 0x0003e80000100800 */
[----:B------:R1:W-:Y:S04]  /*240b0*/  STL [R1+0x294], R19 ;  /* 0x0002941301007387 */ /* 0x0003e80000100800 */
[----:B------:R1:W-:Y:S01]  /*240c0*/  STL [R1+0x2b8], R16 ;  /* 0x0002b81001007387 */ /* 0x0003e20000100800 */
[----:B------:R-:W-:-:S04]  /*240d0*/  UIADD3 UR17, UPT, UPT, UR17, 0x1, URZ ;  /* 0x0000000111117890 */ /* 0x000fc8000fffe0ff */
[----:B------:R-:W-:-:S04]  /*240e0*/  UISETP.GT.AND UP1, UPT, UR17, 0x1, UPT ;  /* 0x000000011100788c */ /* 0x000fc8000bf24270 */
[----:B------:R-:W-:Y:S02]  /*240f0*/  USEL UR5, URZ, 0x1, !UP1 ;  /* 0x00000001ff057887 */ /* 0x000fe4000c800000 */
[----:B------:R-:W-:Y:S02]  /*24100*/  USEL UR17, UR17, URZ, !UP1 ;  /* 0x000000ff11117287 */ /* 0x000fe4000c800000 */
[----:B------:R-:W-:Y:S01]  /*24110*/  ULOP3.LUT UR5, UR6, UR5, URZ, 0x3c, !UPT ;  /* 0x0000000506057292 */ /* 0x000fe2000f8e3cff */
[----:B------:R-:W-:-:S05]  /*24120*/  IADD3.X R17, PT, PT, R17, UR13, RZ, P4, !PT ;  /* 0x0000000d11117c10 */ /* 0x000fca000a7fe4ff */
[----:B------:R-:W-:Y:S01]  /*24130*/  IMAD.MOV.U32 R5, RZ, RZ, R17 ;  /* 0x000000ffff057224 */ /* 0x000fe200078e0011 */
[----:B------:R-:W-:-:S04]  /*24140*/  IADD3 R14, P4, PT, R14, UR12, RZ ;  /* 0x0000000c0e0e7c10 */ /* 0x000fc8000ff9e0ff */
[----:B------:R1:W-:Y:S01]  /*24150*/  LDGSTS.E [R6+0x70f00], desc[UR28][R4.64], P2 ;  /* 0x70f0000004067fae */ /* 0x0003e200091a101c */
[----:B------:R-:W-:Y:S02]  /*24160*/  IADD3.X R15, PT, PT, R15, UR13, RZ, P4, !PT ;  /* 0x0000000d0f0f7c10 */ /* 0x000fe4000a7fe4ff */
[----:B----4-:R-:W-:Y:S01]  /*24170*/  IADD3 R12, P4, PT, R12, UR12, RZ ;  /* 0x0000000c0c0c7c10 */ /* 0x010fe2000ff9e0ff */
[----:B-1----:R-:W-:Y:S01]  /*24180*/  IMAD.MOV.U32 R4, RZ, RZ, R14 ;  /* 0x000000ffff047224 */ /* 0x002fe200078e000e */
[----:B------:R-:W-:-:S05]  /*24190*/  MOV R5, R15 ;  /* 0x0000000f00057202 */ /* 0x000fca0000000f00 */
[----:B------:R1:W-:Y:S01]  /*241a0*/  LDGSTS.E [R6+0x71300], desc[UR28][R4.64], P2 ;  /* 0x7130000004067fae */ /* 0x0003e200091a101c */
[----:B--2---:R-:W-:Y:S02]  /*241b0*/  IADD3.X R13, PT, PT, R13, UR13, RZ, P4, !PT ;  /* 0x0000000d0d0d7c10 */ /* 0x004fe4000a7fe4ff */
[----:B------:R-:W-:Y:S01]  /*241c0*/  IADD3 R10, P4, PT, R10, UR12, RZ ;  /* 0x0000000c0a0a7c10 */ /* 0x000fe2000ff9e0ff */
[----:B-1----:R-:W-:Y:S02]  /*241d0*/  IMAD.MOV.U32 R4, RZ, RZ, R12 ;  /* 0x000000ffff047224 */ /* 0x002fe400078e000c */
[----:B------:R-:W-:Y:S01]  /*241e0*/  IMAD.MOV.U32 R5, RZ, RZ, R13 ;  /* 0x000000ffff057224 */ /* 0x000fe200078e000d */
[----:B------:R-:W-:Y:S01]  /*241f0*/  IADD3.X R11, PT, PT, R11, UR13, RZ, P4, !PT ;  /* 0x0000000d0b0b7c10 */ /* 0x000fe2000a7fe4ff */
[----:B------:R2:W-:Y:S04]  /*24200*/  STL [R1+0x2b4], R17 ;  /* 0x0002b41101007387 */ /* 0x0005e80000100800 */
[----:B------:R1:W-:Y:S04]  /*24210*/  LDGSTS.E [R6+0x71700], desc[UR28][R4.64], P2 ;  /* 0x7170000004067fae */ /* 0x0003e800091a101c */
[----:B------:R2:W-:Y:S04]  /*24220*/  STL [R1+0x2d8], R14 ;  /* 0x0002d80e01007387 */ /* 0x0005e80000100800 */
[----:B------:R2:W-:Y:S01]  /*24230*/  STL [R1+0x2d4], R15 ;  /* 0x0002d40f01007387 */ /* 0x0005e20000100800 */
[----:B------:R-:W-:Y:S01]  /*24240*/  IADD3 R8, P4, PT, R8, UR12, RZ ;  /* 0x0000000c08087c10 */ /* 0x000fe2000ff9e0ff */
[----:B-1----:R-:W-:Y:S01]  /*24250*/  IMAD.MOV.U32 R5, RZ, RZ, R11 ;  /* 0x000000ffff057224 */ /* 0x002fe200078e000b */
[----:B------:R-:W-:Y:S01]  /*24260*/  MOV R4, R10 ;  /* 0x0000000a00047202 */ /* 0x000fe20000000f00 */
[----:B------:R2:W-:Y:S01]  /*24270*/  STL [R1+0x2f8], R12 ;  /* 0x0002f80c01007387 */ /* 0x0005e20000100800 */
[----:B------:R-:W-:-:S03]  /*24280*/  IADD3.X R9, PT, PT, R9, UR13, RZ, P4, !PT ;  /* 0x0000000d09097c10 */ /* 0x000fc6000a7fe4ff */
[----:B------:R2:W-:Y:S04]  /*24290*/  STL [R1+0x2f4], R13 ;  /* 0x0002f40d01007387 */ /* 0x0005e80000100800 */
[----:B------:R2:W-:Y:S04]  /*242a0*/  STL [R1+0x318], R10 ;  /* 0x0003180a01007387 */ /* 0x0005e80000100800 */
[----:B------:R2:W-:Y:S04]  /*242b0*/  STL [R1+0x314], R11 ;  /* 0x0003140b01007387 */ /* 0x0005e80000100800 */
[----:B------:R1:W-:Y:S04]  /*242c0*/  LDGSTS.E [R6+0x71b00], desc[UR28][R4.64], P2 ;  /* 0x71b0000004067fae */ /* 0x0003e800091a101c */
[----:B------:R2:W-:Y:S04]  /*242d0*/  STL [R1+0x338], R8 ;  /* 0x0003380801007387 */ /* 0x0005e80000100800 */
[----:B------:R2:W-:Y:S01]  /*242e0*/  STL [R1+0x334], R9 ;  /* 0x0003340901007387 */ /* 0x0005e20000100800 */
[----:B-1----:R-:W-:Y:S01]  /*242f0*/  IMAD.MOV.U32 R4, RZ, RZ, R8 ;  /* 0x000000ffff047224 */ /* 0x002fe200078e0008 */
[----:B------:R-:W-:-:S05]  /*24300*/  MOV R5, R9 ;  /* 0x0000000900057202 */ /* 0x000fca0000000f00 */
[----:B------:R1:W-:Y:S01]  /*24310*/  LDGSTS.E [R6+0x71f00], desc[UR28][R4.64], P2 ;  /* 0x71f0000004067fae */ /* 0x0003e200091a101c */
[----:B---3--:R-:W-:-:S03]  /*24320*/  ISETP.NE.U32.AND P2, PT, R169, R7, PT ;  /* 0x00000007a900720c */ /* 0x008fc60003f45070 */
[----:B------:R-:W0:Y:S01]  /*24330*/  LDGDEPBAR ;  /* 0x00000000000079af */ /* 0x000e220000000000 */
[----:B------:R-:W-:Y:S02]  /*24340*/  VIADD R169, R169, 0x1 ;  /* 0x00000001a9a97836 */ /* 0x000fe40000000000 */
[----:B-1----:R-:W-:-:S07]  /*24350*/  IMAD.U32 R4, RZ, RZ, UR6 ;  /* 0x00000006ff047e24 */ /* 0x002fce000f8e00ff */
[----:B--2---:R-:W-:Y:S05]  /*24360*/  @P2 BRA `(.L_x_11) ;  /* 0xffffff9000382947 */ /* 0x004fea000383ffff */
.L_x_8:
[----:B-----5:R-:W1:Y:S01]  /*24370*/  LDC R3, c[0x0][0x3b4] ;  /* 0x0000ed00ff037b82 */ /* 0x020e620000000800 */
[----:B------:R-:W2:Y:S01]  /*24380*/  LDCU UR5, c[0x0][0x3b8] ;  /* 0x00007700ff0577ac */ /* 0x000ea20008000800 */
[----:B------:R-:W3:Y:S01]  /*24390*/  LDCU.128 UR12, c[0x0][0x390] ;  /* 0x00007200ff0c77ac */ /* 0x000ee20008000c00 */
[----:B------:R-:W-:Y:S05]  /*243a0*/  @!P1 BRA `(.L_x_12) ;  /* 0x0000000000109947 */ /* 0x000fea0003800000 */
[----:B------:R-:W-:-:S06]  /*243b0*/  USHF.L.U32 UR6, UR6, 0x1f, URZ ;  /* 0x0000001f06067899 */ /* 0x000fcc00080006ff */
[----:B------:R-:W-:-:S04]  /*243c0*/  MOV R0, UR6 ;  /* 0x0000000600007c02 */ /* 0x000fc80008000f00 */
[----:B------:R-:W4:Y:S02]  /*243d0*/  SYNCS.PHASECHK.TRANS64.TRYWAIT P0, [UR4], R0 ;  /* 0x00000000ff0075a7 */ /* 0x000f240008001104 */
[----:B----4-:R-:W-:Y:S05]  /*243e0*/  @!P0 BRA `(.L_x_13) ;  /* 0x0000002400fc8947 */ /* 0x010fea0003800000 */
.L_x_12:
[----:B------:R-:W4:Y:S01]  /*243f0*/  LDL.LU R146, [R1+0x4] ;  /* 0x0000040001927983 */ /* 0x000f220000300800 */
[----:B------:R-:W-:-:S04]  /*24400*/  DEPBAR.LE SB0, 0x0 ;  /* 0x000080000000791a */ /* 0x000fc80000000000 */
[----:B------:R-:W5:Y:S04]  /*24410*/  LDL.LU R144, [R1+0xc] ;  /* 0x00000c0001907983 */ /* 0x000f680000300800 */
[----:B---3--:R-:W3:Y:S01]  /*24420*/  LDL.LU R142, [R1+0xd0] ;  /* 0x0000d000018e7983 */ /* 0x008ee20000300800 */
[----:B------:R-:W-:Y:S06]  /*24430*/  BAR.SYNC.DEFER_BLOCKING 0x0 ;  /* 0x0000000000007b1d */ /* 0x000fec0000010000 */
[----:B------:R-:W2:Y:S02]  /*24440*/  @!P3 SYNCS.CCTL.IV [UR9+0x90000] ;  /* 0x09000000ff00b9b1 */ /* 0x000ea40008000009 */
[----:B--2---:R-:W-:Y:S06]  /*24450*/  BAR.SYNC.DEFER_BLOCKING 0x0 ;  /* 0x0000000000007b1d */ /* 0x004fec0000010000 */
[----:B------:R-:W2:Y:S01]  /*24460*/  LDTM.x128 R4, tmem[UR11] ;  /* 0x0000000b000479ee */ /* 0x000ea200083c0000 */
[----:B------:R-:W1:Y:S01]  /*24470*/  @!P3 SYNCS.CCTL.IV [UR9+0x90008] ;  /* 0x09000800ff00b9b1 */ /* 0x000e620008000009 */
[----:B------:R-:W-:Y:S01]  /*24480*/  NOP ;  /* 0x0000000000007918 */ /* 0x000fe20000000000 */
[C---:B----4-:R-:W-:Y:S01]  /*24490*/  VIADD R2, R146.reuse, 0x1 ;  /* 0x0000000192027836 */ /* 0x050fe20000000000 */
[C---:B------:R-:W-:Y:S01]  /*244a0*/  ISETP.GE.AND P6, PT, R146.reuse, UR15, PT ;  /* 0x0000000f92007c0c */ /* 0x040fe2000bfc6270 */
[----:B------:R-:W-:-:S02]  /*244b0*/  VIADD R134, R146, 0x2 ;  /* 0x0000000292867836 */ /* 0x000fc40000000000 */
[----:B------:R-:W-:Y:S01]  /*244c0*/  IMAD R137, R146, UR5, RZ ;  /* 0x0000000592897c24 */ /* 0x000fe2000f8e02ff */
[C---:B-----5:R-:W-:Y:S01]  /*244d0*/  ISETP.GE.AND P2, PT, R144.reuse, UR14, PT ;  /* 0x0000000e90007c0c */ /* 0x060fe2000bf46270 */
[----:B-1----:R-:W-:Y:S01]  /*244e0*/  IMAD R0, R144, R3, RZ ;  /* 0x0000000390007224 */ /* 0x002fe200078e02ff */
[----:B------:R-:W-:Y:S01]  /*244f0*/  ISETP.GE.AND P4, PT, R2, UR15, PT ;  /* 0x0000000f02007c0c */ /* 0x000fe2000bf86270 */
[C---:B------:R-:W-:Y:S01]  /*24500*/  VIADD R136, R146.reuse, 0x4 ;  /* 0x0000000492887836 */ /* 0x040fe20000000000 */
[----:B------:R-:W-:Y:S02]  /*24510*/  ISETP.LT.AND P2, PT, R146, UR15, !P2 ;  /* 0x0000000f92007c0c */ /* 0x000fe4000d741270 */
[----:B------:R-:W-:Y:S02]  /*24520*/  LEA R132, P0, R0, UR12, 0x2 ;  /* 0x0000000c00847c11 */ /* 0x000fe4000f8010ff */
[----:B------:R-:W-:Y:S02]  /*24530*/  IADD3 R2, PT, PT, R146, 0x3, RZ ;  /* 0x0000000392027810 */ /* 0x000fe40007ffe0ff */
[----:B------:R-:W-:Y:S01]  /*24540*/  LEA.HI.X.SX32 R133, R0, UR13, 0x2, P0 ;  /* 0x0000000d00857c11 */ /* 0x000fe200080f16ff */
[----:B------:R-:W-:Y:S01]  /*24550*/  IMAD R0, R3, 0x80, R0 ;  /* 0x0000008003007824 */ /* 0x000fe200078e0200 */
[----:B------:R-:W-:-:S02]  /*24560*/  ISETP.GE.AND P0, PT, R134, UR15, PT ;  /* 0x0000000f86007c0c */ /* 0x000fc4000bf06270 */
[----:B------:R-:W-:Y:S01]  /*24570*/  ISETP.GE.AND P1, PT, R2, UR15, PT ;  /* 0x0000000f02007c0c */ /* 0x000fe2000bf26270 */
[C---:B------:R-:W-:Y:S01]  /*24580*/  IMAD.WIDE R134, R137.reuse, 0x4, R132 ;  /* 0x0000000489867825 */ /* 0x040fe200078e0284 */
[----:B------:R-:W-:Y:S02]  /*24590*/  LEA R2, P5, R0, UR12, 0x2 ;  /* 0x0000000c00027c11 */ /* 0x000fe4000f8a10ff */
[----:B------:R-:W-:Y:S02]  /*245a0*/  IADD3 R141, PT, PT, R137, UR5, RZ ;  /* 0x00000005898d7c10 */ /* 0x000fe4000fffe0ff */
[----:B--2---:R1:W-:Y:S01]  /*245b0*/  @P2 STG.E desc[UR28][R134.64], R4 ;  /* 0x0000000486002986 */ /* 0x0043e2000c10191c */
[----:B---3--:R-:W-:Y:S02]  /*245c0*/  ISETP.LT.AND P2, PT, R142, UR14, !P6 ;  /* 0x0000000e8e007c0c */ /* 0x008fe4000f741270 */
[----:B------:R-:W-:Y:S01]  /*245d0*/  ISETP.LT.AND P6, PT, R144, UR14, !P4 ;  /* 0x0000000e90007c0c */ /* 0x000fe2000e7c1270 */
[----:B------:R-:W-:Y:S01]  /*245e0*/  VIADD R143, R141, UR5 ;  /* 0x000000058d8f7c36 */ /* 0x000fe20008000000 */
[----:B------:R-:W-:Y:S01]  /*245f0*/  LEA.HI.X.SX32 R3, R0, UR13, 0x2, P5 ;  /* 0x0000000d00037c11 */ /* 0x000fe2000a8f16ff */
[----:B------:R-:W-:Y:S01]  /*24600*/  VIADD R0, R146, 0x5 ;  /* 0x0000000592007836 */ /* 0x000fe20000000000 */
[----:B------:R-:W-:Y:S01]  /*24610*/  ISETP.GE.AND P3, PT, R136, UR15, PT ;  /* 0x0000000f88007c0c */ /* 0x000fe2000bf66270 */
[----:B------:R-:W-:Y:S01]  /*24620*/  VIADD R145, R143, UR5 ;  /* 0x000000058f917c36 */ /* 0x000fe20008000000 */
[----:B------:R-:W-:Y:S01]  /*24630*/  ISETP.LT.AND P4, PT, R142, UR14, !P4 ;  /* 0x0000000e8e007c0c */ /* 0x000fe2000e781270 */
[----:B------:R-:W-:Y:S01]  /*24640*/  IMAD.WIDE R136, R137, 0x4, R2 ;  /* 0x0000000489887825 */ /* 0x000fe200078e0202 */
[----:B------:R-:W-:-:S02]  /*24650*/  ISETP.LT.AND P5, PT, R144, UR14, !P0 ;  /* 0x0000000e90007c0c */ /* 0x000fc4000c7a1270 */
[----:B------:R-:W-:Y:S01]  /*24660*/  ISETP.LT.AND P0, PT, R142, UR14, !P0 ;  /* 0x0000000e8e007c0c */ /* 0x000fe2000c701270 */
[C---:B-1----:R-:W-:Y:S01]  /*24670*/  IMAD.WIDE R134, R141.reuse, 0x4, R132 ;  /* 0x000000048d867825 */ /* 0x042fe200078e0284 */
[----:B------:R1:W-:Y:S01]  /*24680*/  @P2 STG.E desc[UR28][R136.64], R68 ;  /* 0x0000004488002986 */ /* 0x0003e2000c10191c */
[----:B------:R-:W-:Y:S02]  /*24690*/  ISETP.GE.AND P2, PT, R0, UR15, PT ;  /* 0x0000000f00007c0c */ /* 0x000fe4000bf46270 */
[----:B------:R-:W-:Y:S01]  /*246a0*/  IMAD.WIDE R138, R141, 0x4, R2 ;  /* 0x000000048d8a7825 */ /* 0x000fe200078e0202 */
[----:B------:R2:W-:Y:S01]  /*246b0*/  @P6 STG.E desc[UR28][R134.64], R5 ;  /* 0x0000000586006986 */ /* 0x0005e2000c10191c */
[----:B------:R-:W-:Y:S02]  /*246c0*/  ISETP.LT.AND P6, PT, R144, UR14, !P1 ;  /* 0x0000000e90007c0c */ /* 0x000fe4000cfc1270 */
[----:B------:R-:W-:Y:S01]  /*246d0*/  IMAD.WIDE R140, R143, 0x4, R132 ;  /* 0x000000048f8c7825 */ /* 0x000fe200078e0284 */
[----:B------:R3:W-:Y:S01]  /*246e0*/  @P4 STG.E desc[UR28][R138.64], R69 ;  /* 0x000000458a004986 */ /* 0x0007e2000c10191c */
[----:B------:R-:W-:-:S02]  /*246f0*/  ISETP.LT.AND P1, PT, R142, UR14, !P1 ;  /* 0x0000000e8e007c0c */ /* 0x000fc4000cf21270 */
[----:B------:R-:W-:Y:S01]  /*24700*/  IADD3 R0, PT, PT, R146, 0x6, RZ ;  /* 0x0000000692007810 */ /* 0x000fe20007ffe0ff */
[----:B-1----:R-:W-:Y:S01]  /*24710*/  IMAD.WIDE R136, R143, 0x4, R2 ;  /* 0x000000048f887825 */ /* 0x002fe200078e0202 */
[----:B------:R-:W-:Y:S01]  /*24720*/  @P5 STG.E desc[UR28][R140.64], R6 ;  /* 0x000000068c005986 */ /* 0x000fe2000c10191c */
[----:B------:R-:W-:Y:S02]  /*24730*/  ISETP.LT.AND P5, PT, R144, UR14, !P3 ;  /* 0x0000000e90007c0c */ /* 0x000fe4000dfa1270 */
[C---:B--2---:R-:W-:Y:S01]  /*24740*/  IMAD.WIDE R4, R145.reuse, 0x4, R132 ;  /* 0x0000000491047825 */ /* 0x044fe200078e0284 */
[----:B------:R1:W-:Y:S01]  /*24750*/  @P0 STG.E desc[UR28][R136.64], R70 ;  /* 0x0000004688000986 */ /* 0x0003e2000c10191c */
[----:B------:R-:W-:Y:S02]  /*24760*/  ISETP.LT.AND P3, PT, R142, UR14, !P3 ;  /* 0x0000000e8e007c0c */ /* 0x000fe4000df61270 */
[C---:B---3--:R-:W-:Y:S01]  /*24770*/  IMAD.WIDE R68, R145.reuse, 0x4, R2 ;  /* 0x0000000491447825 */ /* 0x048fe200078e0202 */
[----:B------:R-:W-:Y:S01]  /*24780*/  IADD3 R145, PT, PT, R145, UR5, RZ ;  /* 0x0000000591917c10 */ /* 0x000fe2000fffe0ff */
[----:B------:R2:W-:Y:S01]  /*24790*/  @P6 STG.E desc[UR28][R4.64], R7 ;  /* 0x0000000704006986 */ /* 0x0005e2000c10191c */
[----:B------:R-:W-:-:S02]  /*247a0*/  ISETP.LT.AND P6, PT, R144, UR14, !P2 ;  /* 0x0000000e90007c0c */ /* 0x000fc4000d7c1270 */
[----:B------:R-:W-:Y:S01]  /*247b0*/  ISETP.GE.AND P4, PT, R0, UR15, PT ;  /* 0x0000000f00007c0c */ /* 0x000fe2000bf86270 */
[C---:B------:R-:W-:Y:S01]  /*247c0*/  VIADD R139, R145.reuse, UR5 ;  /* 0x00000005918b7c36 */ /* 0x040fe20008000000 */
[----:B------:R3:W-:Y:S01]  /*247d0*/  @P1 STG.E desc[UR28][R68.64], R71 ;  /* 0x0000004744001986 */ /* 0x0007e2000c10191c */
[----:B------:R-:W-:Y:S01]  /*247e0*/  VIADD R0, R146, 0x7 ;  /* 0x0000000792007836 */ /* 0x000fe20000000000 */
[----:B------:R-:W-:Y:S01]  /*247f0*/  ISETP.LT.AND P2, PT, R142, UR14, !P2 ;  /* 0x0000000e8e007c0c */ /* 0x000fe2000d741270 */
[----:B------:R-:W-:-:S03]  /*24800*/  IMAD.WIDE R134, R145, 0x4, R132 ;  /* 0x0000000491867825 */ /* 0x000fc600078e0284 */
[----:B------:R-:W-:Y:S01]  /*24810*/  ISETP.GE.AND P0, PT, R0, UR15, PT ;  /* 0x0000000f00007c0c */ /* 0x000fe2000bf06270 */
[----:B-1----:R-:W-:Y:S01]  /*24820*/  IMAD.WIDE R136, R145, 0x4, R2 ;  /* 0x0000000491887825 */ /* 0x002fe200078e0202 */
[----:B------:R1:W-:Y:S01]  /*24830*/  @P5 STG.E desc[UR28][R134.64], R8 ;  /* 0x0000000886005986 */ /* 0x0003e2000c10191c */
[----:B------:R-:W-:Y:S02]  /*24840*/  ISETP.LT.AND P5, PT, R144, UR14, !P4 ;  /* 0x0000000e90007c0c */ /* 0x000fe4000e7a1270 */
[C---:B--2---:R-:W-:Y:S01]  /*24850*/  IMAD.WIDE R4, R139.reuse, 0x4, R132 ;  /* 0x000000048b047825 */ /* 0x044fe200078e0284 */
[----:B------:R-:W-:Y:S01]  /*24860*/  @P3 STG.E desc[UR28][R136.64], R72 ;  /* 0x0000004888003986 */ /* 0x000fe2000c10191c */
[----:B------:R-:W-:Y:S02]  /*24870*/  ISETP.LT.AND P4, PT, R142, UR14, !P4 ;  /* 0x0000000e8e007c0c */ /* 0x000fe4000e781270 */
[C---:B---3--:R-:W-:Y:S01]  /*24880*/  VIADD R71, R139.reuse, UR5 ;  /* 0x000000058b477c36 */ /* 0x048fe20008000000 */
[----:B------:R2:W-:Y:S01]  /*24890*/  @P6 STG.E desc[UR28][R4.64], R9 ;  /* 0x0000000904006986 */ /* 0x0005e2000c10191c */
[----:B------:R-:W-:Y:S01]  /*248a0*/  VIADD R0, R146, 0x8 ;  /* 0x0000000892007836 */ /* 0x000fe20000000000 */
[----:B------:R-:W-:Y:S01]  /*248b0*/  ISETP.LT.AND P6, PT, R144, UR14, !P0 ;  /* 0x0000000e90007c0c */ /* 0x000fe2000c7c1270 */
[----:B------:R-:W-:Y:S01]  /*248c0*/  IMAD.WIDE R6, R139, 0x4, R2 ;  /* 0x000000048b067825 */ /* 0x000fe200078e0202 */
[----:B-1----:R-:W-:-:S02]  /*248d0*/  IADD3 R135, PT, PT, R71, UR5, RZ ;  /* 0x0000000547877c10 */ /* 0x002fc4000fffe0ff */
[----:B------:R-:W-:Y:S01]  /*248e0*/  ISETP.GE.AND P1, PT, R0, UR15, PT ;  /* 0x0000000f00007c0c */ /* 0x000fe2000bf26270 */
[C---:B------:R-:W-:Y:S01]  /*248f0*/  IMAD.WIDE R68, R71.reuse, 0x4, R132 ;  /* 0x0000000447447825 */ /* 0x040fe200078e0284 */
[----:B------:R-:W-:Y:S01]  /*24900*/  IADD3 R0, PT, PT, R146, 0x9, RZ ;  /* 0x0000000992007810 */ /* 0x000fe20007ffe0ff */
[----:B------:R1:W-:Y:S01]  /*24910*/  @P2 STG.E desc[UR28][R6.64], R73 ;  /* 0x0000004906002986 */ /* 0x0003e2000c10191c */
[----:B------:R-:W-:Y:S01]  /*24920*/  ISETP.LT.AND P0, PT, R142, UR14, !P0 ;  /* 0x0000000e8e007c0c */ /* 0x000fe2000c701270 */
[----:B------:R-:W-:Y:S01]  /*24930*/  IMAD.WIDE R70, R71, 0x4, R2 ;  /* 0x0000000447467825 */ /* 0x000fe200078e0202 */
[----:B------:R-:W-:Y:S01]  /*24940*/  ISETP.GE.AND P3, PT, R0, UR15, PT ;  /* 0x0000000f00007c0c */ /* 0x000fe2000bf66270 */
[----:B------:R-:W-:Y:S01]  /*24950*/  @P5 STG.E desc[UR28][R68.64], R10 ;  /* 0x0000000a44005986 */ /* 0x000fe2000c10191c */
[----:B------:R-:W-:Y:S01]  /*24960*/  ISETP.LT.AND P5, PT, R144, UR14, !P1 ;  /* 0x0000000e90007c0c */ /* 0x000fe2000cfa1270 */
[----:B--2---:R-:W-:Y:S01]  /*24970*/  IMAD.WIDE R4, R135, 0x4, R132 ;  /* 0x0000000487047825 */ /* 0x004fe200078e0284 */
[----:B------:R-:W-:Y:S01]  /*24980*/  ISETP.LT.AND P1, PT, R142, UR14, !P1 ;  /* 0x0000000e8e007c0c */ /* 0x000fe2000cf21270 */
[----:B------:R2:W-:Y:S02]  /*24990*/  @P4 STG.E desc[UR28][R70.64], R74 ;  /* 0x0000004a46004986 */ /* 0x0005e4000c10191c */
[----:B------:R-:W-:-:S02]  /*249a0*/  VIADD R0, R146, 0xa ;  /* 0x0000000a92007836 */ /* 0x000fc40000000000 */
[C---:B-1----:R-:W-:Y:S01]  /*249b0*/  IMAD.WIDE R6, R135.reuse, 0x4, R2 ;  /* 0x0000000487067825 */ /* 0x042fe200078e0202 */
[----:B------:R1:W-:Y:S01]  /*249c0*/  @P6 STG.E desc[UR28][R4.64], R11 ;  /* 0x0000000b04006986 */ /* 0x0003e2000c10191c */
[----:B------:R-:W-:Y:S02]  /*249d0*/  ISETP.LT.AND P6, PT, R144, UR14, !P3 ;  /* 0x0000000e90007c0c */ /* 0x000fe4000dfc1270 */
[----:B------:R-:W-:Y:S01]  /*249e0*/  VIADD R135, R135, UR5 ;  /* 0x0000000587877c36 */ /* 0x000fe20008000000 */
[----:B------:R-:W-:Y:S01]  /*249f0*/  ISETP.GE.AND P2, PT, R0, UR15, PT ;  /* 0x0000000f00007c0c */ /* 0x000fe2000bf46270 */
[----:B------:R-:W-:Y:S01]  /*24a00*/  VIADD R0, R146, 0xb ;  /* 0x0000000b92007836 */ /* 0x000fe20000000000 */
[----:B------:R3:W-:Y:S01]  /*24a10*/  @P0 STG.E desc[UR28][R6.64], R75 ;  /* 0x0000004b06000986 */ /* 0x0007e2000c10191c */
[C---:B--2---:R-:W-:Y:S01]  /*24a20*/  VIADD R71, R135.reuse, UR5 ;  /* 0x0000000587477c36 */ /* 0x044fe20008000000 */
[----:B------:R-:W-:Y:S01]  /*24a30*/  ISETP.LT.AND P3, PT, R142, UR14, !P3 ;  /* 0x0000000e8e007c0c */ /* 0x000fe2000df61270 */
[----:B------:R-:W-:Y:S01]  /*24a40*/  IMAD.WIDE R8, R135, 0x4, R132 ;  /* 0x0000000487087825 */ /* 0x000fe200078e0284 */
[----:B------:R-:W-:-:S02]  /*24a50*/  ISETP.GE.AND P4, PT, R0, UR15, PT ;  /* 0x0000000f00007c0c */ /* 0x000fc4000bf86270 */
[----:B-1----:R-:W-:Y:S01]  /*24a60*/  IADD3 R11, PT, PT, R71, UR5, RZ ;  /* 0x00000005470b7c10 */ /* 0x002fe2000fffe0ff */
[----:B------:R-:W-:Y:S01]  /*24a70*/  IMAD.WIDE R68, R135, 0x4, R2 ;  /* 0x0000000487447825 */ /* 0x000fe200078e0202 */
[----:B------:R-:W-:Y:S01]  /*24a80*/  @P5 STG.E desc[UR28][R8.64], R12 ;  /* 0x0000000c08005986 */ /* 0x000fe2000c10191c */
[----:B------:R-:W-:Y:S02]  /*24a90*/  ISETP.LT.AND P5, PT, R144, UR14, !P2 ;  /* 0x0000000e90007c0c */ /* 0x000fe4000d7a1270 */
[C---:B------:R-:W-:Y:S01]  /*24aa0*/  IMAD.WIDE R4, R71.reuse, 0x4, R132 ;  /* 0x0000000447047825 */ /* 0x040fe200078e0284 */
[----:B------:R1:W-:Y:S01]  /*24ab0*/  @P1 STG.E desc[UR28][R68.64], R76 ;  /* 0x0000004c44001986 */ /* 0x0003e2000c10191c */
[----:B------:R-:W-:Y:S02]  /*24ac0*/  ISETP.LT.AND P2, PT, R142, UR14, !P2 ;  /* 0x0000000e8e007c0c */ /* 0x000fe4000d741270 */
[----:B------:R-:W-:Y:S01]  /*24ad0*/  IADD3 R0, PT, PT, R146, 0xc, RZ ;  /* 0x0000000c92007810 */ /* 0x000fe20007ffe0ff */
[----:B------:R2:W-:Y:S01]  /*24ae0*/  @P6 STG.E desc[UR28][R4.64], R13 ;  /* 0x0000000d04006986 */ /* 0x0005e2000c10191c */
[----:B------:R-:W-:Y:S01]  /*24af0*/  ISETP.LT.AND P6, PT, R144, UR14, !P4 ;  /* 0x0000000e90007c0c */ /* 0x000fe2000e7c1270 */
[----:B---3--:R-:W-:Y:S01]  /*24b00*/  IMAD.WIDE R6, R71, 0x4, R2 ;  /* 0x0000000447067825 */ /* 0x008fe200078e0202 */
[----:B------:R-:W-:-:S02]  /*24b10*/  ISETP.GE.AND P0, PT, R0, UR15, PT ;  /* 0x0000000f00007c0c */ /* 0x000fc4000bf06270 */
[----:B------:R-:W-:Y:S01]  /*24b20*/  ISETP.LT.AND P4, PT, R142, UR14, !P4 ;  /* 0x0000000e8e007c0c */ /* 0x000fe2000e781270 */
[----:B------:R-:W-:Y:S01]  /*24b30*/  VIADD R0, R146, 0xd ;  /* 0x0000000d92007836 */ /* 0x000fe20000000000 */
[----:B------:R3:W-:Y:S01]  /*24b40*/  @P3 STG.E desc[UR28][R6.64], R77 ;  /* 0x0000004d06003986 */ /* 0x0007e2000c10191c */
[C---:B-1----:R-:W-:Y:S02]  /*24b50*/  VIADD R69, R11.reuse, UR5 ;  /* 0x000000050b457c36 */ /* 0x042fe40008000000 */
[----:B------:R-:W-:Y:S01]  /*24b60*/  IMAD.WIDE R8, R11, 0x4, R132 ;  /* 0x000000040b087825 */ /* 0x000fe200078e0284 */
[----:B------:R-:W-:-:S03]  /*24b70*/  ISETP.GE.AND P1, PT, R0, UR15, PT ;  /* 0x0000000f00007c0c */ /* 0x000fc6000bf26270 */
[----:B------:R-:W-:Y:S01]  /*24b80*/  IMAD.WIDE R10, R11, 0x4, R2 ;  /* 0x000000040b0a7825 */ /* 0x000fe200078e0202 */
[----:B------:R1:W-:Y:S01]  /*24b90*/  @P5 STG.E desc[UR28][R8.64], R14 ;  /* 0x0000000e08005986 */ /* 0x0003e2000c10191c */
[----:B------:R-:W-:Y:S02]  /*24ba0*/  ISETP.LT.AND P5, PT, R144, UR14, !P0 ;  /* 0x0000000e90007c0c */ /* 0x000fe4000c7a1270 */
[C---:B--2---:R-:W-:Y:S01]  /*24bb0*/  IMAD.WIDE R4, R69.reuse, 0x4, R132 ;  /* 0x0000000445047825 */ /* 0x044fe200078e0284 */
[----:B------:R2:W-:Y:S01]  /*24bc0*/  @P2 STG.E desc[UR28][R10.64], R78 ;  /* 0x0000004e0a002986 */ /* 0x0005e2000c10191c */
[----:B------:R-:W-:Y:S02]  /*24bd0*/  ISETP.LT.AND P0, PT, R142, UR14, !P0 ;  /* 0x0000000e8e007c0c */ /* 0x000fe4000c701270 */
[----:B---3--:R-:W-:Y:S01]  /*24be0*/  IMAD.WIDE R6, R69, 0x4, R2 ;  /* 0x0000000445067825 */ /* 0x008fe200078e0202 */
[----:B------:R3:W-:Y:S01]  /*24bf0*/  @P6 STG.E desc[UR28][R4.64], R15 ;  /* 0x0000000f04006986 */ /* 0x0007e2000c10191c */
[----:B------:R-:W-:-:S02]  /*24c00*/  ISETP.LT.AND P6, PT, R144, UR14, !P1 ;  /* 0x0000000e90007c0c */ /* 0x000fc4000cfc1270 */
[----:B------:R-:W-:Y:S01]  /*24c10*/  VIADD R69, R69, UR5 ;  /* 0x0000000545457c36 */ /* 0x000fe20008000000 */
[----:B------:R4:W-:Y:S01]  /*24c20*/  @P4 STG.E desc[UR28][R6.64], R79 ;  /* 0x0000004f06004986 */ /* 0x0009e2000c10191c */
[----:B------:R-:W-:Y:S01]  /*24c30*/  VIADD R0, R146, 0xe ;  /* 0x0000000e92007836 */ /* 0x000fe20000000000 */
[----:B------:R-:W-:Y:S01]  /*24c40*/  ISETP.LT.AND P1, PT, R142, UR14, !P1 ;  /* 0x0000000e8e007c0c */ /* 0x000fe2000cf21270 */
[C---:B-1----:R-:W-:Y:S01]  /*24c50*/  IMAD.WIDE R8, R69.reuse, 0x4, R132 ;  /* 0x0000000445087825 */ /* 0x042fe200078e0284 */
[C---:B------:R-:W-:Y:S02]  /*24c60*/  IADD3 R13, PT, PT, R69.reuse, UR5, RZ ;  /* 0x00000005450d7c10 */ /* 0x040fe4000fffe0ff */
[----:B------:R-:W-:Y:S01]  /*24c70*/  ISETP.GE.AND P3, PT, R0, UR15, PT ;  /* 0x0000000f00007c0c */ /* 0x000fe2000bf66270 */
[----:B--2---:R-:W-:Y:S01]  /*24c80*/  IMAD.WIDE R10, R69, 0x4, R2 ;  /* 0x00000004450a7825 */ /* 0x004fe200078e0202 */
[----:B------:R-:W-:Y:S01]  /*24c90*/  IADD3 R0, PT, PT, R146, 0xf, RZ ;  /* 0x0000000f92007810 */ /* 0x000fe20007ffe0ff */
[----:B------:R1:W-:Y:S01]  /*24ca0*/  @P5 STG.E desc[UR28][R8.64], R16 ;  /* 0x0000001008005986 */ /* 0x0003e2000c10191c */
[----:B------:R-:W-:Y:S01]  /*24cb0*/  ISETP.LT.AND P5, PT, R144, UR14, !P3 ;  /* 0x0000000e90007c0c */ /* 0x000fe2000dfa1270 */
[----:B---3--:R-:W-:Y:S01]  /*24cc0*/  IMAD.WIDE R4, R13, 0x4, R132 ;  /* 0x000000040d047825 */ /* 0x008fe200078e0284 */
[----:B------:R-:W-:Y:S01]  /*24cd0*/  ISETP.GE.AND P2, PT, R0, UR15, PT ;  /* 0x0000000f00007c0c */ /* 0x000fe2000bf46270 */
[----:B------:R2:W-:Y:S01]  /*24ce0*/  @P0 STG.E desc[UR28][R10.64], R80 ;  /* 0x000000500a000986 */ /* 0x0005e2000c10191c */
[----:B------:R-:W-:Y:S01]  /*24cf0*/  ISETP.LT.AND P3, PT, R142, UR14, !P3 ;  /* 0x0000000e8e007c0c */ /* 0x000fe2000df61270 */
[----:B------:R-:W-:-:S02]  /*24d00*/  VIADD R0, R146, 0x10 ;  /* 0x0000001092007836 */ /* 0x000fc40000000000 */
[C---:B----4-:R-:W-:Y:S01]  /*24d10*/  IMAD.WIDE R6, R13.reuse, 0x4, R2 ;  /* 0x000000040d067825 */ /* 0x050fe200078e0202 */
[----:B------:R3:W-:Y:S01]  /*24d20*/  @P6 STG.E desc[UR28][R4.64], R17 ;  /* 0x0000001104006986 */ /* 0x0007e2000c10191c */
[----:B------:R-:W-:Y:S02]  /*24d30*/  ISETP.LT.AND P6, PT, R144, UR14, !P2 ;  /* 0x0000000e90007c0c */ /* 0x000fe4000d7c1270 */
[----:B------:R-:W-:Y:S01]  /*24d40*/  VIADD R13, R13, UR5 ;  /* 0x000000050d0d7c36 */ /* 0x000fe20008000000 */
[----:B------:R-:W-:Y:S01]  /*24d50*/  ISETP.GE.AND P4, PT, R0, UR15, PT ;  /* 0x0000000f00007c0c */ /* 0x000fe2000bf86270 */
[----:B------:R-:W-:Y:S01]  /*24d60*/  VIADD R0, R146, 0x11 ;  /* 0x0000001192007836 */ /* 0x000fe20000000000 */
[----:B------:R4:W-:Y:S01]  /*24d70*/  @P1 STG.E desc[UR28][R6.64], R81 ;  /* 0x0000005106001986 */ /* 0x0009e2000c10191c */
[C---:B------:R-:W-:Y:S01]  /*24d80*/  VIADD R15, R13.reuse, UR5 ;  /* 0x000000050d0f7c36 */ /* 0x040fe20008000000 */
[----:B------:R-:W-:Y:S01]  /*24d90*/  ISETP.LT.AND P2, PT, R142, UR14, !P2 ;  /* 0x0000000e8e007c0c */ /* 0x000fe2000d741270 */
[----:B-1----:R-:W-:Y:S01]  /*24da0*/  IMAD.WIDE R8, R13, 0x4, R132 ;  /* 0x000000040d087825 */ /* 0x002fe200078e0284 */
[----:B------:R-:W-:-:S02]  /*24db0*/  ISETP.GE.AND P0, PT, R0, UR15, PT ;  /* 0x0000000f00007c0c */ /* 0x000fc4000bf06270 */
[----:B------:R-:W-:Y:S01]  /*24dc0*/  IADD3 R0, PT, PT, R146, 0x12, RZ ;  /* 0x0000001292007810 */ /* 0x000fe20007ffe0ff */
[----:B--2---:R-:W-:Y:S01]  /*24dd0*/  IMAD.WIDE R10, R13, 0x4, R2 ;  /* 0x000000040d0a7825 */ /* 0x004fe200078e0202 */
[----:B------:R1:W-:Y:S01]  /*24de0*/  @P5 STG.E desc[UR28][R8.64], R18 ;  /* 0x0000001208005986 */ /* 0x0003e2000c10191c */
[----:B------:R-:W-:Y:S02]  /*24df0*/  ISETP.LT.AND P5, PT, R144, UR14, !P4 ;  /* 0x0000000e90007c0c */ /* 0x000fe4000e7a1270 */
[C---:B---3--:R-:W-:Y:S01]  /*24e00*/  IMAD.WIDE R4, R15.reuse, 0x4, R132 ;  /* 0x000000040f047825 */ /* 0x048fe200078e0284 */
[----:B------:R2:W-:Y:S01]  /*24e10*/  @P3 STG.E desc[UR28][R10.64], R82 ;  /* 0x000000520a003986 */ /* 0x0005e2000c10191c */
[----:B------:R-:W-:Y:S02]  /*24e20*/  ISETP.LT.AND P4, PT, R142, UR14, !P4 ;  /* 0x0000000e8e007c0c */ /* 0x000fe4000e781270 */
[C---:B----4-:R-:W-:Y:S01]  /*24e30*/  IMAD.WIDE R6, R15.reuse, 0x4, R2 ;  /* 0x000000040f067825 */ /* 0x050fe200078e0202 */
        /* <DEDUP_REMOVED lines=8> */
[----:B-1----:R-:W-:-:S03]  /*24ec0*/  IMAD.WIDE R8, R15, 0x4, R132 ;  /* 0x000000040f087825 */ /* 0x002fc600078e0284 */
[----:B------:R-:W-:Y:S01]  /*24ed0*/  ISETP.GE.AND P3, PT, R0, UR15, PT ;  /* 0x0000000f00007c0c */ /* 0x000fe2000bf66270 */
[----:B--2---:R-:W-:Y:S01]  /*24ee0*/  IMAD.WIDE R10, R15, 0x4, R2 ;  /* 0x000000040f0a7825 */ /* 0x004fe200078e0202 */
[----:B------:R1:W-:Y:S01]  /*24ef0*/  @P5 STG.E desc[UR28][R8.64], R20 ;  /* 0x0000001408005986 */ /* 0x0003e2000c10191c */
[----:B------:R-:W-:Y:S02]  /*24f00*/  ISETP.LT.AND P5, PT, R144, UR14, !P1 ;  /* 0x0000000e90007c0c */ /* 0x000fe4000cfa1270 */
[C---:B---3--:R-:W-:Y:S01]  /*24f10*/  IMAD.WIDE R4, R13.reuse, 0x4, R132 ;  /* 0x000000040d047825 */ /* 0x048fe200078e0284 */
[----:B------:R2:W-:Y:S01]  /*24f20*/  @P4 STG.E desc[UR28][R10.64], R84 ;  /* 0x000000540a004986 */ /* 0x0005e2000c10191c */
[----:B------:R-:W-:Y:S02]  /*24f30*/  ISETP.LT.AND P1, PT, R142, UR14, !P1 ;  /* 0x0000000e8e007c0c */ /* 0x000fe4000cf21270 */
[----:B----4-:R-:W-:Y:S01]  /*24f40*/  IMAD.WIDE R6, R13, 0x4, R2 ;  /* 0x000000040d067825 */ /* 0x010fe200078e0202 */
        /* <DEDUP_REMOVED lines=111> */
[----:B------:R-:W-:Y:S01]  /*25640*/  ISETP.LT.AND P4, PT, R142, UR14, !P4 ;  /* 0x0000000e8e007c0c */ /* 0x000fe2000e781270 */
[----:B------:R-:W-:Y:S01]  /*25650*/  VIADD R0, R146, 0x20 ;  /* 0x0000002092007836 */ /* 0x000fe20000000000 */
[----:B------:R4:W-:Y:S01]  /*25660*/  @P3 STG.E desc[UR28][R6.64], R97 ;  /* 0x0000006106003986 */ /* 0x0009e2000c10191c */
[C---:B-1----:R-:W-:Y:S01]  /*25670*/  IMAD.WIDE R8, R13.reuse, 0x4, R132 ;  /* 0x000000040d087825 */ /* 0x042fe200078e0284 */
[C---:B------:R-:W-:Y:S02]  /*25680*/  IADD3 R15, PT, PT, R13.reuse, UR5, RZ ;  /* 0x000000050d0f7c10 */ /* 0x040fe4000fffe0ff */
[----:B------:R-:W-:Y:S01]  /*25690*/  ISETP.GE.AND P0, PT, R0, UR15, PT ;  /* 0x0000000f00007c0c */ /* 0x000fe2000bf06270 */
[----:B--2---:R-:W-:Y:S01]  /*256a0*/  IMAD.WIDE R10, R13, 0x4, R2 ;  /* 0x000000040d0a7825 */ /* 0x004fe200078e0202 */
[----:B------:R-:W-:Y:S01]  /*256b0*/  IADD3 R0, PT, PT, R146, 0x21, RZ ;  /* 0x0000002192007810 */ /* 0x000fe20007ffe0ff */
[----:B------:R1:W-:Y:S01]  /*256c0*/  @P5 STG.E desc[UR28][R8.64], R34 ;  /* 0x0000002208005986 */ /* 0x0003e2000c10191c */
[----:B------:R-:W-:Y:S01]  /*256d0*/  ISETP.LT.AND P5, PT, R144, UR14, !P0 ;  /* 0x0000000e90007c0c */ /* 0x000fe2000c7a1270 */
[C---:B---3--:R-:W-:Y:S01]  /*256e0*/  IMAD.WIDE R4, R15.reuse, 0x4, R132 ;  /* 0x000000040f047825 */ /* 0x048fe200078e0284 */
[----:B------:R-:W-:Y:S01]  /*256f0*/  ISETP.GE.AND P1, PT, R0, UR15, PT ;  /* 0x0000000f00007c0c */ /* 0x000fe2000bf26270 */
[----:B------:R2:W-:Y:S01]  /*25700*/  @P2 STG.E desc[UR28][R10.64], R98 ;  /* 0x000000620a002986 */ /* 0x0005e2000c10191c */
[----:B------:R-:W-:Y:S01]  /*25710*/  ISETP.LT.AND P0, PT, R142, UR14, !P0 ;  /* 0x0000000e8e007c0c */ /* 0x000fe2000c701270 */
[----:B----4-:R-:W-:-:S02]  /*25720*/  IMAD.WIDE R6, R15, 0x4, R2 ;  /* 0x000000040f067825 */ /* 0x010fc400078e0202 */
[----:B------:R3:W-:Y:S01]  /*25730*/  @P6 STG.E desc[UR28][R4.64], R35 ;  /* 0x0000002304006986 */ /* 0x0007e2000c10191c */
[----:B------:R-:W-:Y:S01]  /*25740*/  ISETP.LT.AND P6, PT, R142, UR14, !P1 ;  /* 0x0000000e8e007c0c */ /* 0x000fe2000cfc1270 */
[----:B------:R-:W-:Y:S02]  /*25750*/  VIADD R0, R146, 0x22 ;  /* 0x0000002292007836 */ /* 0x000fe40000000000 */
[----:B------:R4:W-:Y:S01]  /*25760*/  @P4 STG.E desc[UR28][R6.64], R99 ;  /* 0x0000006306004986 */ /* 0x0009e2000c10191c */
[----:B------:R-:W-:Y:S01]  /*25770*/  VIADD R15, R15, UR5 ;  /* 0x000000050f0f7c36 */ /* 0x000fe20008000000 */
[----:B------:R-:W-:Y:S02]  /*25780*/  ISETP.LT.AND P4, PT, R144, UR14, !P1 ;  /* 0x0000000e90007c0c */ /* 0x000fe4000cf81270 */
[----:B------:R-:W-:Y:S01]  /*25790*/  ISETP.GE.AND P3, PT, R0, UR15, PT ;  /* 0x0000000f00007c0c */ /* 0x000fe2000bf66270 */
[----:B-1----:R-:W-:-:S04]  /*257a0*/  IMAD.WIDE R8, R15, 0x4, R132 ;  /* 0x000000040f087825 */ /* 0x002fc800078e0284 */
[C---:B------:R-:W-:Y:S01]  /*257b0*/  VIADD R13, R15.reuse, UR5 ;  /* 0x000000050f0d7c36 */ /* 0x040fe20008000000 */
[----:B------:R1:W-:Y:S01]  /*257c0*/  @P5 STG.E desc[UR28][R8.64], R36 ;  /* 0x0000002408005986 */ /* 0x0003e2000c10191c */
[----:B------:R-:W-:Y:S01]  /*257d0*/  VIADD R0, R146, 0x23 ;  /* 0x0000002392007836 */ /* 0x000fe20000000000 */
[----:B------:R-:W-:Y:S01]  /*257e0*/  ISETP.LT.AND P5, PT, R144, UR14, !P3 ;  /* 0x0000000e90007c0c */ /* 0x000fe2000dfa1270 */
[----:B--2---:R-:W-:Y:S01]  /*257f0*/  IMAD.WIDE R10, R15, 0x4, R2 ;  /* 0x000000040f0a7825 */ /* 0x004fe200078e0202 */
[----:B------:R-:W-:Y:S02]  /*25800*/  ISETP.LT.AND P3, PT, R142, UR14, !P3 ;  /* 0x0000000e8e007c0c */ /* 0x000fe4000df61270 */
[----:B------:R-:W-:Y:S01]  /*25810*/  ISETP.GE.AND P2, PT, R0, UR15, PT ;  /* 0x0000000f00007c0c */ /* 0x000fe2000bf46270 */
[----:B---3--:R-:W-:Y:S01]  /*25820*/  IMAD.WIDE R4, R13, 0x4, R132 ;  /* 0x000000040d047825 */ /* 0x008fe200078e0284 */
[----:B------:R2:W-:Y:S01]  /*25830*/  @P0 STG.E desc[UR28][R10.64], R100 ;  /* 0x000000640a000986 */ /* 0x0005e2000c10191c */
[----:B------:R-:W-:-:S02]  /*25840*/  IADD3 R0, PT, PT, R146, 0x24, RZ ;  /* 0x0000002492007810 */ /* 0x000fc40007ffe0ff */
[C---:B----4-:R-:W-:Y:S01]  /*25850*/  IMAD.WIDE R6, R13.reuse, 0x4, R2 ;  /* 0x000000040d067825 */ /* 0x050fe200078e0202 */
[----:B------:R-:W-:Y:S01]  /*25860*/  IADD3 R13, PT, PT, R13, UR5, RZ ;  /* 0x000000050d0d7c10 */ /* 0x000fe2000fffe0ff */
[----:B------:R3:W-:Y:S01]  /*25870*/  @P4 STG.E desc[UR28][R4.64], R37 ;  /* 0x0000002504004986 */ /* 0x0007e2000c10191c */
[----:B------:R-:W-:Y:S02]  /*25880*/  ISETP.LT.AND P4, PT, R144, UR14, !P2 ;  /* 0x0000000e90007c0c */ /* 0x000fe4000d781270 */
[----:B------:R-:W-:Y:S01]  /*25890*/  ISETP.GE.AND P1, PT, R0, UR15, PT ;  /* 0x0000000f00007c0c */ /* 0x000fe2000bf26270 */
[----:B------:R4:W-:Y:S01]  /*258a0*/  @P6 STG.E desc[UR28][R6.64], R101 ;  /* 0x0000006506006986 */ /* 0x0009e2000c10191c */
[----:B------:R-:W-:Y:S01]  /*258b0*/  ISETP.LT.AND P6, PT, R142, UR14, !P2 ;  /* 0x0000000e8e007c0c */ /* 0x000fe2000d7c1270 */
        /* <DEDUP_REMOVED lines=8> */
[C---:B---3--:R-:W-:Y:S01]  /*25940*/  IMAD.WIDE R4, R15.reuse, 0x4, R132 ;  /* 0x000000040f047825 */ /* 0x048fe200078e0284 */
[----:B------:R2:W-:Y:S03]  /*25950*/  @P3 STG.E desc[UR28][R10.64], R102 ;  /* 0x000000660a003986 */ /* 0x0005e6000c10191c */
        /* <DEDUP_REMOVED lines=22> */
[----:B------:R-:W-:Y:S01]  /*25ac0*/  VIADD R13, R13, UR5 ;  /* 0x000000050d0d7c36 */ /* 0x000fe20008000000 */
[----:B------:R4:W-:Y:S01]  /*25ad0*/  @P6 STG.E desc[UR28][R6.64], R105 ;  /* 0x0000006906006986 */ /* 0x0009e2000c10191c */
        /* <DEDUP_REMOVED lines=162> */
[----:B------:R4:W-:Y:S01]  /*26500*/  @P6 STG.E desc[UR28][R6.64], R123 ;  /* 0x0000007b06006986 */ /* 0x0009e2000c10191c */
[----:B------:R-:W-:Y:S01]  /*26510*/  VIADD R0, R146, 0x3b ;  /* 0x0000003b92007836 */ /* 0x000fe20000000000 */
[----:B------:R-:W-:Y:S01]  /*26520*/  ISETP.LT.AND P6, PT, R142, UR14, !P1 ;  /* 0x0000000e8e007c0c */ /* 0x000fe2000cfc1270 */
[----:B-1----:R-:W-:-:S03]  /*26530*/  IMAD.WIDE R8, R15, 0x4, R132 ;  /* 0x000000040f087825 */ /* 0x002fc600078e0284 */
[----:B------:R-:W-:Y:S01]  /*26540*/  ISETP.GE.AND P2, PT, R0, UR15, PT ;  /* 0x0000000f00007c0c */ /* 0x000fe2000bf46270 */
[C---:B------:R-:W-:Y:S01]  /*26550*/  VIADD R13, R15.reuse, UR5 ;  /* 0x000000050f0d7c36 */ /* 0x040fe20008000000 */
[----:B------:R-:W-:Y:S01]  /*26560*/  IADD3 R0, PT, PT, R146, 0x3c, RZ ;  /* 0x0000003c92007810 */ /* 0x000fe20007ffe0ff */
[----:B--2---:R-:W-:Y:S01]  /*26570*/  IMAD.WIDE R10, R15, 0x4, R2 ;  /* 0x000000040f0a7825 */ /* 0x004fe200078e0202 */
[----:B------:R1:W-:Y:S01]  /*26580*/  @P5 STG.E desc[UR28][R8.64], R60 ;  /* 0x0000003c08005986 */ /* 0x0003e2000c10191c */
[----:B------:R-:W-:Y:S02]  /*26590*/  ISETP.LT.AND P5, PT, R144, UR14, !P3 ;  /* 0x0000000e90007c0c */ /* 0x000fe4000dfa1270 */
[C---:B---3--:R-:W-:Y:S01]  /*265a0*/  IMAD.WIDE R4, R13.reuse, 0x4, R132 ;  /* 0x000000040d047825 */ /* 0x048fe200078e0284 */
[----:B------:R-:W-:Y:S01]  /*265b0*/  ISETP.GE.AND P1, PT, R0, UR15, PT ;  /* 0x0000000f00007c0c */ /* 0x000fe2000bf26270 */
[----:B------:R-:W-:Y:S01]  /*265c0*/  @P0 STG.E desc[UR28][R10.64], R124 ;  /* 0x0000007c0a000986 */ /* 0x000fe2000c10191c */
[----:B------:R-:W-:Y:S01]  /*265d0*/  ISETP.LT.AND P3, PT, R142, UR14, !P3 ;  /* 0x0000000e8e007c0c */ /* 0x000fe2000df61270 */
[C---:B----4-:R-:W-:Y:S01]  /*265e0*/  IMAD.WIDE R6, R13.reuse, 0x4, R2 ;  /* 0x000000040d067825 */ /* 0x050fe200078e0202 */
[----:B------:R-:W-:Y:S01]  /*265f0*/  IADD3 R13, PT, PT, R13, UR5, RZ ;  /* 0x000000050d0d7c10 */ /* 0x000fe2000fffe0ff */
[----:B------:R2:W-:Y:S01]  /*26600*/  @P4 STG.E desc[UR28][R4.64], R61 ;  /* 0x0000003d04004986 */ /* 0x0005e2000c10191c */
[----:B------:R-:W-:Y:S01]  /*26610*/  ISETP.LT.AND P4, PT, R144, UR14, !P2 ;  /* 0x0000000e90007c0c */ /* 0x000fe2000d781270 */
[----:B------:R-:W-:Y:S01]  /*26620*/  VIADD R0, R146, 0x3d ;  /* 0x0000003d92007836 */ /* 0x000fe20000000000 */
[----:B------:R-:W-:Y:S01]  /*26630*/  ISETP.LT.AND P2, PT, R142, UR14, !P2 ;  /* 0x0000000e8e007c0c */ /* 0x000fe2000d741270 */
[C---:B------:R-:W-:Y:S01]  /*26640*/  VIADD R15, R13.reuse, UR5 ;  /* 0x000000050d0f7c36 */ /* 0x040fe20008000000 */
[----:B------:R3:W-:Y:S01]  /*26650*/  @P6 STG.E desc[UR28][R6.64], R125 ;  /* 0x0000007d06006986 */ /* 0x0007e2000c10191c */
[----:B------:R-:W-:Y:S01]  /*26660*/  ISETP.LT.AND P6, PT, R144, UR14, !P1 ;  /* 0x0000000e90007c0c */ /* 0x000fe2000cfc1270 */
[----:B-1----:R-:W-:Y:S01]  /*26670*/  IMAD.WIDE R8, R13, 0x4, R132 ;  /* 0x000000040d087825 */ /* 0x002fe200078e0284 */
[----:B------:R-:W-:-:S02]  /*26680*/  ISETP.GE.AND P0, PT, R0, UR15, PT ;  /* 0x0000000f00007c0c */ /* 0x000fc4000bf06270 */
[----:B------:R-:W-:Y:S01]  /*26690*/  IADD3 R17, PT, PT, R15, UR5, RZ ;  /* 0x000000050f117c10 */ /* 0x000fe2000fffe0ff */
[----:B------:R-:W-:Y:S01]  /*266a0*/  VIADD R0, R146, 0x3e ;  /* 0x0000003e92007836 */ /* 0x000fe20000000000 */
[----:B------:R1:W-:Y:S01]  /*266b0*/  @P5 STG.E desc[UR28][R8.64], R62 ;  /* 0x0000003e08005986 */ /* 0x0003e2000c10191c */
[----:B--2---:R-:W-:Y:S01]  /*266c0*/  IMAD.WIDE R4, R13, 0x4, R2 ;  /* 0x000000040d047825 */ /* 0x004fe200078e0202 */
[----:B------:R-:W-:Y:S02]  /*266d0*/  ISETP.LT.AND P1, PT, R142, UR14, !P1 ;  /* 0x0000000e8e007c0c */ /* 0x000fe4000cf21270 */
[----:B------:R-:W-:Y:S01]  /*266e0*/  ISETP.GE.AND P5, PT, R0, UR15, PT ;  /* 0x0000000f00007c0c */ /* 0x000fe2000bfa6270 */
[C---:B---3--:R-:W-:Y:S01]  /*266f0*/  IMAD.WIDE R6, R15.reuse, 0x4, R132 ;  /* 0x000000040f067825 */ /* 0x048fe200078e0284 */
[----:B------:R2:W-:Y:S03]  /*26700*/  @P3 STG.E desc[UR28][R4.64], R126 ;  /* 0x0000007e04003986 */ /* 0x0005e6000c10191c */
[----:B------:R-:W-:Y:S01]  /*26710*/  IMAD.WIDE R10, R15, 0x4, R2 ;  /* 0x000000040f0a7825 */ /* 0x000fe200078e0202 */
[----:B------:R3:W-:Y:S01]  /*26720*/  @P4 STG.E desc[UR28][R6.64], R63 ;  /* 0x0000003f06004986 */ /* 0x0007e2000c10191c */
[----:B------:R-:W-:-:S02]  /*26730*/  ISETP.LT.AND P4, PT, R144, UR14, !P5 ;  /* 0x0000000e90007c0c */ /* 0x000fc4000ef81270 */
[C---:B------:R-:W-:Y:S01]  /*26740*/  IMAD.WIDE R12, R17.reuse, 0x4, R132 ;  /* 0x00000004110c7825 */ /* 0x040fe200078e0284 */
[----:B------:R4:W-:Y:S01]  /*26750*/  @P2 STG.E desc[UR28][R10.64], R127 ;  /* 0x0000007f0a002986 */ /* 0x0009e2000c10191c */
[----:B------:R-:W-:Y:S02]  /*26760*/  ISETP.LT.AND P5, PT, R142, UR14, !P5 ;  /* 0x0000000e8e007c0c */ /* 0x000fe4000efa1270 */
[----:B------:R-:W-:Y:S01]  /*26770*/  VIADD R0, R146, 0x3f ;  /* 0x0000003f92007836 */ /* 0x000fe20000000000 */
[----:B------:R5:W-:Y:S01]  /*26780*/  @P6 STG.E desc[UR28][R12.64], R64 ;  /* 0x000000400c006986 */ /* 0x000be2000c10191c */
[C---:B-1----:R-:W-:Y:S01]  /*26790*/  VIADD R9, R17.reuse, UR5 ;  /* 0x0000000511097c36 */ /* 0x042fe20008000000 */
[----:B------:R-:W-:Y:S01]  /*267a0*/  ISETP.LT.AND P6, PT, R144, UR14, !P0 ;  /* 0x0000000e90007c0c */ /* 0x000fe2000c7c1270 */
[----:B--2---:R-:W-:Y:S01]  /*267b0*/  IMAD.WIDE R4, R17, 0x4, R2 ;  /* 0x0000000411047825 */ /* 0x004fe200078e0202 */
[----:B------:R-:W-:Y:S02]  /*267c0*/  ISETP.GE.AND P3, PT, R0, UR15, PT ;  /* 0x0000000f00007c0c */ /* 0x000fe4000bf66270 */
[----:B------:R-:W-:Y:S01]  /*267d0*/  ISETP.LT.AND P0, PT, R142, UR14, !P0 ;  /* 0x0000000e8e007c0c */ /* 0x000fe2000c701270 */
[C---:B---3--:R-:W-:Y:S01]  /*267e0*/  IMAD.WIDE R6, R9.reuse, 0x4, R132 ;  /* 0x0000000409067825 */ /* 0x048fe200078e0284 */
[C---:B------:R-:W-:Y:S01]  /*267f0*/  IADD3 R15, PT, PT, R9.reuse, UR5, RZ ;  /* 0x00000005090f7c10 */ /* 0x040fe2000fffe0ff */
[----:B------:R1:W-:Y:S01]  /*26800*/  @P1 STG.E desc[UR28][R4.64], R128 ;  /* 0x0000008004001986 */ /* 0x0003e2000c10191c */
[----:B------:R-:W-:Y:S01]  /*26810*/  ISETP.LT.AND P2, PT, R144, UR14, !P3 ;  /* 0x0000000e90007c0c */ /* 0x000fe2000df41270 */
[----:B------:R-:W-:Y:S01]  /*26820*/  IMAD.WIDE R8, R9, 0x4, R2 ;  /* 0x0000000409087825 */ /* 0x000fe200078e0202 */
[----:B------:R-:W-:-:S03]  /*26830*/  ISETP.LT.AND P3, PT, R142, UR14, !P3 ;  /* 0x0000000e8e007c0c */ /* 0x000fc6000df61270 */
[C---:B------:R-:W-:Y:S01]  /*26840*/  VIADD R17, R15.reuse, UR5 ;  /* 0x000000050f117c36 */ /* 0x040fe20008000000 */
[----:B------:R1:W-:Y:S01]  /*26850*/  @P6 STG.E desc[UR28][R6.64], R65 ;  /* 0x0000004106006986 */ /* 0x0003e2000c10191c */
[----:B----4-:R-:W-:-:S03]  /*26860*/  IMAD.WIDE R10, R15, 0x4, R132 ;  /* 0x000000040f0a7825 */ /* 0x010fc600078e0284 */
[----:B------:R1:W-:Y:S01]  /*26870*/  @P0 STG.E desc[UR28][R8.64], R129 ;  /* 0x0000008108000986 */ /* 0x0003e2000c10191c */
[----:B-----5:R-:W-:-:S03]  /*26880*/  IMAD.WIDE R12, R15, 0x4, R2 ;  /* 0x000000040f0c7825 */ /* 0x020fc600078e0202 */
[----:B------:R1:W-:Y:S01]  /*26890*/  @P4 STG.E desc[UR28][R10.64], R66 ;  /* 0x000000420a004986 */ /* 0x0003e2000c10191c */
[----:B------:R-:W-:-:S03]  /*268a0*/  IMAD.WIDE R132, R17, 0x4, R132 ;  /* 0x0000000411847825 */ /* 0x000fc600078e0284 */
[----:B------:R1:W-:Y:S01]  /*268b0*/  @P5 STG.E desc[UR28][R12.64], R130 ;  /* 0x000000820c005986 */ /* 0x0003e2000c10191c */
[----:B------:R-:W-:-:S03]  /*268c0*/  IMAD.WIDE R2, R17, 0x4, R2 ;  /* 0x0000000411027825 */ /* 0x000fc600078e0202 */
[----:B------:R1:W-:Y:S04]  /*268d0*/  @P2 STG.E desc[UR28][R132.64], R67 ;  /* 0x0000004384002986 */ /* 0x0003e8000c10191c */
[----:B------:R1:W-:Y:S01]  /*268e0*/  @P3 STG.E desc[UR28][R2.64], R131 ;  /* 0x0000008302003986 */ /* 0x0003e2000c10191c */
[----:B------:R-:W-:Y:S06]  /*268f0*/  BAR.SYNC.DEFER_BLOCKING 0x0 ;  /* 0x0000000000007b1d */ /* 0x000fec0000010000 */
[----:B------:R-:W-:Y:S05]  /*26900*/  BRA.U UP0, `(.L_x_14) ;  /* 0x0000000100a07547 */ /* 0x000fea000b800000 */
[----:B------:R-:W2:Y:S01]  /*26910*/  S2UR UR5, SR_CgaCtaId ;  /* 0x00000000000579c3 */ /* 0x000ea20000008800 */
[----:B------:R-:W-:Y:S01]  /*26920*/  NOP ;  /* 0x0000000000007918 */ /* 0x000fe20000000000 */
[----:B------:R-:W-:Y:S01]  /*26930*/  UMOV UR4, 0x50 ;  /* 0x0000005000047882 */ /* 0x000fe20000000000 */
[----:B------:R-:W-:Y:S02]  /*26940*/  IMAD.U32 R0, RZ, RZ, UR10 ;  /* 0x0000000aff007e24 */ /* 0x000fe4000f8e00ff */
[----:B-1----:R-:W-:Y:S02]  /*26950*/  HFMA2 R3, -RZ, RZ, 0, 1.5199184417724609375e-05 ;  /* 0x000000ffff037431 */ /* 0x002fe400000001ff */
[----:B------:R-:W-:Y:S01]  /*26960*/  IMAD.MOV.U32 R7, RZ, RZ, 0x1 ;  /* 0x00000001ff077424 */ /* 0x000fe200078e00ff */
[----:B------:R-:W-:-:S04]  /*26970*/  LOP3.LUT R0, R0, 0xffff, RZ, 0xc0, !PT ;  /* 0x0000ffff00007812 */ /* 0x000fc800078ec0ff */
[----:B------:R-:W-:-:S05]  /*26980*/  SHF.R.U32.HI R0, RZ, 0x5, R0 ;  /* 0x00000005ff007819 */ /* 0x000fca0000011600 */
[----:B------:R-:W-:Y:S01]  /*26990*/  VIADD R2, R0, 0x10 ;  /* 0x0000001000027836 */ /* 0x000fe20000000000 */
[----:B------:R-:W-:Y:S01]  /*269a0*/  SHF.L.U32 R0, R3, R0, RZ ;  /* 0x0000000003007219 */ /* 0x000fe200000006ff */
[----:B--2---:R-:W-:-:S03]  /*269b0*/  ULEA UR6, UR5, UR4, 0x18 ;  /* 0x0000000405067291 */ /* 0x004fc6000f8ec0ff */
[----:B------:R-:W-:-:S04]  /*269c0*/  SHF.L.U32 R3, R7, R2, RZ ;  /* 0x0000000207037219 */ /* 0x000fc800000006ff */
[----:B------:R-:W-:Y:S02]  /*269d0*/  LOP3.LUT R0, R3, R0, RZ, 0xfc, !PT ;  /* 0x0000000003007212 */ /* 0x000fe400078efcff */
[----:B------:R-:W1:Y:S02]  /*269e0*/  LDS R5, [UR6] ;  /* 0x00000006ff057984 */ /* 0x000e640008000800 */
[C---:B------:R-:W-:Y:S02]  /*269f0*/  LOP3.LUT R2, R0.reuse, 0xffff, RZ, 0xc0, !PT ;  /* 0x0000ffff00027812 */ /* 0x040fe400078ec0ff */
[----:B-1----:R-:W-:-:S04]  /*26a00*/  LOP3.LUT R3, R0, 0xffff, R5, 0x80, !PT ;  /* 0x0000ffff00037812 */ /* 0x002fc800078e8005 */
[----:B------:R-:W-:-:S13]  /*26a10*/  ISETP.NE.AND P0, PT, R3, R2, PT ;  /* 0x000000020300720c */ /* 0x000fda0003f05270 */
[----:B------:R-:W-:Y:S05]  /*26a20*/  @P0 BRA `(.L_x_15) ;  /* 0x0000000000500947 */ /* 0x000fea0003800000 */
[----:B------:R-:W-:Y:S02]  /*26a30*/  SHF.R.U32.HI R5, RZ, 0x10, R5 ;  /* 0x00000010ff057819 */ /* 0x000fe40000011605 */
[----:B------:R-:W-:-:S04]  /*26a40*/  SHF.R.U32.HI R2, RZ, 0x10, R0 ;  /* 0x00000010ff027819 */ /* 0x000fc80000011600 */
[----:B------:R-:W-:-:S04]  /*26a50*/  LOP3.LUT R5, R5, R2, RZ, 0xc0, !PT ;  /* 0x0000000205057212 */ /* 0x000fc800078ec0ff */
[----:B------:R-:W-:-:S13]  /*26a60*/  ISETP.NE.AND P0, PT, R5, R2, PT ;  /* 0x000000020500720c */ /* 0x000fda0003f05270 */
[----:B------:R-:W-:Y:S05]  /*26a70*/  @P0 BRA `(.L_x_16) ;  /* 0x0000000000300947 */ /* 0x000fea0003800000 */
[----:B------:R-:W-:Y:S01]  /*26a80*/  R2UR UR4, R0 ;  /* 0x00000000000472ca */ /* 0x000fe200000e0000 */
[----:B------:R-:W-:Y:S01]  /*26a90*/  VOTEU.ANY UR5, UPT, PT ;  /* 0x0000000000057886 */ /* 0x000fe200038e0100 */
[----:B------:R-:W1:Y:S01]  /*26aa0*/  S2R R0, SR_LANEID ;  /* 0x0000000000007919 */ /* 0x000e620000000000 */
[----:B------:R-:W-:-:S10]  /*26ab0*/  UFLO.U32 UR5, UR5 ;  /* 0x00000005000572bd */ /* 0x000fd400080e0000 */
[----:B------:R-:W-:-:S06]  /*26ac0*/  ULOP3.LUT UR4, URZ, UR4, URZ, 0x33, !UPT ;  /* 0x00000004ff047292 */ /* 0x000fcc000f8e33ff */
[----:B------:R-:W-:-:S04]  /*26ad0*/  MOV R2, UR4 ;  /* 0x0000000400027c02 */ /* 0x000fc80008000f00 */
[----:B------:R-:W2:Y:S02]  /*26ae0*/  REDUX UR7, R2 ;  /* 0x00000000020773c4 */ /* 0x000ea40000000000 */
[----:B------:R3:W-:Y:S01]  /*26af0*/  UTCATOMSWS.AND URZ, UR4 ;  /* 0x0000000400ff79e3 */ /* 0x0007e20008000000 */
[----:B-1----:R-:W-:Y:S01]  /*26b00*/  ISETP.EQ.U32.AND P0, PT, R0, UR5, PT ;  /* 0x0000000500007c0c */ /* 0x002fe2000bf02070 */
[----:B--2---:R-:W-:-:S12]  /*26b10*/  IMAD.U32 R0, RZ, RZ, UR7 ;  /* 0x00000007ff007e24 */ /* 0x004fd8000f8e00ff */
[----:B------:R3:W-:Y:S01]  /*26b20*/  @P0 ATOMS.AND RZ, [UR6], R0 ;  /* 0x00000000ffff098c */ /* 0x0007e2000a800006 */
[----:B------:R-:W-:Y:S05]  /*26b30*/  BRA `(.L_x_14) ;  /* 0x0000000000147947 */ /* 0x000fea0003800000 */
.L_x_16:
[----:B------:R-:W-:-:S07]  /*26b40*/  MOV R2, 0x26b60 ;  /* 0x00026b6000027802 */ /* 0x000fce0000000f00 */
[----:B------:R-:W-:Y:S05]  /*26b50*/  CALL.REL.NOINC `($__internal_0_$__cuda_sm10x_tcgen05_guardrail_trap_col_being_dealloced_not_returned_by_alloc) ;  /* 0x00000000002c7944 */ /* 0x000fea0003c00000 */
[----:B------:R-:W-:Y:S05]  /*26b60*/  BRA `(.L_x_14) ;  /* 0x0000000000087947 */ /* 0x000fea0003800000 */
.L_x_15:
[----:B------:R-:W-:-:S07]  /*26b70*/  MOV R2, 0x26b90 ;  /* 0x00026b9000027802 */ /* 0x000fce0000000f00 */
[----:B------:R-:W-:Y:S05]  /*26b80*/  CALL.REL.NOINC `($__internal_2_$__cuda_sm10x_tcgen05_guardrail_trap_unallocated_columns_being_dealloced) ;  /* 0x0000000000387944 */ /* 0x000fea0003c00000 */
.L_x_14:
[----:B------:R-:W-:Y:S01]  /*26b90*/  NOP ;  /* 0x0000000000007918 */ /* 0x000fe20000000000 */
[----:B---3--:R-:W-:Y:S05]  /*26ba0*/  EXIT ;  /* 0x000000000000794d */ /* 0x008fea0003800000 */
.L_x_9:
[----:B------:R-:W2:Y:S02]  /*26bb0*/  SYNCS.PHASECHK.TRANS64.TRYWAIT P2, [UR4], R4 ;  /* 0x00000004ff0075a7 */ /* 0x000ea40008041104 */
[----:B--2---:R-:W-:Y:S05]  /*26bc0*/  @!P2 BRA `(.L_x_9) ;  /* 0xfffffffc00f8a947 */ /* 0x004fea000383ffff */
[----:B------:R-:W-:Y:S05]  /*26bd0*/  BRA `(.L_x_17) ;  /* 0xffffff6800387947 */ /* 0x000fea000383ffff */
.L_x_13:
[----:B------:R-:W4:Y:S02]  /*26be0*/  SYNCS.PHASECHK.TRANS64.TRYWAIT P0, [UR4], R0 ;  /* 0x00000000ff0075a7 */ /* 0x000f240008001104 */
[----:B----4-:R-:W-:Y:S05]  /*26bf0*/  @!P0 BRA `(.L_x_13) ;  /* 0xfffffffc00f88947 */ /* 0x010fea000383ffff */
[----:B------:R-:W-:Y:S05]  /*26c00*/  BRA `(.L_x_12) ;  /* 0xffffffd400f87947 */ /* 0x000fea000383ffff */
        .weak           $__internal_0_$__cuda_sm10x_tcgen05_guardrail_trap_col_being_dealloced_not_returned_by_alloc
        .type           $__internal_0_$__cuda_sm10x_tcgen05_guardrail_trap_col_being_dealloced_not_returned_by_alloc,@function
        .size           $__internal_0_$__cuda_sm10x_tcgen05_guardrail_trap_col_being_dealloced_not_returned_by_alloc,($__internal_1_$__cuda_sm10x_tcgen05_guardrail_trap_phase_invalid_during_alloc - $__internal_0_$__cuda_sm10x_tcgen05_guardrail_trap_col_being_dealloced_not_returned_by_alloc)
$__internal_0_$__cuda_sm10x_tcgen05_guardrail_trap_col_being_dealloced_not_returned_by_alloc:
[----:B------:R-:W-:Y:S05]  /*26c10*/  BPT.TRAP 0x1 ;  /* 0x000000040000795c */ /* 0x000fea0000300000 */
[----:B------:R-:W-:-:S04]  /*26c20*/  IMAD.MOV.U32 R3, RZ, RZ, 0x0 ;  /* 0x00000000ff037424 */ /* 0x000fc800078e00ff */
[----:B------:R-:W-:Y:S05]  /*26c30*/  RET.REL.NODEC R2 `(matmul_kernel) ;  /* 0xfffffd9002f07950 */ /* 0x000fea0003c3ffff */
        .weak           $__internal_1_$__cuda_sm10x_tcgen05_guardrail_trap_phase_invalid_during_alloc
        .type           $__internal_1_$__cuda_sm10x_tcgen05_guardrail_trap_phase_invalid_during_alloc,@function
        .size           $__internal_1_$__cuda_sm10x_tcgen05_guardrail_trap_phase_invalid_during_alloc,($__internal_2_$__cuda_sm10x_tcgen05_guardrail_trap_unallocated_columns_being_dealloced - $__internal_1_$__cuda_sm10x_tcgen05_guardrail_trap_phase_invalid_during_alloc)
$__internal_1_$__cuda_sm10x_tcgen05_guardrail_trap_phase_invalid_during_alloc:
[----:B------:R-:W-:Y:S05]  /*26c40*/  BPT.TRAP 0x1 ;  /* 0x000000040000795c */ /* 0x000fea0000300000 */
[----:B------:R-:W-:-:S04]  /*26c50*/  MOV R3, 0x0 ;  /* 0x0000000000037802 */ /* 0x000fc80000000f00 */
[----:B------:R-:W-:Y:S05]  /*26c60*/  RET.REL.NODEC R2 `(matmul_kernel) ;  /* 0xfffffd9002e47950 */ /* 0x000fea0003c3ffff */
        .weak           $__internal_2_$__cuda_sm10x_tcgen05_guardrail_trap_unallocated_columns_being_dealloced
        .type           $__internal_2_$__cuda_sm10x_tcgen05_guardrail_trap_unallocated_columns_being_dealloced,@function
        .size           $__internal_2_$__cuda_sm10x_tcgen05_guardrail_trap_unallocated_columns_being_dealloced,(.L_x_21 - $__internal_2_$__cuda_sm10x_tcgen05_guardrail_trap_unallocated_columns_being_dealloced)
$__internal_2_$__cuda_sm10x_tcgen05_guardrail_trap_unallocated_columns_being_dealloced:
[----:B------:R-:W-:Y:S05]  /*26c70*/  BPT.TRAP 0x1 ;  /* 0x000000040000795c */ /* 0x000fea0000300000 */
[----:B------:R-:W-:-:S04]  /*26c80*/  IMAD.MOV.U32 R3, RZ, RZ, 0x0 ;  /* 0x00000000ff037424 */ /* 0x000fc800078e00ff */
[----:B------:R-:W-:Y:S05]  /*26c90*/  RET.REL.NODEC R2 `(matmul_kernel) ;  /* 0xfffffd9002d87950 */ /* 0x000fea0003c3ffff */
.L_x_18:
[----:B------:R-:W-:-:S00]  /*26ca0*/  BRA `(.L_x_18) ;  /* 0xfffffffc00fc7947 */ /* 0x000fc0000383ffff */
[----:B------:R-:W-:-:S00]  /*26cb0*/  NOP ;  /* 0x0000000000007918 */ /* 0x000fc00000000000 */
        /* <DEDUP_REMOVED lines=12> */
.L_x_21:


//--------------------- .nv.shared.matmul_kernel  --------------------------
	.section	.nv.shared.matmul_kernel,"aw",@nobits
	.sectionflags	@""
	.align	16
	.zero		1024


//--------------------- .nv.shared.reserved.0     --------------------------
	.section	.nv.shared.reserved.0,"aw",@nobits
	.align	8
	.weak		__nv_reservedSMEM_offset_0_alias
	.size		__nv_reservedSMEM_offset_0_alias, 0, 64
	.other		__nv_reservedSMEM_offset_0_alias,@"STO_CUDA_RESERVED_SHARED STV_DEFAULT"
__nv_reservedSMEM_offset_0_alias:
	.zero		0
.nv.shared.reserved.0:
	.zero		64
	.weak		__nv_reservedSMEM_allocation_phase
	.type		__nv_reservedSMEM_allocation_phase,@object
	.size		__nv_reservedSMEM_allocation_phase,(.L_0 - __nv_reservedSMEM_allocation_phase)
__nv_reservedSMEM_allocation_phase:
	.zero		1
.L_0:
	.zero		7
	.weak		__nv_reservedSMEM_devtool_atexit_pc
	.type		__nv_reservedSMEM_devtool_atexit_pc,@object
	.size		__nv_reservedSMEM_devtool_atexit_pc,(__nv_reservedSMEM_allocation_mask - __nv_reservedSMEM_devtool_atexit_pc)
__nv_reservedSMEM_devtool_atexit_pc:
	.zero		8
	.weak		__nv_reservedSMEM_allocation_mask
	.type		__nv_reservedSMEM_allocation_mask,@object
	.size		__nv_reservedSMEM_allocation_mask,(.L_2 - __nv_reservedSMEM_allocation_mask)
__nv_reservedSMEM_allocation_mask:
	.zero		4
.L_2:


//--------------------- .nv.constant0.matmul_kernel --------------------------
	.section	.nv.constant0.matmul_kernel,"a",@progbits
	.sectionflags	@""
	.align	4
.nv.constant0.matmul_kernel:
	.zero		976


//--------------------- SYMBOLS --------------------------

	.type		.nv.reservedSmem.offset0,@object
	.size		.nv.reservedSmem.offset0,0x4
	.type		.nv.reservedSmem.cap,@object
	.size		.nv.reservedSmem.cap,0x4
